	.target	sm_100a

	.elftype	@"ET_EXEC"


//--------------------- .note.nv.tkinfo           --------------------------
	.section	.note.nv.tkinfo,"",@"SHT_NOTE"
	.sectionflags	@"SHF_NOTE_NV_TKINFO"
	.tkinfo
        /*0018*/ 	.word	0x00000002
        /*0030*/ 	.string	""
        /*0030*/ 	.string	"ptxas"
        /*0030*/ 	.string	"Cuda compilation tools, release 13.0, V13.0.88"
        /*0030*/ 	.string	"Build cuda_13.0.r13.0/compiler.36424714_0"
        /*0030*/ 	.string	"-arch sm_100a -m 64 "



//--------------------- .note.nv.cuinfo           --------------------------
	.section	.note.nv.cuinfo,"",@"SHT_NOTE"
	.sectionflags	@"SHF_NOTE_NV_CUINFO"
        /*0018*/ 	.short	0x0002
        /*001a*/ 	.short	0x0064
        /*001c*/ 	.short	0x0082
	.zero		2


//--------------------- .nv.info                  --------------------------
	.section	.nv.info,"",@"SHT_CUDA_INFO"
	.align	4


	//----- nvinfo : EIATTR_REGCOUNT
	.align		4
        /*0000*/ 	.byte	0x04, 0x2f
        /*0002*/ 	.short	(.L_19 - .L_18)
	.align		4
.L_18:
        /*0004*/ 	.word	index@(_ZN7cutlass13device_kernelINS_4gemm6kernel13GemmUniversalIN4cute5tupleIJiiiiEEENS1_10collective13CollectiveMmaINS1_35MainloopSm100TmaUmmaWarpSpecializedILi3ELi2ELi2ENS5_IJNS4_1CILi1EEENSA_ILi2EEESB_EEEEENS5_IJNSA_ILi128EEENSA_ILi256EEENSA_ILi64EEEEEENS_6half_tENS5_IJlSB_lEEESJ_SK_NS4_8TiledMMAINS4_8MMA_AtomIJNS4_20SM100_MMA_F16BF16_SSISJ_SJ_fLi128ELi256ELNS4_4UMMA5MajorE0ELSP_0ELNSO_7ScaleInE0ELSQ_0EEEEEENS4_6LayoutINS5_IJSB_SB_SB_EEENS5_IJNSA_ILi0EEESV_SV_EEEEENS5_IJNS4_10UnderscoreESY_SY_EEEEENS4_23SM90_TMA_LOAD_MULTICASTENS4_14ComposedLayoutINS4_7SwizzleILi3ELi4ELi3EEENS4_18smem_ptr_flag_bitsILi16EEENST_INS5_IJNSA_ILi8EEESH_EEENS5_IJSH_SB_EEEEEEEvNS4_8identityENS4_13SM90_TMA_LOADES1B_vS1C_EENS_8epilogue10collective18CollectiveEpilogueINS1F_23Sm100TmaWarpSpecializedILi4ELi2ELi64ELb1ELb0EEEJSI_NS5_IJNST_ISF_SB_EENST_ISH_SB_EEEEESJ_SK_SJ_SK_NS1F_6fusion15FusionCallbacksIS1J_NS1N_17LinearCombinationISJ_fSJ_fLNS_15FloatRoundStyleE2EEESI_S1M_JEEENS4_5SM1004TMEM4LOAD26SM100_TMEM_LOAD_32dp32b64xES1D_S1B_NS4_39AutoVectorizingCopyWithAssumedAlignmentILi128EEENS4_14SM90_TMA_STOREES1B_S1Y_S1Y_EEEvvEEEEvNT_6ParamsE)
        /*0008*/ 	.word	0x000000a8


	//----- nvinfo : EIATTR_FRAME_SIZE
	.align		4
.L_19:
        /*000c*/ 	.byte	0x04, 0x11
        /*000e*/ 	.short	(.L_21 - .L_20)
	.align		4
.L_20:
        /*0010*/ 	.word	index@($__internal_2_$__cuda_sm10x_tcgen05_guardrail_trap_unallocated_columns_being_dealloced)
        /*0014*/ 	.word	0x00000000


	//----- nvinfo : EIATTR_FRAME_SIZE
	.align		4
.L_21:
        /*0018*/ 	.byte	0x04, 0x11
        /*001a*/ 	.short	(.L_23 - .L_22)
	.align		4
.L_22:
        /*001c*/ 	.word	index@($__internal_1_$__cuda_sm10x_tcgen05_guardrail_trap_phase_invalid_during_alloc)
        /*0020*/ 	.word	0x00000000


	//----- nvinfo : EIATTR_FRAME_SIZE
	.align		4
.L_23:
        /*0024*/ 	.byte	0x04, 0x11
        /*0026*/ 	.short	(.L_25 - .L_24)
	.align		4
.L_24:
        /*0028*/ 	.word	index@($__internal_0_$__cuda_sm10x_tcgen05_guardrail_trap_col_being_dealloced_not_returned_by_alloc)
        /*002c*/ 	.word	0x00000000


	//----- nvinfo : EIATTR_FRAME_SIZE
	.align		4
.L_25:
        /*0030*/ 	.byte	0x04, 0x11
        /*0032*/ 	.short	(.L_27 - .L_26)
	.align		4
.L_26:
        /*0034*/ 	.word	index@(_ZN7cutlass13device_kernelINS_4gemm6kernel13GemmUniversalIN4cute5tupleIJiiiiEEENS1_10collective13CollectiveMmaINS1_35MainloopSm100TmaUmmaWarpSpecializedILi3ELi2ELi2ENS5_IJNS4_1CILi1EEENSA_ILi2EEESB_EEEEENS5_IJNSA_ILi128EEENSA_ILi256EEENSA_ILi64EEEEEENS_6half_tENS5_IJlSB_lEEESJ_SK_NS4_8TiledMMAINS4_8MMA_AtomIJNS4_20SM100_MMA_F16BF16_SSISJ_SJ_fLi128ELi256ELNS4_4UMMA5MajorE0ELSP_0ELNSO_7ScaleInE0ELSQ_0EEEEEENS4_6LayoutINS5_IJSB_SB_SB_EEENS5_IJNSA_ILi0EEESV_SV_EEEEENS5_IJNS4_10UnderscoreESY_SY_EEEEENS4_23SM90_TMA_LOAD_MULTICASTENS4_14ComposedLayoutINS4_7SwizzleILi3ELi4ELi3EEENS4_18smem_ptr_flag_bitsILi16EEENST_INS5_IJNSA_ILi8EEESH_EEENS5_IJSH_SB_EEEEEEEvNS4_8identityENS4_13SM90_TMA_LOADES1B_vS1C_EENS_8epilogue10collective18CollectiveEpilogueINS1F_23Sm100TmaWarpSpecializedILi4ELi2ELi64ELb1ELb0EEEJSI_NS5_IJNST_ISF_SB_EENST_ISH_SB_EEEEESJ_SK_SJ_SK_NS1F_6fusion15FusionCallbacksIS1J_NS1N_17LinearCombinationISJ_fSJ_fLNS_15FloatRoundStyleE2EEESI_S1M_JEEENS4_5SM1004TMEM4LOAD26SM100_TMEM_LOAD_32dp32b64xES1D_S1B_NS4_39AutoVectorizingCopyWithAssumedAlignmentILi128EEENS4_14SM90_TMA_STOREES1B_S1Y_S1Y_EEEvvEEEEvNT_6ParamsE)
        /*0038*/ 	.word	0x00000000


	//----- nvinfo : EIATTR_MIN_STACK_SIZE
	.align		4
.L_27:
        /*003c*/ 	.byte	0x04, 0x12
        /*003e*/ 	.short	(.L_29 - .L_28)
	.align		4
.L_28:
        /*0040*/ 	.word	index@(_ZN7cutlass13device_kernelINS_4gemm6kernel13GemmUniversalIN4cute5tupleIJiiiiEEENS1_10collective13CollectiveMmaINS1_35MainloopSm100TmaUmmaWarpSpecializedILi3ELi2ELi2ENS5_IJNS4_1CILi1EEENSA_ILi2EEESB_EEEEENS5_IJNSA_ILi128EEENSA_ILi256EEENSA_ILi64EEEEEENS_6half_tENS5_IJlSB_lEEESJ_SK_NS4_8TiledMMAINS4_8MMA_AtomIJNS4_20SM100_MMA_F16BF16_SSISJ_SJ_fLi128ELi256ELNS4_4UMMA5MajorE0ELSP_0ELNSO_7ScaleInE0ELSQ_0EEEEEENS4_6LayoutINS5_IJSB_SB_SB_EEENS5_IJNSA_ILi0EEESV_SV_EEEEENS5_IJNS4_10UnderscoreESY_SY_EEEEENS4_23SM90_TMA_LOAD_MULTICASTENS4_14ComposedLayoutINS4_7SwizzleILi3ELi4ELi3EEENS4_18smem_ptr_flag_bitsILi16EEENST_INS5_IJNSA_ILi8EEESH_EEENS5_IJSH_SB_EEEEEEEvNS4_8identityENS4_13SM90_TMA_LOADES1B_vS1C_EENS_8epilogue10collective18CollectiveEpilogueINS1F_23Sm100TmaWarpSpecializedILi4ELi2ELi64ELb1ELb0EEEJSI_NS5_IJNST_ISF_SB_EENST_ISH_SB_EEEEESJ_SK_SJ_SK_NS1F_6fusion15FusionCallbacksIS1J_NS1N_17LinearCombinationISJ_fSJ_fLNS_15FloatRoundStyleE2EEESI_S1M_JEEENS4_5SM1004TMEM4LOAD26SM100_TMEM_LOAD_32dp32b64xES1D_S1B_NS4_39AutoVectorizingCopyWithAssumedAlignmentILi128EEENS4_14SM90_TMA_STOREES1B_S1Y_S1Y_EEEvvEEEEvNT_6ParamsE)
        /*0044*/ 	.word	0x00000000
.L_29:


//--------------------- .nv.compat                --------------------------
	.section	.nv.compat,"",@"SHT_CUDA_COMPAT_INFO"
	.align	4
        /*0000*/ 	.byte	0x02, 0x09, 0x01, 0x00, 0x02, 0x02, 0x02, 0x00, 0x02, 0x05, 0x05, 0x00, 0x03, 0x07, 0x01, 0x01
        /*0010*/ 	.byte	0x02, 0x03, 0x01, 0x00, 0x02, 0x06, 0x01, 0x00, 0x04, 0x0b, 0x08, 0x00, 0x09, 0x00, 0x00, 0x00
        /*0020*/ 	.byte	0x00, 0x00, 0x00, 0x00


//--------------------- .nv.info._ZN7cutlass13device_kernelINS_4gemm6kernel13GemmUniversalIN4cute5tupleIJiiiiEEENS1_10collective13CollectiveMmaINS1_35MainloopSm100TmaUmmaWarpSpecializedILi3ELi2ELi2ENS5_IJNS4_1CILi1EEENSA_ILi2EEESB_EEEEENS5_IJNSA_ILi128EEENSA_ILi256EEENSA_ILi64EEEEEENS_6half_tENS5_IJlSB_lEEESJ_SK_NS4_8TiledMMAINS4_8MMA_AtomIJNS4_20SM100_MMA_F16BF16_SSISJ_SJ_fLi128ELi256ELNS4_4UMMA5MajorE0ELSP_0ELNSO_7ScaleInE0ELSQ_0EEEEEENS4_6LayoutINS5_IJSB_SB_SB_EEENS5_IJNSA_ILi0EEESV_SV_EEEEENS5_IJNS4_10UnderscoreESY_SY_EEEEENS4_23SM90_TMA_LOAD_MULTICASTENS4_14ComposedLayoutINS4_7SwizzleILi3ELi4ELi3EEENS4_18smem_ptr_flag_bitsILi16EEENST_INS5_IJNSA_ILi8EEESH_EEENS5_IJSH_SB_EEEEEEEvNS4_8identityENS4_13SM90_TMA_LOADES1B_vS1C_EENS_8epilogue10collective18CollectiveEpilogueINS1F_23Sm100TmaWarpSpecializedILi4ELi2ELi64ELb1ELb0EEEJSI_NS5_IJNST_ISF_SB_EENST_ISH_SB_EEEEESJ_SK_SJ_SK_NS1F_6fusion15FusionCallbacksIS1J_NS1N_17LinearCombinationISJ_fSJ_fLNS_15FloatRoundStyleE2EEESI_S1M_JEEENS4_5SM1004TMEM4LOAD26SM100_TMEM_LOAD_32dp32b64xES1D_S1B_NS4_39AutoVectorizingCopyWithAssumedAlignmentILi128EEENS4_14SM90_TMA_STOREES1B_S1Y_S1Y_EEEvvEEEEvNT_6ParamsE --------------------------
	.section	.nv.info._ZN7cutlass13device_kernelINS_4gemm6kernel13GemmUniversalIN4cute5tupleIJiiiiEEENS1_10collective13CollectiveMmaINS1_35MainloopSm100TmaUmmaWarpSpecializedILi3ELi2ELi2ENS5_IJNS4_1CILi1EEENSA_ILi2EEESB_EEEEENS5_IJNSA_ILi128EEENSA_ILi256EEENSA_ILi64EEEEEENS_6half_tENS5_IJlSB_lEEESJ_SK_NS4_8TiledMMAINS4_8MMA_AtomIJNS4_20SM100_MMA_F16BF16_SSISJ_SJ_fLi128ELi256ELNS4_4UMMA5MajorE0ELSP_0ELNSO_7ScaleInE0ELSQ_0EEEEEENS4_6LayoutINS5_IJSB_SB_SB_EEENS5_IJNSA_ILi0EEESV_SV_EEEEENS5_IJNS4_10UnderscoreESY_SY_EEEEENS4_23SM90_TMA_LOAD_MULTICASTENS4_14ComposedLayoutINS4_7SwizzleILi3ELi4ELi3EEENS4_18smem_ptr_flag_bitsILi16EEENST_INS5_IJNSA_ILi8EEESH_EEENS5_IJSH_SB_EEEEEEEvNS4_8identityENS4_13SM90_TMA_LOADES1B_vS1C_EENS_8epilogue10collective18CollectiveEpilogueINS1F_23Sm100TmaWarpSpecializedILi4ELi2ELi64ELb1ELb0EEEJSI_NS5_IJNST_ISF_SB_EENST_ISH_SB_EEEEESJ_SK_SJ_SK_NS1F_6fusion15FusionCallbacksIS1J_NS1N_17LinearCombinationISJ_fSJ_fLNS_15FloatRoundStyleE2EEESI_S1M_JEEENS4_5SM1004TMEM4LOAD26SM100_TMEM_LOAD_32dp32b64xES1D_S1B_NS4_39AutoVectorizingCopyWithAssumedAlignmentILi128EEENS4_14SM90_TMA_STOREES1B_S1Y_S1Y_EEEvvEEEEvNT_6ParamsE,"",@"SHT_CUDA_INFO"
	.sectionflags	@""
	.align	4


	//----- nvinfo : EIATTR_CUDA_API_VERSION
	.align		4
        /*0000*/ 	.byte	0x04, 0x37
        /*0002*/ 	.short	(.L_31 - .L_30)
.L_30:
        /*0004*/ 	.word	0x00000082


	//----- nvinfo : EIATTR_KPARAM_INFO
	.align		4
.L_31:
        /*0008*/ 	.byte	0x04, 0x17
        /*000a*/ 	.short	(.L_33 - .L_32)
.L_32:
        /*000c*/ 	.word	0x00000000
        /*0010*/ 	.short	0x0000
        /*0012*/ 	.short	0x0000
        /*0014*/ 	.byte	0x00, 0xf0, 0x01, 0x20


	//----- nvinfo : EIATTR_AT_ENTRY_FRAGMENTS
	.align		4
.L_33:
        /*0018*/ 	.byte	0x04, 0x4f
        /*001a*/ 	.short	(.L_35 - .L_34)


	//   ....[0]....
.L_34:
        /*001c*/ 	.word	0x00000006


	//----- nvinfo : EIATTR_RESERVED_SMEM_USED
	.align		4
.L_35:
        /*0020*/ 	.byte	0x01, 0x41
	.zero		2


	//----- nvinfo : EIATTR_SPARSE_MMA_MASK
	.align		4
        /*0024*/ 	.byte	0x03, 0x50
        /*0026*/ 	.short	0x0000


	//----- nvinfo : EIATTR_TCGEN05_1CTA_USED
	.align		4
        /*0028*/ 	.byte	0x01, 0x51
	.zero		2


	//----- nvinfo : EIATTR_MAXREG_COUNT
	.align		4
        /*002c*/ 	.byte	0x03, 0x1b
        /*002e*/ 	.short	0x00ff


	//----- nvinfo : EIATTR_NUM_BARRIERS
	.align		4
        /*0030*/ 	.byte	0x02, 0x4c
        /*0032*/ 	.byte	0x07
	.zero		1


	//----- nvinfo : EIATTR_EXTERNS
	.align		4
        /*0034*/ 	.byte	0x04, 0x0f
        /*0036*/ 	.short	(.L_37 - .L_36)


	//   ....[0]....
	.align		4
.L_36:
        /*0038*/ 	.word	index@(__assertfail)


	//----- nvinfo : EIATTR_MERCURY_ISA_VERSION
	.align		4
.L_37:
        /*003c*/ 	.byte	0x03, 0x5f
        /*003e*/ 	.short	0x0101


	//----- nvinfo : EIATTR_INT_WARP_WIDE_INSTR_OFFSETS
	.align		4
        /*0040*/ 	.byte	0x04, 0x31
        /*0042*/ 	.short	(.L_39 - .L_38)


	//   ....[0]....
.L_38:
        /*0044*/ 	.word	0x00003ad0


	//   ....[1]....
        /*0048*/ 	.word	0x00003b00


	//   ....[2]....
        /*004c*/ 	.word	0x00003b20


	//   ....[3]....
        /*0050*/ 	.word	0x000046a0


	//   ....[4]....
        /*0054*/ 	.word	0x00004710


	//   ....[5]....
        /*0058*/ 	.word	0x000047e0


	//   ....[6]....
        /*005c*/ 	.word	0x00004860


	//   ....[7]....
        /*0060*/ 	.word	0x00004950


	//   ....[8]....
        /*0064*/ 	.word	0x000049d0


	//   ....[9]....
        /*0068*/ 	.word	0x00004ab0


	//   ....[10]....
        /*006c*/ 	.word	0x00004b60


	//----- nvinfo : EIATTR_COOP_GROUP_MASK_REGIDS
	.align		4
.L_39:
        /*0070*/ 	.byte	0x04, 0x29
        /*0072*/ 	.short	(.L_41 - .L_40)


	//   ....[0]....
.L_40:
        /*0074*/ 	.word	0xffffffff


	//   ....[1]....
        /*0078*/ 	.word	0xffffffff


	//   ....[2]....
        /*007c*/ 	.word	0xffffffff


	//   ....[3]....
        /*0080*/ 	.word	0xffffffff


	//   ....[4]....
        /*0084*/ 	.word	0xffffffff


	//   ....[5]....
        /*0088*/ 	.word	0xffffffff


	//   ....[6]....
        /*008c*/ 	.word	0xffffffff


	//   ....[7]....
        /*0090*/ 	.word	0xffffffff


	//   ....[8]....
        /*0094*/ 	.word	0xffffffff


	//   ....[9]....
        /*0098*/ 	.word	0xffffffff


	//   ....[10]....
        /*009c*/ 	.word	0xffffffff


	//   ....[11]....
        /*00a0*/ 	.word	0xffffffff


	//   ....[12]....
        /*00a4*/ 	.word	0xffffffff


	//   ....[13]....
        /*00a8*/ 	.word	0xffffffff


	//----- nvinfo : EIATTR_COOP_GROUP_INSTR_OFFSETS
	.align		4
.L_41:
        /*00ac*/ 	.byte	0x04, 0x28
        /*00ae*/ 	.short	(.L_43 - .L_42)


	//   ....[0]....
.L_42:
        /*00b0*/ 	.word	0x00000080


	//   ....[1]....
        /*00b4*/ 	.word	0x000004f0


	//   ....[2]....
        /*00b8*/ 	.word	0x00000680


	//   ....[3]....
        /*00bc*/ 	.word	0x00000820


	//   ....[4]....
        /*00c0*/ 	.word	0x00000920


	//   ....[5]....
        /*00c4*/ 	.word	0x00000a90


	//   ....[6]....
        /*00c8*/ 	.word	0x00000bf0


	//   ....[7]....
        /*00cc*/ 	.word	0x00000da0


	//   ....[8]....
        /*00d0*/ 	.word	0x00001fe0


	//   ....[9]....
        /*00d4*/ 	.word	0x00002e40


	//   ....[10]....
        /*00d8*/ 	.word	0x00003050


	//   ....[11]....
        /*00dc*/ 	.word	0x00003080


	//   ....[12]....
        /*00e0*/ 	.word	0x000039b0


	//   ....[13]....
        /*00e4*/ 	.word	0x00003be0


	//----- nvinfo : EIATTR_VRC_CTA_INIT_COUNT
	.align		4
.L_43:
        /*00e8*/ 	.byte	0x02, 0x4a
        /*00ea*/ 	.byte	0x80
	.zero		1


	//----- nvinfo : EIATTR_SYSCALL_OFFSETS
	.align		4
        /*00ec*/ 	.byte	0x04, 0x46
        /*00ee*/ 	.short	(.L_45 - .L_44)


	//   ....[0]....
.L_44:
        /*00f0*/ 	.word	0x000057e0


	//   ....[1]....
        /*00f4*/ 	.word	0x000058d0


	//   ....[2]....
        /*00f8*/ 	.word	0x00006270


	//   ....[3]....
        /*00fc*/ 	.word	0x00007730


	//   ....[4]....
        /*0100*/ 	.word	0x00008b60


	//   ....[5]....
        /*0104*/ 	.word	0x00009f70


	//----- nvinfo : EIATTR_MBARRIER_INSTR_OFFSETS
	.align		4
.L_45:
        /*0108*/ 	.byte	0x04, 0x39
        /*010a*/ 	.short	(.L_47 - .L_46)


	//   ....[0]....
.L_46:
        /*010c*/ 	.word	0x00000610
        /*0110*/ 	.word	0x000000ff
        /*0114*/ 	.word	0x00000000
        /*0118*/ 	.short	0x0100
        /*011a*/ 	.byte	0x04
	.zero		1


	//   ....[1]....
        /*011c*/ 	.word	0x00000620
        /*0120*/ 	.word	0x000000ff
        /*0124*/ 	.word	0x00000018
        /*0128*/ 	.short	0x0100
        /*012a*/ 	.byte	0x04
	.zero		1


	//   ....[2]....
        /*012c*/ 	.word	0x00000630
        /*0130*/ 	.word	0x000000ff
        /*0134*/ 	.word	0x00000008
        /*0138*/ 	.short	0x0100
        /*013a*/ 	.byte	0x04
	.zero		1


	//   ....[3]....
        /*013c*/ 	.word	0x00000640
        /*0140*/ 	.word	0x000000ff
        /*0144*/ 	.word	0x00000020
        /*0148*/ 	.short	0x0100
        /*014a*/ 	.byte	0x04
	.zero		1


	//   ....[4]....
        /*014c*/ 	.word	0x00000650
        /*0150*/ 	.word	0x000000ff
        /*0154*/ 	.word	0x00000010
        /*0158*/ 	.short	0x0100
        /*015a*/ 	.byte	0x04
	.zero		1


	//   ....[5]....
        /*015c*/ 	.word	0x00000660
        /*0160*/ 	.word	0x000000ff
        /*0164*/ 	.word	0x00000028
        /*0168*/ 	.short	0x0100
        /*016a*/ 	.byte	0x04
	.zero		1


	//   ....[6]....
        /*016c*/ 	.word	0x00000790
        /*0170*/ 	.word	0x000000ff
        /*0174*/ 	.word	0x00000030
        /*0178*/ 	.short	0x0100
        /*017a*/ 	.byte	0x04
	.zero		1


	//   ....[7]....
        /*017c*/ 	.word	0x000007a0
        /*0180*/ 	.word	0x000000ff
        /*0184*/ 	.word	0x00000050
        /*0188*/ 	.short	0x0100
        /*018a*/ 	.byte	0x04
	.zero		1


	//   ....[8]....
        /*018c*/ 	.word	0x000007b0
        /*0190*/ 	.word	0x000000ff
        /*0194*/ 	.word	0x00000038
        /*0198*/ 	.short	0x0100
        /*019a*/ 	.byte	0x04
	.zero		1


	//   ....[9]....
        /*019c*/ 	.word	0x000007c0
        /*01a0*/ 	.word	0x000000ff
        /*01a4*/ 	.word	0x00000058
        /*01a8*/ 	.short	0x0100
        /*01aa*/ 	.byte	0x04
	.zero		1


	//   ....[10]....
        /*01ac*/ 	.word	0x000007d0
        /*01b0*/ 	.word	0x000000ff
        /*01b4*/ 	.word	0x00000040
        /*01b8*/ 	.short	0x0100
        /*01ba*/ 	.byte	0x04
	.zero		1


	//   ....[11]....
        /*01bc*/ 	.word	0x000007e0
        /*01c0*/ 	.word	0x000000ff
        /*01c4*/ 	.word	0x00000060
        /*01c8*/ 	.short	0x0100
        /*01ca*/ 	.byte	0x04
	.zero		1


	//   ....[12]....
        /*01cc*/ 	.word	0x000007f0
        /*01d0*/ 	.word	0x000000ff
        /*01d4*/ 	.word	0x00000048
        /*01d8*/ 	.short	0x0100
        /*01da*/ 	.byte	0x04
	.zero		1


	//   ....[13]....
        /*01dc*/ 	.word	0x00000800
        /*01e0*/ 	.word	0x000000ff
        /*01e4*/ 	.word	0x00000068
        /*01e8*/ 	.short	0x0100
        /*01ea*/ 	.byte	0x04
	.zero		1


	//   ....[14]....
        /*01ec*/ 	.word	0x000008f0
        /*01f0*/ 	.word	0x000000ff
        /*01f4*/ 	.word	0x00000070
        /*01f8*/ 	.short	0x0100
        /*01fa*/ 	.byte	0x06
	.zero		1


	//   ....[15]....
        /*01fc*/ 	.word	0x00000900
        /*0200*/ 	.word	0x000000ff
        /*0204*/ 	.word	0x00000078
        /*0208*/ 	.short	0x0100
        /*020a*/ 	.byte	0x06
	.zero		1


	//   ....[16]....
        /*020c*/ 	.word	0x00000a40
        /*0210*/ 	.word	0x000000ff
        /*0214*/ 	.word	0x00000080
        /*0218*/ 	.short	0x0100
        /*021a*/ 	.byte	0x06
	.zero		1


	//   ....[17]....
        /*021c*/ 	.word	0x00000a50
        /*0220*/ 	.word	0x000000ff
        /*0224*/ 	.word	0x00000090
        /*0228*/ 	.short	0x0100
        /*022a*/ 	.byte	0x06
	.zero		1


	//   ....[18]....
        /*022c*/ 	.word	0x00000a60
        /*0230*/ 	.word	0x000000ff
        /*0234*/ 	.word	0x00000088
        /*0238*/ 	.short	0x0100
        /*023a*/ 	.byte	0x06
	.zero		1


	//   ....[19]....
        /*023c*/ 	.word	0x00000a70
        /*0240*/ 	.word	0x000000ff
        /*0244*/ 	.word	0x00000098
        /*0248*/ 	.short	0x0100
        /*024a*/ 	.byte	0x06
	.zero		1


	//   ....[20]....
        /*024c*/ 	.word	0x00000ba0
        /*0250*/ 	.word	0x000000ff
        /*0254*/ 	.word	0x000000a0
        /*0258*/ 	.short	0x0100
        /*025a*/ 	.byte	0x04
	.zero		1


	//   ....[21]....
        /*025c*/ 	.word	0x00000bb0
        /*0260*/ 	.word	0x000000ff
        /*0264*/ 	.word	0x000000b0
        /*0268*/ 	.short	0x0100
        /*026a*/ 	.byte	0x04
	.zero		1


	//   ....[22]....
        /*026c*/ 	.word	0x00000bc0
        /*0270*/ 	.word	0x000000ff
        /*0274*/ 	.word	0x000000a8
        /*0278*/ 	.short	0x0100
        /*027a*/ 	.byte	0x04
	.zero		1


	//   ....[23]....
        /*027c*/ 	.word	0x00000bd0
        /*0280*/ 	.word	0x000000ff
        /*0284*/ 	.word	0x000000b8
        /*0288*/ 	.short	0x0100
        /*028a*/ 	.byte	0x04
	.zero		1


	//   ....[24]....
        /*028c*/ 	.word	0x00000cc0
        /*0290*/ 	.word	0x000000ff
        /*0294*/ 	.word	0x000000c0
        /*0298*/ 	.short	0x0100
        /*029a*/ 	.byte	0x04
	.zero		1


	//   ....[25]....
        /*029c*/ 	.word	0x00000cd0
        /*02a0*/ 	.word	0x000000ff
        /*02a4*/ 	.word	0x000000d0
        /*02a8*/ 	.short	0x0100
        /*02aa*/ 	.byte	0x04
	.zero		1


	//   ....[26]....
        /*02ac*/ 	.word	0x00000ce0
        /*02b0*/ 	.word	0x000000ff
        /*02b4*/ 	.word	0x000000c8
        /*02b8*/ 	.short	0x0100
        /*02ba*/ 	.byte	0x04
	.zero		1


	//   ....[27]....
        /*02bc*/ 	.word	0x00000cf0
        /*02c0*/ 	.word	0x000000ff
        /*02c4*/ 	.word	0x000000d8
        /*02c8*/ 	.short	0x0100
        /*02ca*/ 	.byte	0x04
	.zero		1


	//   ....[28]....
        /*02cc*/ 	.word	0x00001880
        /*02d0*/ 	.word	0x00000000
        /*02d4*/ 	.word	0x000000d0
        /*02d8*/ 	.short	0x010a
        /*02da*/ 	.byte	0xff
	.zero		1


	//   ....[29]....
        /*02dc*/ 	.word	0x000018b0
        /*02e0*/ 	.word	0x00000000
        /*02e4*/ 	.word	0x000000c0
        /*02e8*/ 	.short	0x0101
        /*02ea*/ 	.byte	0xff
	.zero		1


	//   ....[30]....
        /*02ec*/ 	.word	0x00001960
        /*02f0*/ 	.word	0x000000ff
        /*02f4*/ 	.word	0x00000018
        /*02f8*/ 	.short	0x010a
        /*02fa*/ 	.byte	0x04
	.zero		1


	//   ....[31]....
        /*02fc*/ 	.word	0x000019e0
        /*0300*/ 	.word	0x000000ff
        /*0304*/ 	.word	0x00000018
        /*0308*/ 	.short	0x010a
        /*030a*/ 	.byte	0x21
	.zero		1


	//   ....[32]....
        /*030c*/ 	.word	0x00001b70
        /*0310*/ 	.word	0x000000ff
        /*0314*/ 	.word	0x00000018
        /*0318*/ 	.short	0x010a
        /*031a*/ 	.byte	0x08
	.zero		1


	//   ....[33]....
        /*031c*/ 	.word	0x00001ca0
        /*0320*/ 	.word	0x000000ff
        /*0324*/ 	.word	0x00000078
        /*0328*/ 	.short	0x0101
        /*032a*/ 	.byte	0x07
	.zero		1


	//   ....[34]....
        /*032c*/ 	.word	0x00001cc0
        /*0330*/ 	.word	0x000000ff
        /*0334*/ 	.word	0x00000018
        /*0338*/ 	.short	0x010a
        /*033a*/ 	.byte	0x04
	.zero		1


	//   ....[35]....
        /*033c*/ 	.word	0x00001d40
        /*0340*/ 	.word	0x000000ff
        /*0344*/ 	.word	0x00000018
        /*0348*/ 	.short	0x010a
        /*034a*/ 	.byte	0x11
	.zero		1


	//   ....[36]....
        /*034c*/ 	.word	0x00001ed0
        /*0350*/ 	.word	0x000000ff
        /*0354*/ 	.word	0x00000018
        /*0358*/ 	.short	0x010a
        /*035a*/ 	.byte	0x06
	.zero		1


	//   ....[37]....
        /*035c*/ 	.word	0x00002010
        /*0360*/ 	.word	0x00000003
        /*0364*/ 	.word	0x00000080
        /*0368*/ 	.short	0x010a
        /*036a*/ 	.byte	0xff
	.zero		1


	//   ....[38]....
        /*036c*/ 	.word	0x00002160
        /*0370*/ 	.word	0x00000000
        /*0374*/ 	.word	0x00000000
        /*0378*/ 	.short	0x0101
        /*037a*/ 	.byte	0xff
	.zero		1


	//   ....[39]....
        /*037c*/ 	.word	0x00002720
        /*0380*/ 	.word	0x000000ff
        /*0384*/ 	.word	0x00000000
        /*0388*/ 	.short	0x010a
        /*038a*/ 	.byte	0x04
	.zero		1


	//   ....[40]....
        /*038c*/ 	.word	0x000027b0
        /*0390*/ 	.word	0x000000ff
        /*0394*/ 	.word	0x00000000
        /*0398*/ 	.short	0x010a
        /*039a*/ 	.byte	0x05
	.zero		1


	//   ....[41]....
        /*039c*/ 	.word	0x00002850
        /*03a0*/ 	.word	0x00000000
        /*03a4*/ 	.word	0x00000000
        /*03a8*/ 	.short	0x010a
        /*03aa*/ 	.byte	0xff
	.zero		1


	//   ....[42]....
        /*03ac*/ 	.word	0x00002990
        /*03b0*/ 	.word	0x00000002
        /*03b4*/ 	.word	0x000000c0
        /*03b8*/ 	.short	0x010a
        /*03ba*/ 	.byte	0xff
	.zero		1


	//   ....[43]....
        /*03bc*/ 	.word	0x00002a00
        /*03c0*/ 	.word	0x00000002
        /*03c4*/ 	.word	0x00000000
        /*03c8*/ 	.short	0x0101
        /*03ca*/ 	.byte	0xff
	.zero		1


	//   ....[44]....
        /*03cc*/ 	.word	0x00002a20
        /*03d0*/ 	.word	0x000000ff
        /*03d4*/ 	.word	0x00000090
        /*03d8*/ 	.short	0x010a
        /*03da*/ 	.byte	0x04
	.zero		1


	//   ....[45]....
        /*03dc*/ 	.word	0x00002b40
        /*03e0*/ 	.word	0x00000002
        /*03e4*/ 	.word	0x00000080
        /*03e8*/ 	.short	0x010a
        /*03ea*/ 	.byte	0xff
	.zero		1


	//   ....[46]....
        /*03ec*/ 	.word	0x00002c40
        /*03f0*/ 	.word	0x00000002
        /*03f4*/ 	.word	0x00000000
        /*03f8*/ 	.short	0x0101
        /*03fa*/ 	.byte	0xff
	.zero		1


	//   ....[47]....
        /*03fc*/ 	.word	0x00002cd0
        /*0400*/ 	.word	0x000000ff
        /*0404*/ 	.word	0x00000090
        /*0408*/ 	.short	0x0106
        /*040a*/ 	.byte	0x04
	.zero		1


	//   ....[48]....
        /*040c*/ 	.word	0x00002cf0
        /*0410*/ 	.word	0x000000ff
        /*0414*/ 	.word	0x00000090
        /*0418*/ 	.short	0x010a
        /*041a*/ 	.byte	0x04
	.zero		1


	//   ....[49]....
        /*041c*/ 	.word	0x00002d80
        /*0420*/ 	.word	0x000000ff
        /*0424*/ 	.word	0x00000090
        /*0428*/ 	.short	0x0106
        /*042a*/ 	.byte	0x07
	.zero		1


	//   ....[50]....
        /*042c*/ 	.word	0x00002dc0
        /*0430*/ 	.word	0x00000000
        /*0434*/ 	.word	0x00000090
        /*0438*/ 	.short	0x010a
        /*043a*/ 	.byte	0xff
	.zero		1


	//   ....[51]....
        /*043c*/ 	.word	0x00003320
        /*0440*/ 	.word	0x00000000
        /*0444*/ 	.word	0x00000080
        /*0448*/ 	.short	0x010a
        /*044a*/ 	.byte	0xff
	.zero		1


	//   ....[52]....
        /*044c*/ 	.word	0x00003430
        /*0450*/ 	.word	0x00000003
        /*0454*/ 	.word	0x00000000
        /*0458*/ 	.short	0x0101
        /*045a*/ 	.byte	0xff
	.zero		1


	//   ....[53]....
        /*045c*/ 	.word	0x00003440
        /*0460*/ 	.word	0x000000ff
        /*0464*/ 	.word	0x00000000
        /*0468*/ 	.short	0x010a
        /*046a*/ 	.byte	0x04
	.zero		1


	//   ....[54]....
        /*046c*/ 	.word	0x00003460
        /*0470*/ 	.word	0x000000ff
        /*0474*/ 	.word	0x000000b0
        /*0478*/ 	.short	0x010a
        /*047a*/ 	.byte	0x1e
	.zero		1


	//   ....[55]....
        /*047c*/ 	.word	0x00003530
        /*0480*/ 	.word	0x000000ff
        /*0484*/ 	.word	0x00000000
        /*0488*/ 	.short	0x010a
        /*048a*/ 	.byte	0x05
	.zero		1


	//   ....[56]....
        /*048c*/ 	.word	0x00003670
        /*0490*/ 	.word	0x000000ff
        /*0494*/ 	.word	0x00000000
        /*0498*/ 	.short	0x010a
        /*049a*/ 	.byte	0x04
	.zero		1


	//   ....[57]....
        /*049c*/ 	.word	0x00003900
        /*04a0*/ 	.word	0x000000ff
        /*04a4*/ 	.word	0x00000000
        /*04a8*/ 	.short	0x010a
        /*04aa*/ 	.byte	0x04
	.zero		1


	//   ....[58]....
        /*04ac*/ 	.word	0x00003990
        /*04b0*/ 	.word	0x000000ff
        /*04b4*/ 	.word	0x00000000
        /*04b8*/ 	.short	0x010a
        /*04ba*/ 	.byte	0x04
	.zero		1


	//   ....[59]....
        /*04bc*/ 	.word	0x00003ea0
        /*04c0*/ 	.word	0x0000000c
        /*04c4*/ 	.word	0x00000080
        /*04c8*/ 	.short	0x010a
        /*04ca*/ 	.byte	0xff
	.zero		1


	//   ....[60]....
        /*04cc*/ 	.word	0x00004010
        /*04d0*/ 	.word	0x00000000
        /*04d4*/ 	.word	0x00000000
        /*04d8*/ 	.short	0x0101
        /*04da*/ 	.byte	0xff
	.zero		1


	//   ....[61]....
        /*04dc*/ 	.word	0x000044a0
        /*04e0*/ 	.word	0x000000ff
        /*04e4*/ 	.word	0x00000078
        /*04e8*/ 	.short	0x010a
        /*04ea*/ 	.byte	0x15
	.zero		1


	//   ....[62]....
        /*04ec*/ 	.word	0x00004620
        /*04f0*/ 	.word	0x000000ff
        /*04f4*/ 	.word	0x00000050
        /*04f8*/ 	.short	0x010a
        /*04fa*/ 	.byte	0x15
	.zero		1


	//   ....[63]....
        /*04fc*/ 	.word	0x00004790
        /*0500*/ 	.word	0x000000ff
        /*0504*/ 	.word	0x00000030
        /*0508*/ 	.short	0x010b
        /*050a*/ 	.byte	0x15
	.zero		1


	//   ....[64]....
        /*050c*/ 	.word	0x000047a0
        /*0510*/ 	.word	0x000000ff
        /*0514*/ 	.word	0x00000000
        /*0518*/ 	.short	0x0101
        /*051a*/ 	.byte	0x28
	.zero		1


	//   ....[65]....
        /*051c*/ 	.word	0x000047b0
        /*0520*/ 	.word	0x000000ff
        /*0524*/ 	.word	0x00000058
        /*0528*/ 	.short	0x010a
        /*052a*/ 	.byte	0x15
	.zero		1


	//   ....[66]....
        /*052c*/ 	.word	0x00004900
        /*0530*/ 	.word	0x000000ff
        /*0534*/ 	.word	0x00000038
        /*0538*/ 	.short	0x010b
        /*053a*/ 	.byte	0x15
	.zero		1


	//   ....[67]....
        /*053c*/ 	.word	0x00004910
        /*0540*/ 	.word	0x000000ff
        /*0544*/ 	.word	0x00000000
        /*0548*/ 	.short	0x0101
        /*054a*/ 	.byte	0x27
	.zero		1


	//   ....[68]....
        /*054c*/ 	.word	0x00004920
        /*0550*/ 	.word	0x000000ff
        /*0554*/ 	.word	0x00000060
        /*0558*/ 	.short	0x010a
        /*055a*/ 	.byte	0x15
	.zero		1


	//   ....[69]....
        /*055c*/ 	.word	0x00004a60
        /*0560*/ 	.word	0x000000ff
        /*0564*/ 	.word	0x00000040
        /*0568*/ 	.short	0x010b
        /*056a*/ 	.byte	0x15
	.zero		1


	//   ....[70]....
        /*056c*/ 	.word	0x00004a70
        /*0570*/ 	.word	0x000000ff
        /*0574*/ 	.word	0x00000000
        /*0578*/ 	.short	0x0101
        /*057a*/ 	.byte	0x26
	.zero		1


	//   ....[71]....
        /*057c*/ 	.word	0x00004a80
        /*0580*/ 	.word	0x000000ff
        /*0584*/ 	.word	0x00000068
        /*0588*/ 	.short	0x010a
        /*058a*/ 	.byte	0x15
	.zero		1


	//   ....[72]....
        /*058c*/ 	.word	0x00004c80
        /*0590*/ 	.word	0x000000ff
        /*0594*/ 	.word	0x00000048
        /*0598*/ 	.short	0x010b
        /*059a*/ 	.byte	0x15
	.zero		1


	//   ....[73]....
        /*059c*/ 	.word	0x00004c90
        /*05a0*/ 	.word	0x000000ff
        /*05a4*/ 	.word	0x00000000
        /*05a8*/ 	.short	0x0101
        /*05aa*/ 	.byte	0x25
	.zero		1


	//   ....[74]....
        /*05ac*/ 	.word	0x00004cc0
        /*05b0*/ 	.word	0x000000ff
        /*05b4*/ 	.word	0x00000050
        /*05b8*/ 	.short	0x010a
        /*05ba*/ 	.byte	0x15
	.zero		1


	//   ....[75]....
        /*05bc*/ 	.word	0x00004ce0
        /*05c0*/ 	.word	0x000000ff
        /*05c4*/ 	.word	0x00000058
        /*05c8*/ 	.short	0x010a
        /*05ca*/ 	.byte	0x15
	.zero		1


	//   ....[76]....
        /*05cc*/ 	.word	0x00004d00
        /*05d0*/ 	.word	0x000000ff
        /*05d4*/ 	.word	0x00000060
        /*05d8*/ 	.short	0x010a
        /*05da*/ 	.byte	0x15
	.zero		1


	//   ....[77]....
        /*05dc*/ 	.word	0x00004d40
        /*05e0*/ 	.word	0x00000000
        /*05e4*/ 	.word	0x00000068
        /*05e8*/ 	.short	0x010a
        /*05ea*/ 	.byte	0xff
	.zero		1


	//   ....[78]....
        /*05ec*/ 	.word	0x00005070
        /*05f0*/ 	.word	0x00000003
        /*05f4*/ 	.word	0x00000080
        /*05f8*/ 	.short	0x010a
        /*05fa*/ 	.byte	0xff
	.zero		1


	//   ....[79]....
        /*05fc*/ 	.word	0x000051f0
        /*0600*/ 	.word	0x00000000
        /*0604*/ 	.word	0x00000000
        /*0608*/ 	.short	0x0101
        /*060a*/ 	.byte	0xff
	.zero		1


	//   ....[80]....
        /*060c*/ 	.word	0x00005d90
        /*0610*/ 	.word	0x000000ff
        /*0614*/ 	.word	0x00000030
        /*0618*/ 	.short	0x010a
        /*061a*/ 	.byte	0x2c
	.zero		1


	//   ....[81]....
        /*061c*/ 	.word	0x00005e50
        /*0620*/ 	.word	0x0000004a
        /*0624*/ 	.word	0x000000a0
        /*0628*/ 	.short	0x010a
        /*062a*/ 	.byte	0xff
	.zero		1


	//   ....[82]....
        /*062c*/ 	.word	0x00005f80
        /*0630*/ 	.word	0x000000ff
        /*0634*/ 	.word	0x00000030
        /*0638*/ 	.short	0x010a
        /*063a*/ 	.byte	0x2c
	.zero		1


	//   ....[83]....
        /*063c*/ 	.word	0x00006150
        /*0640*/ 	.word	0x0000004a
        /*0644*/ 	.word	0x000000a0
        /*0648*/ 	.short	0x010a
        /*064a*/ 	.byte	0xff
	.zero		1


	//   ....[84]....
        /*064c*/ 	.word	0x000073d0
        /*0650*/ 	.word	0x00000000
        /*0654*/ 	.word	0x00000000
        /*0658*/ 	.short	0x0101
        /*065a*/ 	.byte	0xff
	.zero		1


	//   ....[85]....
        /*065c*/ 	.word	0x000073e0
        /*0660*/ 	.word	0x00000002
        /*0664*/ 	.word	0x00000030
        /*0668*/ 	.short	0x010a
        /*066a*/ 	.byte	0xff
	.zero		1


	//   ....[86]....
        /*066c*/ 	.word	0x000074c0
        /*0670*/ 	.word	0x00000002
        /*0674*/ 	.word	0x00000030
        /*0678*/ 	.short	0x010a
        /*067a*/ 	.byte	0xff
	.zero		1


	//   ....[87]....
        /*067c*/ 	.word	0x00008800
        /*0680*/ 	.word	0x00000000
        /*0684*/ 	.word	0x00000000
        /*0688*/ 	.short	0x0101
        /*068a*/ 	.byte	0xff
	.zero		1


	//   ....[88]....
        /*068c*/ 	.word	0x00008820
        /*0690*/ 	.word	0x00000006
        /*0694*/ 	.word	0x00000030
        /*0698*/ 	.short	0x010a
        /*069a*/ 	.byte	0xff
	.zero		1


	//   ....[89]....
        /*069c*/ 	.word	0x000088f0
        /*06a0*/ 	.word	0x00000006
        /*06a4*/ 	.word	0x00000030
        /*06a8*/ 	.short	0x010a
        /*06aa*/ 	.byte	0xff
	.zero		1


	//   ....[90]....
        /*06ac*/ 	.word	0x00009c20
        /*06b0*/ 	.word	0x00000000
        /*06b4*/ 	.word	0x00000000
        /*06b8*/ 	.short	0x0101
        /*06ba*/ 	.byte	0xff
	.zero		1


	//   ....[91]....
        /*06bc*/ 	.word	0x00009c40
        /*06c0*/ 	.word	0x00000003
        /*06c4*/ 	.word	0x00000030
        /*06c8*/ 	.short	0x010a
        /*06ca*/ 	.byte	0xff
	.zero		1


	//   ....[92]....
        /*06cc*/ 	.word	0x00009d10
        /*06d0*/ 	.word	0x00000003
        /*06d4*/ 	.word	0x00000030
        /*06d8*/ 	.short	0x010a
        /*06da*/ 	.byte	0xff
	.zero		1


	//   ....[93]....
        /*06dc*/ 	.word	0x0000a1a0
        /*06e0*/ 	.word	0x000000ff
        /*06e4*/ 	.word	0x00000000
        /*06e8*/ 	.short	0x0101
        /*06ea*/ 	.byte	0x04
	.zero		1


	//   ....[94]....
        /*06ec*/ 	.word	0x0000b0a0
        /*06f0*/ 	.word	0x00000000
        /*06f4*/ 	.word	0x00000000
        /*06f8*/ 	.short	0x0101
        /*06fa*/ 	.byte	0xff
	.zero		1


	//   ....[95]....
        /*06fc*/ 	.word	0x0000b350
        /*0700*/ 	.word	0x000000ff
        /*0704*/ 	.word	0x00000000
        /*0708*/ 	.short	0x0101
        /*070a*/ 	.byte	0x04
	.zero		1


	//   ....[96]....
        /*070c*/ 	.word	0x0000b370
        /*0710*/ 	.word	0x00000000
        /*0714*/ 	.word	0x000000d0
        /*0718*/ 	.short	0x010a
        /*071a*/ 	.byte	0xff
	.zero		1


	//   ....[97]....
        /*071c*/ 	.word	0x0000b3d0
        /*0720*/ 	.word	0x00000000
        /*0724*/ 	.word	0x00000018
        /*0728*/ 	.short	0x010a
        /*072a*/ 	.byte	0xff
	.zero		1


	//   ....[98]....
        /*072c*/ 	.word	0x0000b430
        /*0730*/ 	.word	0x00000000
        /*0734*/ 	.word	0x00000018
        /*0738*/ 	.short	0x010a
        /*073a*/ 	.byte	0xff
	.zero		1


	//   ....[99]....
        /*073c*/ 	.word	0x0000b480
        /*0740*/ 	.word	0x00000003
        /*0744*/ 	.word	0x00000080
        /*0748*/ 	.short	0x010a
        /*074a*/ 	.byte	0xff
	.zero		1


	//   ....[100]....
        /*074c*/ 	.word	0x0000b4e0
        /*0750*/ 	.word	0x00000000
        /*0754*/ 	.word	0x00000000
        /*0758*/ 	.short	0x010a
        /*075a*/ 	.byte	0xff
	.zero		1


	//   ....[101]....
        /*075c*/ 	.word	0x0000b540
        /*0760*/ 	.word	0x00000000
        /*0764*/ 	.word	0x00000000
        /*0768*/ 	.short	0x010a
        /*076a*/ 	.byte	0xff
	.zero		1


	//   ....[102]....
        /*076c*/ 	.word	0x0000b590
        /*0770*/ 	.word	0x00000002
        /*0774*/ 	.word	0x000000c0
        /*0778*/ 	.short	0x010a
        /*077a*/ 	.byte	0xff
	.zero		1


	//   ....[103]....
        /*077c*/ 	.word	0x0000b5f0
        /*0780*/ 	.word	0x00000002
        /*0784*/ 	.word	0x00000090
        /*0788*/ 	.short	0x010a
        /*078a*/ 	.byte	0xff
	.zero		1


	//   ....[104]....
        /*078c*/ 	.word	0x0000b640
        /*0790*/ 	.word	0x00000002
        /*0794*/ 	.word	0x00000080
        /*0798*/ 	.short	0x010a
        /*079a*/ 	.byte	0xff
	.zero		1


	//   ....[105]....
        /*079c*/ 	.word	0x0000b6a0
        /*07a0*/ 	.word	0x00000000
        /*07a4*/ 	.word	0x00000090
        /*07a8*/ 	.short	0x010a
        /*07aa*/ 	.byte	0xff
	.zero		1


	//   ....[106]....
        /*07ac*/ 	.word	0x0000b6f0
        /*07b0*/ 	.word	0x00000000
        /*07b4*/ 	.word	0x00000080
        /*07b8*/ 	.short	0x010a
        /*07ba*/ 	.byte	0xff
	.zero		1


	//   ....[107]....
        /*07bc*/ 	.word	0x0000b750
        /*07c0*/ 	.word	0x00000002
        /*07c4*/ 	.word	0x000000b0
        /*07c8*/ 	.short	0x010a
        /*07ca*/ 	.byte	0xff
	.zero		1


	//   ....[108]....
        /*07cc*/ 	.word	0x0000b7b0
        /*07d0*/ 	.word	0x00000000
        /*07d4*/ 	.word	0x00000000
        /*07d8*/ 	.short	0x010a
        /*07da*/ 	.byte	0xff
	.zero		1


	//   ....[109]....
        /*07dc*/ 	.word	0x0000b810
        /*07e0*/ 	.word	0x00000000
        /*07e4*/ 	.word	0x00000000
        /*07e8*/ 	.short	0x010a
        /*07ea*/ 	.byte	0xff
	.zero		1


	//   ....[110]....
        /*07ec*/ 	.word	0x0000b870
        /*07f0*/ 	.word	0x00000000
        /*07f4*/ 	.word	0x00000000
        /*07f8*/ 	.short	0x010a
        /*07fa*/ 	.byte	0xff
	.zero		1


	//   ....[111]....
        /*07fc*/ 	.word	0x0000b8c0
        /*0800*/ 	.word	0x0000000c
        /*0804*/ 	.word	0x00000080
        /*0808*/ 	.short	0x010a
        /*080a*/ 	.byte	0xff
	.zero		1


	//   ....[112]....
        /*080c*/ 	.word	0x0000b920
        /*0810*/ 	.word	0x00000000
        /*0814*/ 	.word	0x00000078
        /*0818*/ 	.short	0x010a
        /*081a*/ 	.byte	0xff
	.zero		1


	//   ....[113]....
        /*081c*/ 	.word	0x0000b980
        /*0820*/ 	.word	0x00000000
        /*0824*/ 	.word	0x00000050
        /*0828*/ 	.short	0x010a
        /*082a*/ 	.byte	0xff
	.zero		1


	//   ....[114]....
        /*082c*/ 	.word	0x0000b9e0
        /*0830*/ 	.word	0x00000000
        /*0834*/ 	.word	0x00000058
        /*0838*/ 	.short	0x010a
        /*083a*/ 	.byte	0xff
	.zero		1


	//   ....[115]....
        /*083c*/ 	.word	0x0000ba40
        /*0840*/ 	.word	0x00000000
        /*0844*/ 	.word	0x00000060
        /*0848*/ 	.short	0x010a
        /*084a*/ 	.byte	0xff
	.zero		1


	//   ....[116]....
        /*084c*/ 	.word	0x0000baa0
        /*0850*/ 	.word	0x00000000
        /*0854*/ 	.word	0x00000068
        /*0858*/ 	.short	0x010a
        /*085a*/ 	.byte	0xff
	.zero		1


	//   ....[117]....
        /*085c*/ 	.word	0x0000bb00
        /*0860*/ 	.word	0x00000000
        /*0864*/ 	.word	0x00000050
        /*0868*/ 	.short	0x010a
        /*086a*/ 	.byte	0xff
	.zero		1


	//   ....[118]....
        /*086c*/ 	.word	0x0000bb60
        /*0870*/ 	.word	0x00000000
        /*0874*/ 	.word	0x00000058
        /*0878*/ 	.short	0x010a
        /*087a*/ 	.byte	0xff
	.zero		1


	//   ....[119]....
        /*087c*/ 	.word	0x0000bbc0
        /*0880*/ 	.word	0x00000000
        /*0884*/ 	.word	0x00000060
        /*0888*/ 	.short	0x010a
        /*088a*/ 	.byte	0xff
	.zero		1


	//   ....[120]....
        /*088c*/ 	.word	0x0000bc10
        /*0890*/ 	.word	0x00000003
        /*0894*/ 	.word	0x00000080
        /*0898*/ 	.short	0x010a
        /*089a*/ 	.byte	0xff
	.zero		1


	//   ....[121]....
        /*089c*/ 	.word	0x0000bc70
        /*08a0*/ 	.word	0x00000003
        /*08a4*/ 	.word	0x00000030
        /*08a8*/ 	.short	0x010a
        /*08aa*/ 	.byte	0xff
	.zero		1


	//   ....[122]....
        /*08ac*/ 	.word	0x0000bcc0
        /*08b0*/ 	.word	0x0000004a
        /*08b4*/ 	.word	0x000000a0
        /*08b8*/ 	.short	0x010a
        /*08ba*/ 	.byte	0xff
	.zero		1


	//   ....[123]....
        /*08bc*/ 	.word	0x0000bd10
        /*08c0*/ 	.word	0x00000002
        /*08c4*/ 	.word	0x00000030
        /*08c8*/ 	.short	0x010a
        /*08ca*/ 	.byte	0xff
	.zero		1


	//   ....[124]....
        /*08cc*/ 	.word	0x0000bd60
        /*08d0*/ 	.word	0x00000006
        /*08d4*/ 	.word	0x00000030
        /*08d8*/ 	.short	0x010a
        /*08da*/ 	.byte	0xff
	.zero		1


	//   ....[125]....
        /*08dc*/ 	.word	0x0000bdb0
        /*08e0*/ 	.word	0x00000003
        /*08e4*/ 	.word	0x00000030
        /*08e8*/ 	.short	0x010a
        /*08ea*/ 	.byte	0xff
	.zero		1


	//----- nvinfo : EIATTR_NUM_MBARRIERS
	.align		4
.L_47:
        /*08ec*/ 	.byte	0x03, 0x38
        /*08ee*/ 	.short	0x001c


	//----- nvinfo : EIATTR_EXIT_INSTR_OFFSETS
	.align		4
        /*08f0*/ 	.byte	0x04, 0x1c
        /*08f2*/ 	.short	(.L_49 - .L_48)


	//   ....[0]....
.L_48:
        /*08f4*/ 	.word	0x00002880


	//   ....[1]....
        /*08f8*/ 	.word	0x00002d90


	//   ....[2]....
        /*08fc*/ 	.word	0x00002df0


	//   ....[3]....
        /*0900*/ 	.word	0x00003bf0


	//   ....[4]....
        /*0904*/ 	.word	0x00004d70


	//   ....[5]....
        /*0908*/ 	.word	0x00004db0


	//   ....[6]....
        /*090c*/ 	.word	0x0000b230


	//   ....[7]....
        /*0910*/ 	.word	0x0000b2b0


	//   ....[8]....
        /*0914*/ 	.word	0x0000b2e0


	//   ....[9]....
        /*0918*/ 	.word	0x0000b360


	//----- nvinfo : EIATTR_MAX_THREADS
	.align		4
.L_49:
        /*091c*/ 	.byte	0x04, 0x05
        /*091e*/ 	.short	(.L_51 - .L_50)
.L_50:
        /*0920*/ 	.word	0x00000100
        /*0924*/ 	.word	0x00000001
        /*0928*/ 	.word	0x00000001


	//----- nvinfo : EIATTR_CRS_STACK_SIZE
	.align		4
.L_51:
        /*092c*/ 	.byte	0x04, 0x1e
        /*092e*/ 	.short	(.L_53 - .L_52)
.L_52:
        /*0930*/ 	.word	0x00000000


	//----- nvinfo : EIATTR_CBANK_PARAM_SIZE
	.align		4
.L_53:
        /*0934*/ 	.byte	0x03, 0x19
        /*0936*/ 	.short	0x0800


	//----- nvinfo : EIATTR_PARAM_CBANK
	.align		4
        /*0938*/ 	.byte	0x04, 0x0a
        /*093a*/ 	.short	(.L_55 - .L_54)
	.align		4
.L_54:
        /*093c*/ 	.word	index@(.nv.constant0._ZN7cutlass13device_kernelINS_4gemm6kernel13GemmUniversalIN4cute5tupleIJiiiiEEENS1_10collective13CollectiveMmaINS1_35MainloopSm100TmaUmmaWarpSpecializedILi3ELi2ELi2ENS5_IJNS4_1CILi1EEENSA_ILi2EEESB_EEEEENS5_IJNSA_ILi128EEENSA_ILi256EEENSA_ILi64EEEEEENS_6half_tENS5_IJlSB_lEEESJ_SK_NS4_8TiledMMAINS4_8MMA_AtomIJNS4_20SM100_MMA_F16BF16_SSISJ_SJ_fLi128ELi256ELNS4_4UMMA5MajorE0ELSP_0ELNSO_7ScaleInE0ELSQ_0EEEEEENS4_6LayoutINS5_IJSB_SB_SB_EEENS5_IJNSA_ILi0EEESV_SV_EEEEENS5_IJNS4_10UnderscoreESY_SY_EEEEENS4_23SM90_TMA_LOAD_MULTICASTENS4_14ComposedLayoutINS4_7SwizzleILi3ELi4ELi3EEENS4_18smem_ptr_flag_bitsILi16EEENST_INS5_IJNSA_ILi8EEESH_EEENS5_IJSH_SB_EEEEEEEvNS4_8identityENS4_13SM90_TMA_LOADES1B_vS1C_EENS_8epilogue10collective18CollectiveEpilogueINS1F_23Sm100TmaWarpSpecializedILi4ELi2ELi64ELb1ELb0EEEJSI_NS5_IJNST_ISF_SB_EENST_ISH_SB_EEEEESJ_SK_SJ_SK_NS1F_6fusion15FusionCallbacksIS1J_NS1N_17LinearCombinationISJ_fSJ_fLNS_15FloatRoundStyleE2EEESI_S1M_JEEENS4_5SM1004TMEM4LOAD26SM100_TMEM_LOAD_32dp32b64xES1D_S1B_NS4_39AutoVectorizingCopyWithAssumedAlignmentILi128EEENS4_14SM90_TMA_STOREES1B_S1Y_S1Y_EEEvvEEEEvNT_6ParamsE)
        /*0940*/ 	.short	0x0380
        /*0942*/ 	.short	0x0800


	//----- nvinfo : EIATTR_SW_WAR
	.align		4
.L_55:
        /*0944*/ 	.byte	0x04, 0x36
        /*0946*/ 	.short	(.L_57 - .L_56)
.L_56:
        /*0948*/ 	.word	0x00000008
.L_57:


//--------------------- .nv.callgraph             --------------------------
	.section	.nv.callgraph,"",@"SHT_CUDA_CALLGRAPH"
	.align	4
	.sectionentsize	8
	.align		4
        /*0000*/ 	.word	0x00000000
	.align		4
        /*0004*/ 	.word	0xffffffff
	.align		4
        /*0008*/ 	.word	index@(_ZN7cutlass13device_kernelINS_4gemm6kernel13GemmUniversalIN4cute5tupleIJiiiiEEENS1_10collective13CollectiveMmaINS1_35MainloopSm100TmaUmmaWarpSpecializedILi3ELi2ELi2ENS5_IJNS4_1CILi1EEENSA_ILi2EEESB_EEEEENS5_IJNSA_ILi128EEENSA_ILi256EEENSA_ILi64EEEEEENS_6half_tENS5_IJlSB_lEEESJ_SK_NS4_8TiledMMAINS4_8MMA_AtomIJNS4_20SM100_MMA_F16BF16_SSISJ_SJ_fLi128ELi256ELNS4_4UMMA5MajorE0ELSP_0ELNSO_7ScaleInE0ELSQ_0EEEEEENS4_6LayoutINS5_IJSB_SB_SB_EEENS5_IJNSA_ILi0EEESV_SV_EEEEENS5_IJNS4_10UnderscoreESY_SY_EEEEENS4_23SM90_TMA_LOAD_MULTICASTENS4_14ComposedLayoutINS4_7SwizzleILi3ELi4ELi3EEENS4_18smem_ptr_flag_bitsILi16EEENST_INS5_IJNSA_ILi8EEESH_EEENS5_IJSH_SB_EEEEEEEvNS4_8identityENS4_13SM90_TMA_LOADES1B_vS1C_EENS_8epilogue10collective18CollectiveEpilogueINS1F_23Sm100TmaWarpSpecializedILi4ELi2ELi64ELb1ELb0EEEJSI_NS5_IJNST_ISF_SB_EENST_ISH_SB_EEEEESJ_SK_SJ_SK_NS1F_6fusion15FusionCallbacksIS1J_NS1N_17LinearCombinationISJ_fSJ_fLNS_15FloatRoundStyleE2EEESI_S1M_JEEENS4_5SM1004TMEM4LOAD26SM100_TMEM_LOAD_32dp32b64xES1D_S1B_NS4_39AutoVectorizingCopyWithAssumedAlignmentILi128EEENS4_14SM90_TMA_STOREES1B_S1Y_S1Y_EEEvvEEEEvNT_6ParamsE)
	.align		4
        /*000c*/ 	.word	index@(__assertfail)
	.align		4
        /*0010*/ 	.word	0x00000000
	.align		4
        /*0014*/ 	.word	0xfffffffe
	.align		4
        /*0018*/ 	.word	0x00000000
	.align		4
        /*001c*/ 	.word	0xfffffffd
	.align		4
        /*0020*/ 	.word	0x00000000
	.align		4
        /*0024*/ 	.word	0xfffffffc


//--------------------- .nv.constant4             --------------------------
	.section	.nv.constant4,"a",@progbits
	.align	8
	.align		8
.nv.constant4:
        /*0000*/ 	.dword	__assertfail
	.align		8
        /*0008*/ 	.dword	__unnamed_1
	.align		8
        /*0010*/ 	.dword	__unnamed_2
	.align		8
        /*0018*/ 	.dword	_ZN40_INTERNAL_4315d602_4_k_cu_8cf98d42_348724cuda3std3__45__cpo5beginE
	.align		8
        /*0020*/ 	.dword	_ZN40_INTERNAL_4315d602_4_k_cu_8cf98d42_348724cuda3std3__45__cpo3endE
	.align		8
        /*0028*/ 	.dword	_ZN40_INTERNAL_4315d602_4_k_cu_8cf98d42_348724cuda3std3__45__cpo6cbeginE
	.align		8
        /*0030*/ 	.dword	_ZN40_INTERNAL_4315d602_4_k_cu_8cf98d42_348724cuda3std3__45__cpo4cendE
	.align		8
        /*0038*/ 	.dword	_ZN40_INTERNAL_4315d602_4_k_cu_8cf98d42_348724cuda3std3__442_GLOBAL__N__4315d602_4_k_cu_8cf98d42_348726ignoreE
	.align		8
        /*0040*/ 	.dword	_ZN40_INTERNAL_4315d602_4_k_cu_8cf98d42_348724cuda3std3__419piecewise_constructE
	.align		8
        /*0048*/ 	.dword	_ZN40_INTERNAL_4315d602_4_k_cu_8cf98d42_348724cuda3std3__48in_placeE
	.align		8
        /*0050*/ 	.dword	_ZN40_INTERNAL_4315d602_4_k_cu_8cf98d42_348724cuda3std6ranges3__45__cpo4swapE
	.align		8
        /*0058*/ 	.dword	_ZN40_INTERNAL_4315d602_4_k_cu_8cf98d42_348724cuda3std6ranges3__45__cpo9iter_moveE
	.align		8
        /*0060*/ 	.dword	_ZN40_INTERNAL_4315d602_4_k_cu_8cf98d42_348724cute7productE
	.align		8
        /*0068*/ 	.dword	_ZN40_INTERNAL_4315d602_4_k_cu_8cf98d42_348724cute1_E
	.align		8
        /*0070*/ 	.dword	$str$25
	.align		8
        /*0078*/ 	.dword	$str$26
	.align		8
        /*0080*/ 	.dword	$str$27
	.align		8
        /*0088*/ 	.dword	$str$28


//--------------------- .text._ZN7cutlass13device_kernelINS_4gemm6kernel13GemmUniversalIN4cute5tupleIJiiiiEEENS1_10collective13CollectiveMmaINS1_35MainloopSm100TmaUmmaWarpSpecializedILi3ELi2ELi2ENS5_IJNS4_1CILi1EEENSA_ILi2EEESB_EEEEENS5_IJNSA_ILi128EEENSA_ILi256EEENSA_ILi64EEEEEENS_6half_tENS5_IJlSB_lEEESJ_SK_NS4_8TiledMMAINS4_8MMA_AtomIJNS4_20SM100_MMA_F16BF16_SSISJ_SJ_fLi128ELi256ELNS4_4UMMA5MajorE0ELSP_0ELNSO_7ScaleInE0ELSQ_0EEEEEENS4_6LayoutINS5_IJSB_SB_SB_EEENS5_IJNSA_ILi0EEESV_SV_EEEEENS5_IJNS4_10UnderscoreESY_SY_EEEEENS4_23SM90_TMA_LOAD_MULTICASTENS4_14ComposedLayoutINS4_7SwizzleILi3ELi4ELi3EEENS4_18smem_ptr_flag_bitsILi16EEENST_INS5_IJNSA_ILi8EEESH_EEENS5_IJSH_SB_EEEEEEEvNS4_8identityENS4_13SM90_TMA_LOADES1B_vS1C_EENS_8epilogue10collective18CollectiveEpilogueINS1F_23Sm100TmaWarpSpecializedILi4ELi2ELi64ELb1ELb0EEEJSI_NS5_IJNST_ISF_SB_EENST_ISH_SB_EEEEESJ_SK_SJ_SK_NS1F_6fusion15FusionCallbacksIS1J_NS1N_17LinearCombinationISJ_fSJ_fLNS_15FloatRoundStyleE2EEESI_S1M_JEEENS4_5SM1004TMEM4LOAD26SM100_TMEM_LOAD_32dp32b64xES1D_S1B_NS4_39AutoVectorizingCopyWithAssumedAlignmentILi128EEENS4_14SM90_TMA_STOREES1B_S1Y_S1Y_EEEvvEEEEvNT_6ParamsE --------------------------
	.section	.text._ZN7cutlass13device_kernelINS_4gemm6kernel13GemmUniversalIN4cute5tupleIJiiiiEEENS1_10collective13CollectiveMmaINS1_35MainloopSm100TmaUmmaWarpSpecializedILi3ELi2ELi2ENS5_IJNS4_1CILi1EEENSA_ILi2EEESB_EEEEENS5_IJNSA_ILi128EEENSA_ILi256EEENSA_ILi64EEEEEENS_6half_tENS5_IJlSB_lEEESJ_SK_NS4_8TiledMMAINS4_8MMA_AtomIJNS4_20SM100_MMA_F16BF16_SSISJ_SJ_fLi128ELi256ELNS4_4UMMA5MajorE0ELSP_0ELNSO_7ScaleInE0ELSQ_0EEEEEENS4_6LayoutINS5_IJSB_SB_SB_EEENS5_IJNSA_ILi0EEESV_SV_EEEEENS5_IJNS4_10UnderscoreESY_SY_EEEEENS4_23SM90_TMA_LOAD_MULTICASTENS4_14ComposedLayoutINS4_7SwizzleILi3ELi4ELi3EEENS4_18smem_ptr_flag_bitsILi16EEENST_INS5_IJNSA_ILi8EEESH_EEENS5_IJSH_SB_EEEEEEEvNS4_8identityENS4_13SM90_TMA_LOADES1B_vS1C_EENS_8epilogue10collective18CollectiveEpilogueINS1F_23Sm100TmaWarpSpecializedILi4ELi2ELi64ELb1ELb0EEEJSI_NS5_IJNST_ISF_SB_EENST_ISH_SB_EEEEESJ_SK_SJ_SK_NS1F_6fusion15FusionCallbacksIS1J_NS1N_17LinearCombinationISJ_fSJ_fLNS_15FloatRoundStyleE2EEESI_S1M_JEEENS4_5SM1004TMEM4LOAD26SM100_TMEM_LOAD_32dp32b64xES1D_S1B_NS4_39AutoVectorizingCopyWithAssumedAlignmentILi128EEENS4_14SM90_TMA_STOREES1B_S1Y_S1Y_EEEvvEEEEvNT_6ParamsE,"ax",@progbits
	.align	128
.text._ZN7cutlass13device_kernelINS_4gemm6kernel13GemmUniversalIN4cute5tupleIJiiiiEEENS1_10collective13CollectiveMmaINS1_35MainloopSm100TmaUmmaWarpSpecializedILi3ELi2ELi2ENS5_IJNS4_1CILi1EEENSA_ILi2EEESB_EEEEENS5_IJNSA_ILi128EEENSA_ILi256EEENSA_ILi64EEEEEENS_6half_tENS5_IJlSB_lEEESJ_SK_NS4_8TiledMMAINS4_8MMA_AtomIJNS4_20SM100_MMA_F16BF16_SSISJ_SJ_fLi128ELi256ELNS4_4UMMA5MajorE0ELSP_0ELNSO_7ScaleInE0ELSQ_0EEEEEENS4_6LayoutINS5_IJSB_SB_SB_EEENS5_IJNSA_ILi0EEESV_SV_EEEEENS5_IJNS4_10UnderscoreESY_SY_EEEEENS4_23SM90_TMA_LOAD_MULTICASTENS4_14ComposedLayoutINS4_7SwizzleILi3ELi4ELi3EEENS4_18smem_ptr_flag_bitsILi16EEENST_INS5_IJNSA_ILi8EEESH_EEENS5_IJSH_SB_EEEEEEEvNS4_8identityENS4_13SM90_TMA_LOADES1B_vS1C_EENS_8epilogue10collective18CollectiveEpilogueINS1F_23Sm100TmaWarpSpecializedILi4ELi2ELi64ELb1ELb0EEEJSI_NS5_IJNST_ISF_SB_EENST_ISH_SB_EEEEESJ_SK_SJ_SK_NS1F_6fusion15FusionCallbacksIS1J_NS1N_17LinearCombinationISJ_fSJ_fLNS_15FloatRoundStyleE2EEESI_S1M_JEEENS4_5SM1004TMEM4LOAD26SM100_TMEM_LOAD_32dp32b64xES1D_S1B_NS4_39AutoVectorizingCopyWithAssumedAlignmentILi128EEENS4_14SM90_TMA_STOREES1B_S1Y_S1Y_EEEvvEEEEvNT_6ParamsE:
        .type           _ZN7cutlass13device_kernelINS_4gemm6kernel13GemmUniversalIN4cute5tupleIJiiiiEEENS1_10collective13CollectiveMmaINS1_35MainloopSm100TmaUmmaWarpSpecializedILi3ELi2ELi2ENS5_IJNS4_1CILi1EEENSA_ILi2EEESB_EEEEENS5_IJNSA_ILi128EEENSA_ILi256EEENSA_ILi64EEEEEENS_6half_tENS5_IJlSB_lEEESJ_SK_NS4_8TiledMMAINS4_8MMA_AtomIJNS4_20SM100_MMA_F16BF16_SSISJ_SJ_fLi128ELi256ELNS4_4UMMA5MajorE0ELSP_0ELNSO_7ScaleInE0ELSQ_0EEEEEENS4_6LayoutINS5_IJSB_SB_SB_EEENS5_IJNSA_ILi0EEESV_SV_EEEEENS5_IJNS4_10UnderscoreESY_SY_EEEEENS4_23SM90_TMA_LOAD_MULTICASTENS4_14ComposedLayoutINS4_7SwizzleILi3ELi4ELi3EEENS4_18smem_ptr_flag_bitsILi16EEENST_INS5_IJNSA_ILi8EEESH_EEENS5_IJSH_SB_EEEEEEEvNS4_8identityENS4_13SM90_TMA_LOADES1B_vS1C_EENS_8epilogue10collective18CollectiveEpilogueINS1F_23Sm100TmaWarpSpecializedILi4ELi2ELi64ELb1ELb0EEEJSI_NS5_IJNST_ISF_SB_EENST_ISH_SB_EEEEESJ_SK_SJ_SK_NS1F_6fusion15FusionCallbacksIS1J_NS1N_17LinearCombinationISJ_fSJ_fLNS_15FloatRoundStyleE2EEESI_S1M_JEEENS4_5SM1004TMEM4LOAD26SM100_TMEM_LOAD_32dp32b64xES1D_S1B_NS4_39AutoVectorizingCopyWithAssumedAlignmentILi128EEENS4_14SM90_TMA_STOREES1B_S1Y_S1Y_EEEvvEEEEvNT_6ParamsE,@function
        .size           _ZN7cutlass13device_kernelINS_4gemm6kernel13GemmUniversalIN4cute5tupleIJiiiiEEENS1_10collective13CollectiveMmaINS1_35MainloopSm100TmaUmmaWarpSpecializedILi3ELi2ELi2ENS5_IJNS4_1CILi1EEENSA_ILi2EEESB_EEEEENS5_IJNSA_ILi128EEENSA_ILi256EEENSA_ILi64EEEEEENS_6half_tENS5_IJlSB_lEEESJ_SK_NS4_8TiledMMAINS4_8MMA_AtomIJNS4_20SM100_MMA_F16BF16_SSISJ_SJ_fLi128ELi256ELNS4_4UMMA5MajorE0ELSP_0ELNSO_7ScaleInE0ELSQ_0EEEEEENS4_6LayoutINS5_IJSB_SB_SB_EEENS5_IJNSA_ILi0EEESV_SV_EEEEENS5_IJNS4_10UnderscoreESY_SY_EEEEENS4_23SM90_TMA_LOAD_MULTICASTENS4_14ComposedLayoutINS4_7SwizzleILi3ELi4ELi3EEENS4_18smem_ptr_flag_bitsILi16EEENST_INS5_IJNSA_ILi8EEESH_EEENS5_IJSH_SB_EEEEEEEvNS4_8identityENS4_13SM90_TMA_LOADES1B_vS1C_EENS_8epilogue10collective18CollectiveEpilogueINS1F_23Sm100TmaWarpSpecializedILi4ELi2ELi64ELb1ELb0EEEJSI_NS5_IJNST_ISF_SB_EENST_ISH_SB_EEEEESJ_SK_SJ_SK_NS1F_6fusion15FusionCallbacksIS1J_NS1N_17LinearCombinationISJ_fSJ_fLNS_15FloatRoundStyleE2EEESI_S1M_JEEENS4_5SM1004TMEM4LOAD26SM100_TMEM_LOAD_32dp32b64xES1D_S1B_NS4_39AutoVectorizingCopyWithAssumedAlignmentILi128EEENS4_14SM90_TMA_STOREES1B_S1Y_S1Y_EEEvvEEEEvNT_6ParamsE,(.L_x_174 - _ZN7cutlass13device_kernelINS_4gemm6kernel13GemmUniversalIN4cute5tupleIJiiiiEEENS1_10collective13CollectiveMmaINS1_35MainloopSm100TmaUmmaWarpSpecializedILi3ELi2ELi2ENS5_IJNS4_1CILi1EEENSA_ILi2EEESB_EEEEENS5_IJNSA_ILi128EEENSA_ILi256EEENSA_ILi64EEEEEENS_6half_tENS5_IJlSB_lEEESJ_SK_NS4_8TiledMMAINS4_8MMA_AtomIJNS4_20SM100_MMA_F16BF16_SSISJ_SJ_fLi128ELi256ELNS4_4UMMA5MajorE0ELSP_0ELNSO_7ScaleInE0ELSQ_0EEEEEENS4_6LayoutINS5_IJSB_SB_SB_EEENS5_IJNSA_ILi0EEESV_SV_EEEEENS5_IJNS4_10UnderscoreESY_SY_EEEEENS4_23SM90_TMA_LOAD_MULTICASTENS4_14ComposedLayoutINS4_7SwizzleILi3ELi4ELi3EEENS4_18smem_ptr_flag_bitsILi16EEENST_INS5_IJNSA_ILi8EEESH_EEENS5_IJSH_SB_EEEEEEEvNS4_8identityENS4_13SM90_TMA_LOADES1B_vS1C_EENS_8epilogue10collective18CollectiveEpilogueINS1F_23Sm100TmaWarpSpecializedILi4ELi2ELi64ELb1ELb0EEEJSI_NS5_IJNST_ISF_SB_EENST_ISH_SB_EEEEESJ_SK_SJ_SK_NS1F_6fusion15FusionCallbacksIS1J_NS1N_17LinearCombinationISJ_fSJ_fLNS_15FloatRoundStyleE2EEESI_S1M_JEEENS4_5SM1004TMEM4LOAD26SM100_TMEM_LOAD_32dp32b64xES1D_S1B_NS4_39AutoVectorizingCopyWithAssumedAlignmentILi128EEENS4_14SM90_TMA_STOREES1B_S1Y_S1Y_EEEvvEEEEvNT_6ParamsE)
        .other          _ZN7cutlass13device_kernelINS_4gemm6kernel13GemmUniversalIN4cute5tupleIJiiiiEEENS1_10collective13CollectiveMmaINS1_35MainloopSm100TmaUmmaWarpSpecializedILi3ELi2ELi2ENS5_IJNS4_1CILi1EEENSA_ILi2EEESB_EEEEENS5_IJNSA_ILi128EEENSA_ILi256EEENSA_ILi64EEEEEENS_6half_tENS5_IJlSB_lEEESJ_SK_NS4_8TiledMMAINS4_8MMA_AtomIJNS4_20SM100_MMA_F16BF16_SSISJ_SJ_fLi128ELi256ELNS4_4UMMA5MajorE0ELSP_0ELNSO_7ScaleInE0ELSQ_0EEEEEENS4_6LayoutINS5_IJSB_SB_SB_EEENS5_IJNSA_ILi0EEESV_SV_EEEEENS5_IJNS4_10UnderscoreESY_SY_EEEEENS4_23SM90_TMA_LOAD_MULTICASTENS4_14ComposedLayoutINS4_7SwizzleILi3ELi4ELi3EEENS4_18smem_ptr_flag_bitsILi16EEENST_INS5_IJNSA_ILi8EEESH_EEENS5_IJSH_SB_EEEEEEEvNS4_8identityENS4_13SM90_TMA_LOADES1B_vS1C_EENS_8epilogue10collective18CollectiveEpilogueINS1F_23Sm100TmaWarpSpecializedILi4ELi2ELi64ELb1ELb0EEEJSI_NS5_IJNST_ISF_SB_EENST_ISH_SB_EEEEESJ_SK_SJ_SK_NS1F_6fusion15FusionCallbacksIS1J_NS1N_17LinearCombinationISJ_fSJ_fLNS_15FloatRoundStyleE2EEESI_S1M_JEEENS4_5SM1004TMEM4LOAD26SM100_TMEM_LOAD_32dp32b64xES1D_S1B_NS4_39AutoVectorizingCopyWithAssumedAlignmentILi128EEENS4_14SM90_TMA_STOREES1B_S1Y_S1Y_EEEvvEEEEvNT_6ParamsE,@"STO_CUDA_ENTRY STV_DEFAULT"
_ZN7cutlass13device_kernelINS_4gemm6kernel13GemmUniversalIN4cute5tupleIJiiiiEEENS1_10collective13CollectiveMmaINS1_35MainloopSm100TmaUmmaWarpSpecializedILi3ELi2ELi2ENS5_IJNS4_1CILi1EEENSA_ILi2EEESB_EEEEENS5_IJNSA_ILi128EEENSA_ILi256EEENSA_ILi64EEEEEENS_6half_tENS5_IJlSB_lEEESJ_SK_NS4_8TiledMMAINS4_8MMA_AtomIJNS4_20SM100_MMA_F16BF16_SSISJ_SJ_fLi128ELi256ELNS4_4UMMA5MajorE0ELSP_0ELNSO_7ScaleInE0ELSQ_0EEEEEENS4_6LayoutINS5_IJSB_SB_SB_EEENS5_IJNSA_ILi0EEESV_SV_EEEEENS5_IJNS4_10UnderscoreESY_SY_EEEEENS4_23SM90_TMA_LOAD_MULTICASTENS4_14ComposedLayoutINS4_7SwizzleILi3ELi4ELi3EEENS4_18smem_ptr_flag_bitsILi16EEENST_INS5_IJNSA_ILi8EEESH_EEENS5_IJSH_SB_EEEEEEEvNS4_8identityENS4_13SM90_TMA_LOADES1B_vS1C_EENS_8epilogue10collective18CollectiveEpilogueINS1F_23Sm100TmaWarpSpecializedILi4ELi2ELi64ELb1ELb0EEEJSI_NS5_IJNST_ISF_SB_EENST_ISH_SB_EEEEESJ_SK_SJ_SK_NS1F_6fusion15FusionCallbacksIS1J_NS1N_17LinearCombinationISJ_fSJ_fLNS_15FloatRoundStyleE2EEESI_S1M_JEEENS4_5SM1004TMEM4LOAD26SM100_TMEM_LOAD_32dp32b64xES1D_S1B_NS4_39AutoVectorizingCopyWithAssumedAlignmentILi128EEENS4_14SM90_TMA_STOREES1B_S1Y_S1Y_EEEvvEEEEvNT_6ParamsE:
[----:B------:R-:W1:Y:S01]  /*0000*/  LDC R1, c[0x0][0x37c] ;  /* 0x0000df00ff017b82 */ /* 0x000e620000000800 */
[----:B------:R-:W2:Y:S01]  /*0010*/  S2R R157, SR_TID.X ;  /* 0x00000000009d7919 */ /* 0x000ea20000002100 */
[----:B------:R-:W3:Y:S01]  /*0020*/  LDCU.64 UR8, c[0x0][0x890] ;  /* 0x00011200ff0877ac */ /* 0x000ee20008000a00 */
[----:B------:R-:W-:Y:S02]  /*0030*/  PRMT R142, RZ, 0x7610, R142 ;  /* 0x00007610ff8e7816 */ /* 0x000fe4000000008e */
[----:B------:R-:W-:Y:S01]  /*0040*/  ELECT P3, URZ, PT ;  /* 0x0000000000ff782f */ /* 0x000fe20003860000 */
[----:B---3--:R-:W-:-:S04]  /*0050*/  UISETP.NE.U32.AND UP0, UPT, UR8, URZ, UPT ;  /* 0x000000ff0800728c */ /* 0x008fc8000bf05070 */
[----:B------:R-:W-:Y:S01]  /*0060*/  UISETP.NE.AND.EX UP0, UPT, UR9, URZ, UPT, UP0 ;  /* 0x000000ff0900728c */ /* 0x000fe2000bf05300 */
[----:B--2---:R-:W-:-:S05]  /*0070*/  SHF.R.U32.HI R143, RZ, 0x5, R157 ;  /* 0x00000005ff8f7819 */ /* 0x004fca000001169d */
[----:B------:R-:W2:Y:S02]  /*0080*/  SHFL.IDX PT, R0, R143, RZ, 0x1f ;  /* 0x00001fff8f007589 */ /* 0x000ea400000e0000 */
[----:B--2---:R-:W-:Y:S01]  /*0090*/  R2UR UR17, R0 ;  /* 0x00000000001172ca */ /* 0x004fe200000e0000 */
[----:B-1----:R-:W-:-:S14]  /*00a0*/  BRA.U UP0, `(.L_x_0) ;  /* 0x0000000100307547 */ /* 0x002fdc000b800000 */
[----:B------:R-:W1:Y:S02]  /*00b0*/  LDCU.64 UR4, c[0x0][0x888] ;  /* 0x00011100ff0477ac */ /* 0x000e640008000a00 */
[----:B-1----:R-:W-:-:S04]  /*00c0*/  UISETP.NE.U32.AND UP0, UPT, UR4, URZ, UPT ;  /* 0x000000ff0400728c */ /* 0x002fc8000bf05070 */
[----:B------:R-:W-:-:S09]  /*00d0*/  UISETP.NE.AND.EX UP0, UPT, UR5, URZ, UPT, UP0 ;  /* 0x000000ff0500728c */ /* 0x000fd2000bf05300 */
[----:B------:R-:W-:Y:S05]  /*00e0*/  BRA.U !UP0, `(.L_x_1) ;  /* 0x0000000108147547 */ /* 0x000fea000b800000 */
[----:B------:R-:W1:Y:S01]  /*00f0*/  LDC.64 R2, c[0x0][0x888] ;  /* 0x00022200ff027b82 */ /* 0x000e620000000a00 */
[----:B------:R-:W1:Y:S02]  /*0100*/  LDCU.64 UR4, c[0x0][0x358] ;  /* 0x00006b00ff0477ac */ /* 0x000e640008000a00 */
[----:B-1----:R1:W5:Y:S01]  /*0110*/  LDG.E R73, desc[UR4][R2.64] ;  /* 0x0000000402497981 */ /* 0x002362000c1e1900 */
[----:B------:R-:W-:Y:S01]  /*0120*/  HFMA2 R142, -RZ, RZ, 0, 5.9604644775390625e-08 ;  /* 0x00000001ff8e7431 */ /* 0x000fe200000001ff */
[----:B------:R-:W-:Y:S05]  /*0130*/  BRA `(.L_x_0) ;  /* 0x00000000000c7947 */ /* 0x000fea0003800000 */
.L_x_1:
[----:B------:R-:W1:Y:S01]  /*0140*/  LDCU UR4, c[0x0][0x880] ;  /* 0x00011000ff0477ac */ /* 0x000e620008000800 */
[----:B------:R-:W-:Y:S01]  /*0150*/  HFMA2 R142, -RZ, RZ, 0, 5.9604644775390625e-08 ;  /* 0x00000001ff8e7431 */ /* 0x000fe200000001ff */
[----:B-1----:R-:W-:-:S07]  /*0160*/  MOV R73, UR4 ;  /* 0x0000000400497c02 */ /* 0x002fce0008000f00 */
.L_x_0:
[----:B------:R-:W2:Y:S02]  /*0170*/  LDCU.64 UR4, c[0x0][0x8b0] ;  /* 0x00011600ff0477ac */ /* 0x000ea40008000a00 */
[----:B--2---:R-:W-:-:S04]  /*0180*/  UISETP.NE.U32.AND UP0, UPT, UR4, URZ, UPT ;  /* 0x000000ff0400728c */ /* 0x004fc8000bf05070 */
[----:B------:R-:W-:-:S09]  /*0190*/  UISETP.NE.AND.EX UP0, UPT, UR5, URZ, UPT, UP0 ;  /* 0x000000ff0500728c */ /* 0x000fd2000bf05300 */
[----:B------:R-:W-:Y:S05]  /*01a0*/  BRA.U UP0, `(.L_x_2) ;  /* 0x0000000100287547 */ /* 0x000fea000b800000 */
[----:B------:R-:W2:Y:S02]  /*01b0*/  LDCU.64 UR4, c[0x0][0x8a8] ;  /* 0x00011500ff0477ac */ /* 0x000ea40008000a00 */
[----:B--2---:R-:W-:-:S04]  /*01c0*/  UISETP.NE.U32.AND UP0, UPT, UR4, URZ, UPT ;  /* 0x000000ff0400728c */ /* 0x004fc8000bf05070 */
[----:B------:R-:W-:-:S09]  /*01d0*/  UISETP.NE.AND.EX UP0, UPT, UR5, URZ, UPT, UP0 ;  /* 0x000000ff0500728c */ /* 0x000fd2000bf05300 */
[----:B------:R-:W-:Y:S05]  /*01e0*/  BRA.U !UP0, `(.L_x_3) ;  /* 0x0000000108107547 */ /* 0x000fea000b800000 */
[----:B------:R-:W2:Y:S01]  /*01f0*/  LDC.64 R70, c[0x0][0x8a8] ;  /* 0x00022a00ff467b82 */ /* 0x000ea20000000a00 */
[----:B------:R-:W2:Y:S02]  /*0200*/  LDCU.64 UR4, c[0x0][0x358] ;  /* 0x00006b00ff0477ac */ /* 0x000ea40008000a00 */
[----:B--2---:R2:W5:Y:S01]  /*0210*/  LDG.E R70, desc[UR4][R70.64] ;  /* 0x0000000446467981 */ /* 0x004562000c1e1900 */
[----:B------:R-:W-:Y:S05]  /*0220*/  BRA `(.L_x_2) ;  /* 0x0000000000087947 */ /* 0x000fea0003800000 */
.L_x_3:
[----:B------:R-:W2:Y:S02]  /*0230*/  LDCU UR4, c[0x0][0x8a0] ;  /* 0x00011400ff0477ac */ /* 0x000ea40008000800 */
[----:B--2---:R-:W-:Y:S02]  /*0240*/  MOV R70, UR4 ;  /* 0x0000000400467c02 */ /* 0x004fe40008000f00 */
.L_x_2:
[----:B------:R-:W-:Y:S01]  /*0250*/  IMAD.U32 R0, RZ, RZ, UR17 ;  /* 0x00000011ff007e24 */ /* 0x000fe2000f8e00ff */
[----:B------:R-:W-:Y:S04]  /*0260*/  BSSY.RECONVERGENT B0, `(.L_x_4) ;  /* 0x000000c000007945 */ /* 0x000fe80003800200 */
[C---:B------:R-:W-:Y:S02]  /*0270*/  ISETP.NE.OR P1, PT, R0.reuse, 0x1, !P3 ;  /* 0x000000010000780c */ /* 0x040fe40005f25670 */
[----:B------:R-:W-:-:S11]  /*0280*/  ISETP.NE.OR P0, PT, R0, 0x3, !P3 ;  /* 0x000000030000780c */ /* 0x000fd60005f05670 */
[----:B------:R-:W-:Y:S05]  /*0290*/  @P1 BRA `(.L_x_5) ;  /* 0x0000000000201947 */ /* 0x000fea0003800000 */
[----:B------:R-:W3:Y:S02]  /*02a0*/  LDCU.64 UR4, c[0x0][0x348] ;  /* 0x00006900ff0477ac */ /* 0x000ee40008000a00 */
[----:B---3--:R-:W-:Y:S02]  /*02b0*/  UIADD3 UR6, UP1, UPT, UR4, 0x80, URZ ;  /* 0x0000008004067890 */ /* 0x008fe4000ff3e0ff */
[----:B------:R-:W-:Y:S02]  /*02c0*/  UIADD3 UR4, UP0, UPT, UR4, 0x180, URZ ;  /* 0x0000018004047890 */ /* 0x000fe4000ff1e0ff */
[----:B------:R-:W-:Y:S02]  /*02d0*/  UIADD3.X UR7, UPT, UPT, URZ, UR5, URZ, UP1, !UPT ;  /* 0x00000005ff077290 */ /* 0x000fe40008ffe4ff */
[----:B------:R-:W-:-:S07]  /*02e0*/  UIADD3.X UR5, UPT, UPT, URZ, UR5, URZ, UP0, !UPT ;  /* 0x00000005ff057290 */ /* 0x000fce00087fe4ff */
[----:B------:R3:W-:Y:S02]  /*02f0*/  UTMACCTL.PF [UR6] ;  /* 0x00000000060079b9 */ /* 0x0007e40008040000 */
[----:B------:R3:W-:Y:S02]  /*0300*/  UTMACCTL.PF [UR4] ;  /* 0x00000000040079b9 */ /* 0x0007e40008040000 */
[----:B---3--:R-:W-:Y:S01]  /*0310*/  NOP ;  /* 0x0000000000007918 */ /* 0x008fe20000000000 */
.L_x_5:
[----:B------:R-:W-:Y:S05]  /*0320*/  BSYNC.RECONVERGENT B0 ;  /* 0x0000000000007941 */ /* 0x000fea0003800200 */
.L_x_4:
[----:B------:R-:W-:Y:S04]  /*0330*/  BSSY.RECONVERGENT B0, `(.L_x_6) ;  /* 0x000000a000007945 */ /* 0x000fe80003800200 */
        /* <DEDUP_REMOVED lines=9> */
.L_x_7:
[----:B------:R-:W-:Y:S05]  /*03d0*/  BSYNC.RECONVERGENT B0 ;  /* 0x0000000000007941 */ /* 0x000fea0003800200 */
.L_x_6:
[----:B------:R-:W3:Y:S01]  /*03e0*/  LDCU.64 UR4, c[0x0][0x888] ;  /* 0x00011100ff0477ac */ /* 0x000ee20008000a00 */
[----:B------:R-:W-:Y:S02]  /*03f0*/  UISETP.EQ.U32.AND UP1, UPT, UR8, URZ, UPT ;  /* 0x000000ff0800728c */ /* 0x000fe4000bf22070 */
[----:B------:R-:W-:Y:S02]  /*0400*/  UPLOP3.LUT UP3, UPT, UPT, UPT, UPT, 0x80, 0x8 ;  /* 0x000000000008789c */ /* 0x000fe40003f6f070 */
[----:B---3--:R-:W-:-:S04]  /*0410*/  UISETP.NE.U32.AND UP0, UPT, UR4, URZ, UPT ;  /* 0x000000ff0400728c */ /* 0x008fc8000bf05070 */
[----:B------:R-:W-:-:S04]  /*0420*/  UISETP.NE.AND.EX UP0, UPT, UR5, URZ, UPT, UP0 ;  /* 0x000000ff0500728c */ /* 0x000fc8000bf05300 */
[----:B------:R-:W-:-:S04]  /*0430*/  UISETP.EQ.OR.EX UP2, UPT, UR9, URZ, !UP0, UP1 ;  /* 0x000000ff0900728c */ /* 0x000fc8000c742710 */
[----:B------:R-:W-:-:S06]  /*0440*/  UP2UR UR4, UPR, URZ, 0x4 ;  /* 0x00000004ff047883 */ /* 0x000fcc0008000000 */
[----:B------:R-:W-:Y:S01]  /*0450*/  MOV R146, UR4 ;  /* 0x0000000400927c02 */ /* 0x000fe20008000f00 */
[----:B------:R-:W-:Y:S06]  /*0460*/  BRA.U !UP2, `(.L_x_8) ;  /* 0x000000010a207547 */ /* 0x000fec000b800000 */
[----:B------:R-:W-:Y:S01]  /*0470*/  UISETP.NE.U32.AND UP1, UPT, UR8, URZ, UPT ;  /* 0x000000ff0800728c */ /* 0x000fe2000bf25070 */
[----:B-----5:R-:W-:Y:S01]  /*0480*/  FSETP.NEU.AND P0, PT, R73, RZ, PT ;  /* 0x000000ff4900720b */ /* 0x020fe20003f0d000 */
[----:B------:R-:W-:Y:S02]  /*0490*/  USEL UR4, URZ, 0xffffffff, UP0 ;  /* 0xffffffffff047887 */ /* 0x000fe40008000000 */
[----:B------:R-:W-:-:S10]  /*04a0*/  UISETP.NE.AND.EX UP1, UPT, UR9, URZ, UPT, UP1 ;  /* 0x000000ff0900728c */ /* 0x000fd4000bf25310 */
[----:B------:R-:W-:Y:S01]  /*04b0*/  VOTEU.ANY UP0, P0 ;  /* 0x0000000000ff7886 */ /* 0x000fe20000000100 */
[----:B------:R-:W-:-:S04]  /*04c0*/  @!UP1 USEL UR4, URZ, 0xffffffff, UP0 ;  /* 0xffffffffff049887 */ /* 0x000fc80008000000 */
[----:B------:R-:W-:-:S04]  /*04d0*/  ULOP3.LUT UR4, UR4, 0x1, URZ, 0xc0, !UPT ;  /* 0x0000000104047892 */ /* 0x000fc8000f8ec0ff */
[----:B------:R-:W-:-:S11]  /*04e0*/  UISETP.NE.U32.AND UP3, UPT, UR4, 0x1, UPT ;  /* 0x000000010400788c */ /* 0x000fd6000bf65070 */
.L_x_8:
[----:B-1----:R-:W1:Y:S01]  /*04f0*/  SHFL.IDX PT, R2, R143, RZ, 0x1f ;  /* 0x00001fff8f027589 */ /* 0x002e6200000e0000 */
[----:B------:R-:W-:-:S04]  /*0500*/  UISETP.NE.AND UP0, UPT, UR17, 0x2, UPT ;  /* 0x000000021100788c */ /* 0x000fc8000bf05270 */
[----:B------:R-:W-:Y:S01]  /*0510*/  USEL UR48, URZ, 0x1, UP0 ;  /* 0x00000001ff307887 */ /* 0x000fe20008000000 */
[----:B-1----:R-:W-:-:S13]  /*0520*/  ISETP.NE.AND P0, PT, R2, RZ, PT ;  /* 0x000000ff0200720c */ /* 0x002fda0003f05270 */
[----:B------:R-:W-:Y:S05]  /*0530*/  @P0 BRA `(.L_x_9) ;  /* 0x0000000000500947 */ /* 0x000fea0003800000 */
[----:B------:R-:W1:Y:S01]  /*0540*/  S2UR UR4, SR_CgaCtaId ;  /* 0x00000000000479c3 */ /* 0x000e620000008800 */
[----:B------:R-:W-:Y:S01]  /*0550*/  UMOV UR5, 0x400 ;  /* 0x0000040000057882 */ /* 0x000fe20000000000 */
[----:B------:R-:W-:Y:S01]  /*0560*/  UMOV UR8, 0x1 ;  /* 0x0000000100087882 */ /* 0x000fe20000000000 */
[----:B------:R-:W-:Y:S01]  /*0570*/  UMOV UR6, 0x2 ;  /* 0x0000000200067882 */ /* 0x000fe20000000000 */
[----:B------:R-:W-:-:S04]  /*0580*/  UIADD3 UR8, UPT, UPT, -UR8, 0x100000, URZ ;  /* 0x0010000008087890 */ /* 0x000fc8000fffe1ff */
[----:B------:R-:W-:Y:S02]  /*0590*/  USHF.L.U32 UR9, UR8, 0xb, URZ ;  /* 0x0000000b08097899 */ /* 0x000fe400080006ff */
[----:B------:R-:W-:Y:S02]  /*05a0*/  USHF.L.U32 UR8, UR8, 0x1, URZ ;  /* 0x0000000108087899 */ /* 0x000fe400080006ff */
[----:B------:R-:W-:-:S04]  /*05b0*/  UIADD3 UR6, UPT, UPT, -UR6, 0x100000, URZ ;  /* 0x0010000006067890 */ /* 0x000fc8000fffe1ff */
[----:B------:R-:W-:Y:S02]  /*05c0*/  USHF.L.U32 UR7, UR6, 0xb, URZ ;  /* 0x0000000b06077899 */ /* 0x000fe400080006ff */
[----:B------:R-:W-:Y:S01]  /*05d0*/  USHF.L.U32 UR6, UR6, 0x1, URZ ;  /* 0x0000000106067899 */ /* 0x000fe200080006ff */
[----:B------:R-:W-:Y:S01]  /*05e0*/  ELECT P0, URZ, PT ;  /* 0x0000000000ff782f */ /* 0x000fe20003800000 */
[----:B-1----:R-:W-:Y:S01]  /*05f0*/  ULEA UR4, UR4, UR5, 0x18 ;  /* 0x0000000504047291 */ /* 0x002fe2000f8ec0ff */
[----:B------:R-:W1:Y:S11]  /*0600*/  FENCE.VIEW.ASYNC.S ;  /* 0x00000000000073c6 */ /* 0x000e760000000000 */
[----:B-1----:R1:W3:Y:S01]  /*0610*/  SYNCS.EXCH.64 URZ, [UR4], UR8 ;  /* 0x0000000804ff75b2 */ /* 0x0022e20008000100 */
[----:B------:R1:W4:Y:S01]  /*0620*/  SYNCS.EXCH.64 URZ, [UR4+0x18], UR6 ;  /* 0x0000180604ff75b2 */ /* 0x0003220008000100 */
[----:B------:R1:W1:Y:S01]  /*0630*/  SYNCS.EXCH.64 URZ, [UR4+0x8], UR8 ;  /* 0x0000080804ff75b2 */ /* 0x0002620008000100 */
[----:B------:R1:W1:Y:S01]  /*0640*/  SYNCS.EXCH.64 URZ, [UR4+0x20], UR6 ;  /* 0x0000200604ff75b2 */ /* 0x0002620008000100 */
[----:B------:R1:W1:Y:S01]  /*0650*/  SYNCS.EXCH.64 URZ, [UR4+0x10], UR8 ;  /* 0x0000100804ff75b2 */ /* 0x0002620008000100 */
[----:B------:R1:W1:Y:S01]  /*0660*/  SYNCS.EXCH.64 URZ, [UR4+0x28], UR6 ;  /* 0x0000280604ff75b2 */ /* 0x0002620008000100 */
[----:B------:R-:W-:Y:S01]  /*0670*/  NOP ;  /* 0x0000000000007918 */ /* 0x000fe20000000000 */
.L_x_9:
[----:B------:R-:W2:Y:S01]  /*0680*/  SHFL.IDX PT, R2, R143, RZ, 0x1f ;  /* 0x00001fff8f027589 */ /* 0x000ea200000e0000 */
[----:B------:R-:W-:Y:S01]  /*0690*/  NOP ;  /* 0x0000000000007918 */ /* 0x000fe20000000000 */
[----:B--2---:R-:W-:-:S13]  /*06a0*/  ISETP.NE.AND P0, PT, R2, 0x1, PT ;  /* 0x000000010200780c */ /* 0x004fda0003f05270 */
[----:B------:R-:W-:Y:S05]  /*06b0*/  @P0 BRA `(.L_x_10) ;  /* 0x0000000000580947 */ /* 0x000fea0003800000 */
[----:B-1----:R-:W1:Y:S01]  /*06c0*/  S2UR UR4, SR_CgaCtaId ;  /* 0x00000000000479c3 */ /* 0x002e620000008800 */
        /* <DEDUP_REMOVED lines=12> */
[----:B-1----:R2:W1:Y:S01]  /*0790*/  SYNCS.EXCH.64 URZ, [UR4+0x30], UR8 ;  /* 0x0000300804ff75b2 */ /* 0x0024620008000100 */
[----:B------:R2:W1:Y:S01]  /*07a0*/  SYNCS.EXCH.64 URZ, [UR4+0x50], UR6 ;  /* 0x0000500604ff75b2 */ /* 0x0004620008000100 */
[----:B------:R2:W1:Y:S01]  /*07b0*/  SYNCS.EXCH.64 URZ, [UR4+0x38], UR8 ;  /* 0x0000380804ff75b2 */ /* 0x0004620008000100 */
[----:B------:R2:W1:Y:S01]  /*07c0*/  SYNCS.EXCH.64 URZ, [UR4+0x58], UR6 ;  /* 0x0000580604ff75b2 */ /* 0x0004620008000100 */
[----:B------:R2:W1:Y:S01]  /*07d0*/  SYNCS.EXCH.64 URZ, [UR4+0x40], UR8 ;  /* 0x0000400804ff75b2 */ /* 0x0004620008000100 */
[----:B------:R2:W1:Y:S01]  /*07e0*/  SYNCS.EXCH.64 URZ, [UR4+0x60], UR6 ;  /* 0x0000600604ff75b2 */ /* 0x0004620008000100 */
[----:B------:R2:W1:Y:S01]  /*07f0*/  SYNCS.EXCH.64 URZ, [UR4+0x48], UR8 ;  /* 0x0000480804ff75b2 */ /* 0x0004620008000100 */
[----:B------:R2:W1:Y:S02]  /*0800*/  SYNCS.EXCH.64 URZ, [UR4+0x68], UR6 ;  /* 0x0000680604ff75b2 */ /* 0x0004640008000100 */
[----:B--2---:R-:W-:Y:S01]  /*0810*/  NOP ;  /* 0x0000000000007918 */ /* 0x004fe20000000000 */
.L_x_10:
[----:B------:R-:W2:Y:S01]  /*0820*/  SHFL.IDX PT, R2, R143, RZ, 0x1f ;  /* 0x00001fff8f027589 */ /* 0x000ea200000e0000 */
[----:B------:R-:W-:Y:S01]  /*0830*/  NOP ;  /* 0x0000000000007918 */ /* 0x000fe20000000000 */
[----:B--2---:R-:W-:-:S13]  /*0840*/  ISETP.NE.AND P0, PT, R2, 0x3, PT ;  /* 0x000000030200780c */ /* 0x004fda0003f05270 */
[----:B------:R-:W-:Y:S05]  /*0850*/  @P0 BRA `(.L_x_11) ;  /* 0x0000000000300947 */ /* 0x000fea0003800000 */
[----:B-1----:R-:W1:Y:S01]  /*0860*/  S2UR UR6, SR_CgaCtaId ;  /* 0x00000000000679c3 */ /* 0x002e620000008800 */
[----:B------:R-:W-:Y:S01]  /*0870*/  UMOV UR4, 0x400 ;  /* 0x0000040000047882 */ /* 0x000fe20000000000 */
[----:B------:R-:W-:Y:S01]  /*0880*/  UMOV UR5, 0x20 ;  /* 0x0000002000057882 */ /* 0x000fe20000000000 */
[----:B------:R-:W-:Y:S01]  /*0890*/  ELECT P0, URZ, PT ;  /* 0x0000000000ff782f */ /* 0x000fe20003800000 */
[----:B-1----:R-:W-:Y:S02]  /*08a0*/  ULEA UR6, UR6, UR4, 0x18 ;  /* 0x0000000406067291 */ /* 0x002fe4000f8ec0ff */
[----:B------:R-:W-:-:S04]  /*08b0*/  UIADD3 UR4, UPT, UPT, -UR5, 0x100000, URZ ;  /* 0x0010000005047890 */ /* 0x000fc8000fffe1ff */
[----:B------:R-:W-:Y:S02]  /*08c0*/  USHF.L.U32 UR5, UR4, 0xb, URZ ;  /* 0x0000000b04057899 */ /* 0x000fe400080006ff */
[----:B------:R-:W-:Y:S01]  /*08d0*/  USHF.L.U32 UR4, UR4, 0x1, URZ ;  /* 0x0000000104047899 */ /* 0x000fe200080006ff */
[----:B------:R-:W1:Y:S11]  /*08e0*/  FENCE.VIEW.ASYNC.S ;  /* 0x00000000000073c6 */ /* 0x000e760000000000 */
[----:B-1----:R2:W1:Y:S01]  /*08f0*/  SYNCS.EXCH.64 URZ, [UR6+0x70], UR4 ;  /* 0x0000700406ff75b2 */ /* 0x0024620008000100 */
[----:B------:R2:W1:Y:S02]  /*0900*/  SYNCS.EXCH.64 URZ, [UR6+0x78], UR4 ;  /* 0x0000780406ff75b2 */ /* 0x0004640008000100 */
[----:B--2---:R-:W-:Y:S01]  /*0910*/  NOP ;  /* 0x0000000000007918 */ /* 0x004fe20000000000 */
.L_x_11:
[----:B------:R-:W2:Y:S01]  /*0920*/  SHFL.IDX PT, R2, R143, RZ, 0x1f ;  /* 0x00001fff8f027589 */ /* 0x000ea200000e0000 */
[----:B------:R-:W-:Y:S01]  /*0930*/  NOP ;  /* 0x0000000000007918 */ /* 0x000fe20000000000 */
[----:B--2---:R-:W-:-:S13]  /*0940*/  ISETP.NE.AND P0, PT, R2, 0x4, PT ;  /* 0x000000040200780c */ /* 0x004fda0003f05270 */
[----:B------:R-:W-:Y:S05]  /*0950*/  @P0 BRA `(.L_x_12) ;  /* 0x00000000004c0947 */ /* 0x000fea0003800000 */
[----:B-1----:R-:W1:Y:S01]  /*0960*/  S2UR UR6, SR_CgaCtaId ;  /* 0x00000000000679c3 */ /* 0x002e620000008800 */
[----:B------:R-:W-:Y:S01]  /*0970*/  UMOV UR4, 0x1e0 ;  /* 0x000001e000047882 */ /* 0x000fe20000000000 */
[----:B------:R-:W-:Y:S01]  /*0980*/  UMOV UR5, 0x400 ;  /* 0x0000040000057882 */ /* 0x000fe20000000000 */
[----:B------:R-:W-:Y:S01]  /*0990*/  USEL UR4, UR4, 0x1a0, UP3 ;  /* 0x000001a004047887 */ /* 0x000fe20009800000 */
[----:B------:R-:W-:Y:S01]  /*09a0*/  UMOV UR8, 0x1 ;  /* 0x0000000100087882 */ /* 0x000fe20000000000 */
[----:B------:R-:W-:Y:S01]  /*09b0*/  ELECT P0, URZ, PT ;  /* 0x0000000000ff782f */ /* 0x000fe20003800000 */
[----:B------:R-:W-:-:S04]  /*09c0*/  UIADD3 UR8, UPT, UPT, -UR8, 0x100000, URZ ;  /* 0x0010000008087890 */ /* 0x000fc8000fffe1ff */
[----:B------:R-:W-:Y:S02]  /*09d0*/  USHF.L.U32 UR9, UR8, 0xb, URZ ;  /* 0x0000000b08097899 */ /* 0x000fe400080006ff */
[----:B------:R-:W-:Y:S02]  /*09e0*/  USHF.L.U32 UR8, UR8, 0x1, URZ ;  /* 0x0000000108087899 */ /* 0x000fe400080006ff */
[----:B-1----:R-:W-:Y:S02]  /*09f0*/  ULEA UR6, UR6, UR5, 0x18 ;  /* 0x0000000506067291 */ /* 0x002fe4000f8ec0ff */
[----:B------:R-:W-:-:S04]  /*0a00*/  UIADD3 UR4, UPT, UPT, -UR4, 0x100000, URZ ;  /* 0x0010000004047890 */ /* 0x000fc8000fffe1ff */
[----:B------:R-:W-:Y:S02]  /*0a10*/  USHF.L.U32 UR5, UR4, 0xb, URZ ;  /* 0x0000000b04057899 */ /* 0x000fe400080006ff */
[----:B------:R-:W-:Y:S01]  /*0a20*/  USHF.L.U32 UR4, UR4, 0x1, URZ ;  /* 0x0000000104047899 */ /* 0x000fe200080006ff */
[----:B------:R-:W1:Y:S03]  /*0a30*/  FENCE.VIEW.ASYNC.S ;  /* 0x00000000000073c6 */ /* 0x000e660000000000 */
[----:B-1----:R2:W1:Y:S08]  /*0a40*/  SYNCS.EXCH.64 URZ, [UR6+0x80], UR8 ;  /* 0x0000800806ff75b2 */ /* 0x0024700008000100 */
[----:B------:R2:W1:Y:S01]  /*0a50*/  SYNCS.EXCH.64 URZ, [UR6+0x90], UR4 ;  /* 0x0000900406ff75b2 */ /* 0x0004620008000100 */
[----:B------:R2:W1:Y:S01]  /*0a60*/  SYNCS.EXCH.64 URZ, [UR6+0x88], UR8 ;  /* 0x0000880806ff75b2 */ /* 0x0004620008000100 */
[----:B------:R2:W1:Y:S02]  /*0a70*/  SYNCS.EXCH.64 URZ, [UR6+0x98], UR4 ;  /* 0x0000980406ff75b2 */ /* 0x0004640008000100 */
[----:B--2---:R-:W-:Y:S01]  /*0a80*/  NOP ;  /* 0x0000000000007918 */ /* 0x004fe20000000000 */
.L_x_12:
        /* <DEDUP_REMOVED lines=20> */
[----:B------:R2:W1:Y:S02]  /*0bd0*/  SYNCS.EXCH.64 URZ, [UR4+0xb8], UR6 ;  /* 0x0000b80604ff75b2 */ /* 0x0004640008000100 */
[----:B--2---:R-:W-:Y:S01]  /*0be0*/  NOP ;  /* 0x0000000000007918 */ /* 0x004fe20000000000 */
.L_x_13:
[----:B------:R-:W2:Y:S01]  /*0bf0*/  SHFL.IDX PT, R2, R143, RZ, 0x1f ;  /* 0x00001fff8f027589 */ /* 0x000ea200000e0000 */
[----:B------:R-:W-:Y:S01]  /*0c00*/  NOP ;  /* 0x0000000000007918 */ /* 0x000fe20000000000 */
[----:B--2---:R-:W-:-:S13]  /*0c10*/  ISETP.NE.AND P0, PT, R2, 0x3, PT ;  /* 0x000000030200780c */ /* 0x004fda0003f05270 */
[----:B------:R-:W-:Y:S05]  /*0c20*/  @P0 BRA `(.L_x_14) ;  /* 0x0000000000380947 */ /* 0x000fea0003800000 */
[----:B------:R-:W2:Y:S01]  /*0c30*/  S2UR UR5, SR_CgaCtaId ;  /* 0x00000000000579c3 */ /* 0x000ea20000008800 */
[----:B-1----:R-:W-:Y:S01]  /*0c40*/  UMOV UR4, 0x400 ;  /* 0x0000040000047882 */ /* 0x002fe20000000000 */
[----:B------:R-:W-:Y:S01]  /*0c50*/  UMOV UR6, 0x20 ;  /* 0x0000002000067882 */ /* 0x000fe20000000000 */
[----:B------:R-:W-:Y:S01]  /*0c60*/  ELECT P0, URZ, PT ;  /* 0x0000000000ff782f */ /* 0x000fe20003800000 */
[----:B------:R-:W-:-:S04]  /*0c70*/  UIADD3 UR6, UPT, UPT, -UR6, 0x100000, URZ ;  /* 0x0010000006067890 */ /* 0x000fc8000fffe1ff */
[----:B------:R-:W-:Y:S02]  /*0c80*/  USHF.L.U32 UR7, UR6, 0xb, URZ ;  /* 0x0000000b06077899 */ /* 0x000fe400080006ff */
[----:B------:R-:W-:Y:S02]  /*0c90*/  USHF.L.U32 UR6, UR6, 0x1, URZ ;  /* 0x0000000106067899 */ /* 0x000fe400080006ff */
[----:B--2---:R-:W-:Y:S01]  /*0ca0*/  ULEA UR4, UR5, UR4, 0x18 ;  /* 0x0000000405047291 */ /* 0x004fe2000f8ec0ff */
[----:B------:R-:W1:Y:S11]  /*0cb0*/  FENCE.VIEW.ASYNC.S ;  /* 0x00000000000073c6 */ /* 0x000e760000000000 */
[----:B-1----:R2:W1:Y:S01]  /*0cc0*/  SYNCS.EXCH.64 URZ, [UR4+0xc0], UR6 ;  /* 0x0000c00604ff75b2 */ /* 0x0024620008000100 */
[----:B------:R2:W1:Y:S01]  /*0cd0*/  SYNCS.EXCH.64 URZ, [UR4+0xd0], UR6 ;  /* 0x0000d00604ff75b2 */ /* 0x0004620008000100 */
[----:B------:R2:W1:Y:S01]  /*0ce0*/  SYNCS.EXCH.64 URZ, [UR4+0xc8], UR6 ;  /* 0x0000c80604ff75b2 */ /* 0x0004620008000100 */
[----:B------:R2:W1:Y:S02]  /*0cf0*/  SYNCS.EXCH.64 URZ, [UR4+0xd8], UR6 ;  /* 0x0000d80604ff75b2 */ /* 0x0004640008000100 */
[----:B--2---:R-:W-:Y:S01]  /*0d00*/  NOP ;  /* 0x0000000000007918 */ /* 0x004fe20000000000 */
.L_x_14:
[----:B-1----:R-:W1:Y:S01]  /*0d10*/  LDCU UR4, c[0x0][0x36c] ;  /* 0x00006d80ff0477ac */ /* 0x002e620008000800 */
[----:B------:R-:W-:Y:S01]  /*0d20*/  ISETP.NE.OR P3, PT, R0, 0x2, !P3 ;  /* 0x000000020000780c */ /* 0x000fe20005f65670 */
[----:B------:R-:W-:Y:S01]  /*0d30*/  NOP ;  /* 0x0000000000007918 */ /* 0x000fe20000000000 */
[----:B------:R-:W-:Y:S01]  /*0d40*/  LOP3.LUT R0, R157, 0x1f, RZ, 0xc0, !PT ;  /* 0x0000001f9d007812 */ /* 0x000fe200078ec0ff */
[----:B------:R-:W-:Y:S02]  /*0d50*/  UISETP.NE.AND UP4, UPT, UR17, URZ, UPT ;  /* 0x000000ff1100728c */ /* 0x000fe4000bf85270 */
[----:B-1----:R-:W-:-:S09]  /*0d60*/  UISETP.EQ.U32.AND UP5, UPT, UR4, 0x1, UPT ;  /* 0x000000010400788c */ /* 0x002fd2000bfa2070 */
[----:B------:R-:W-:Y:S05]  /*0d70*/  BRA.U !UP5, `(.L_x_15) ;  /* 0x000000010d087547 */ /* 0x000fea000b800000 */
[----:B---34-:R-:W-:Y:S01]  /*0d80*/  UCGABAR_ARV ;  /* 0x00000000000079c7 */ /* 0x018fe20008000000 */
[----:B------:R-:W-:Y:S05]  /*0d90*/  BRA `(.L_x_16) ;  /* 0x0000000000047947 */ /* 0x000fea0003800000 */
.L_x_15:
[----:B---34-:R-:W-:Y:S01]  /*0da0*/  NOP ;  /* 0x0000000000007918 */ /* 0x018fe20000000000 */
.L_x_16:
[----:B------:R-:W1:Y:S01]  /*0db0*/  S2UR UR7, SR_CTAID.X ;  /* 0x00000000000779c3 */ /* 0x000e620000002500 */
[----:B------:R-:W-:-:S05]  /*0dc0*/  CS2R.32 R145, SR_CgaSize ;  /* 0x0000000000917805 */ /* 0x000fca0000008a00 */
[----:B------:R-:W-:-:S05]  /*0dd0*/  IMAD R145, R145, -0xa0, RZ ;  /* 0xffffff6091917824 */ /* 0x000fca00078e02ff */
[----:B------:R-:W-:-:S14]  /*0de0*/  R2UR UR5, R145 ;  /* 0x00000000910572ca */ /* 0x000fdc00000e0000 */
[----:B------:R-:W2:Y:S01]  /*0df0*/  LDCU UR5, c[0x0][UR5+0x2b0] ;  /* 0x00005600050577ac */ /* 0x000ea20008000800 */
[----:B------:R-:W-:-:S05]  /*0e00*/  CS2R.32 R145, SR_CgaSize ;  /* 0x0000000000917805 */ /* 0x000fca0000008a00 */
[----:B------:R-:W-:-:S05]  /*0e10*/  IMAD R145, R145, -0xa0, RZ ;  /* 0xffffff6091917824 */ /* 0x000fca00078e02ff */
[----:B------:R-:W-:-:S14]  /*0e20*/  R2UR UR4, R145 ;  /* 0x00000000910472ca */ /* 0x000fdc00000e0000 */
[----:B------:R-:W3:Y:S01]  /*0e30*/  LDCU UR4, c[0x0][UR4+0x2b4] ;  /* 0x00005680040477ac */ /* 0x000ee20008000800 */
[----:B------:R-:W4:Y:S01]  /*0e40*/  S2UR UR8, SR_CTAID.Y ;  /* 0x00000000000879c3 */ /* 0x000f220000002600 */
[----:B------:R-:W-:-:S05]  /*0e50*/  CS2R.32 R145, SR_CgaSize ;  /* 0x0000000000917805 */ /* 0x000fca0000008a00 */
[----:B------:R-:W-:-:S05]  /*0e60*/  IMAD R145, R145, -0xa0, RZ ;  /* 0xffffff6091917824 */ /* 0x000fca00078e02ff */
[----:B------:R-:W-:-:S14]  /*0e70*/  R2UR UR9, R145 ;  /* 0x00000000910972ca */ /* 0x000fdc00000e0000 */
[----:B------:R-:W3:Y:S01]  /*0e80*/  LDCU UR9, c[0x0][UR9+0x2a0] ;  /* 0x00005400090977ac */ /* 0x000ee20008000800 */
[----:B------:R-:W-:-:S05]  /*0e90*/  CS2R.32 R145, SR_CgaSize ;  /* 0x0000000000917805 */ /* 0x000fca0000008a00 */
[----:B------:R-:W-:-:S05]  /*0ea0*/  IMAD R145, R145, -0xa0, RZ ;  /* 0xffffff6091917824 */ /* 0x000fca00078e02ff */
[----:B------:R-:W-:-:S14]  /*0eb0*/  R2UR UR10, R145 ;  /* 0x00000000910a72ca */ /* 0x000fdc00000e0000 */
[----:B------:R-:W3:Y:S01]  /*0ec0*/  LDCU UR10, c[0x0][UR10+0x2a4] ;  /* 0x000054800a0a77ac */ /* 0x000ee20008000800 */
[----:B------:R-:W3:Y:S01]  /*0ed0*/  S2UR UR11, SR_CgaCtaId ;  /* 0x00000000000b79c3 */ /* 0x000ee20000008800 */
[----:B------:R-:W3:Y:S01]  /*0ee0*/  LDCU UR21, c[0x0][0xb24] ;  /* 0x00016480ff1577ac */ /* 0x000ee20008000800 */
[----:B------:R-:W3:Y:S01]  /*0ef0*/  LDCU UR42, c[0x0][0xb24] ;  /* 0x00016480ff2a77ac */ /* 0x000ee20008000800 */
[----:B-1----:R-:W-:-:S05]  /*0f00*/  I2FP.F32.U32 R3, UR7 ;  /* 0x0000000700037c45 */ /* 0x002fca0008201000 */
[----:B------:R-:W1:Y:S01]  /*0f10*/  S2UR UR36, SR_CTAID.Z ;  /* 0x00000000002479c3 */ /* 0x000e620000002700 */
[----:B------:R-:W1:Y:S01]  /*0f20*/  LDCU UR27, c[0x0][0xb30] ;  /* 0x00016600ff1b77ac */ /* 0x000e620008000800 */
[----:B--2---:R-:W-:Y:S01]  /*0f30*/  FMUL R3, R3, UR5 ;  /* 0x0000000503037c20 */ /* 0x004fe20008400000 */
[----:B------:R-:W-:Y:S01]  /*0f40*/  UMOV UR16, UR7 ;  /* 0x0000000700107c82 */ /* 0x000fe20008000000 */
[----:B----4-:R-:W-:Y:S01]  /*0f50*/  I2FP.F32.U32 R2, UR8 ;  /* 0x0000000800027c45 */ /* 0x010fe20008201000 */
[----:B------:R-:W-:-:S03]  /*0f60*/  UMOV UR20, UR8 ;  /* 0x0000000800147c82 */ /* 0x000fc60008000000 */
[----:B------:R-:W2:Y:S01]  /*0f70*/  F2I.U32.TRUNC.NTZ R3, R3 ;  /* 0x0000000300037305 */ /* 0x000ea2000020f000 */
[----:B---3--:R-:W-:Y:S01]  /*0f80*/  UISETP.GE.AND UP2, UPT, UR21, 0x1, UPT ;  /* 0x000000011500788c */ /* 0x008fe2000bf46270 */
[----:B------:R-:W-:Y:S01]  /*0f90*/  FMUL R2, R2, UR4 ;  /* 0x0000000402027c20 */ /* 0x000fe20008400000 */
[----:B------:R-:W-:-:S05]  /*0fa0*/  USHF.L.U32 UR28, UR11, 0xc, URZ ;  /* 0x0000000c0b1c7899 */ /* 0x000fca00080006ff */
[----:B------:R-:W3:Y:S01]  /*0fb0*/  F2I.U32.TRUNC.NTZ R2, R2 ;  /* 0x0000000200027305 */ /* 0x000ee2000020f000 */
[----:B--2---:R-:W-:Y:S02]  /*0fc0*/  R2UR UR4, R3 ;  /* 0x00000000030472ca */ /* 0x004fe400000e0000 */
[----:B---3--:R-:W-:Y:S02]  /*0fd0*/  R2UR UR6, R2 ;  /* 0x00000000020672ca */ /* 0x008fe400000e0000 */
[----:B------:R-:W-:-:S09]  /*0fe0*/  PRMT R2, RZ, 0x7610, R2 ;  /* 0x00007610ff027816 */ /* 0x000fd20000000002 */
[----:B------:R-:W-:-:S04]  /*0ff0*/  UIADD3 UR5, UPT, UPT, -UR4, URZ, URZ ;  /* 0x000000ff04057290 */ /* 0x000fc8000fffe1ff */
[----:B------:R-:W-:Y:S02]  /*1000*/  UIMAD UR5, UR9, UR5, UR7 ;  /* 0x00000005090572a4 */ /* 0x000fe4000f8e0207 */
[----:B------:R-:W-:-:S04]  /*1010*/  UIADD3 UR4, UPT, UPT, -UR6, URZ, URZ ;  /* 0x000000ff06047290 */ /* 0x000fc8000fffe1ff */
[----:B------:R-:W-:Y:S01]  /*1020*/  IMAD.U32 R145, RZ, RZ, UR5 ;  /* 0x00000005ff917e24 */ /* 0x000fe2000f8e00ff */
[----:B------:R-:W-:-:S06]  /*1030*/  UIMAD UR4, UR10, UR4, UR8 ;  /* 0x000000040a0472a4 */ /* 0x000fcc000f8e0208 */
[----:B------:R-:W-:Y:S01]  /*1040*/  IMAD.U32 R144, RZ, RZ, UR4 ;  /* 0x00000004ff907e24 */ /* 0x000fe2000f8e00ff */
[----:B-1----:R-:W-:Y:S06]  /*1050*/  BRA.U UP4, `(.L_x_17) ;  /* 0x00000001042c7547 */ /* 0x002fec000b800000 */
[----:B------:R-:W-:Y:S02]  /*1060*/  R2UR UR5, R144 ;  /* 0x00000000900572ca */ /* 0x000fe400000e0000 */
[----:B------:R-:W-:-:S11]  /*1070*/  R2UR UR4, R145 ;  /* 0x00000000910472ca */ /* 0x000fd600000e0000 */
[----:B------:R-:W-:Y:S02]  /*1080*/  UISETP.NE.AND UP0, UPT, UR5, URZ, UPT ;  /* 0x000000ff0500728c */ /* 0x000fe4000bf05270 */
[----:B------:R-:W-:Y:S02]  /*1090*/  UISETP.NE.AND UP1, UPT, UR5, 0x1, UPT ;  /* 0x000000010500788c */ /* 0x000fe4000bf25270 */
[----:B------:R-:W-:-:S04]  /*10a0*/  UISETP.EQ.OR UP0, UPT, UR4, URZ, !UP0 ;  /* 0x000000ff0400728c */ /* 0x000fc8000c702670 */
[----:B------:R-:W-:Y:S02]  /*10b0*/  USEL UR5, URZ, 0x1, !UP0 ;  /* 0x00000001ff057887 */ /* 0x000fe4000c000000 */
[----:B------:R-:W-:Y:S02]  /*10c0*/  UISETP.NE.AND UP0, UPT, UR4, URZ, UPT ;  /* 0x000000ff0400728c */ /* 0x000fe4000bf05270 */
[----:B------:R-:W-:-:S04]  /*10d0*/  USEL UR4, URZ, 0x2, UP1 ;  /* 0x00000002ff047887 */ /* 0x000fc80008800000 */
[----:B------:R-:W-:-:S04]  /*10e0*/  USEL UR4, UR4, 0x2, UP0 ;  /* 0x0000000204047887 */ /* 0x000fc80008000000 */
[----:B------:R-:W-:-:S06]  /*10f0*/  UIADD3 UR4, UPT, UPT, UR5, UR4, URZ ;  /* 0x0000000405047290 */ /* 0x000fcc000fffe0ff */
[----:B------:R-:W-:Y:S02]  /*1100*/  IMAD.U32 R2, RZ, RZ, UR4 ;  /* 0x00000004ff027e24 */ /* 0x000fe4000f8e00ff */
.L_x_17:
[----:B------:R-:W-:Y:S05]  /*1110*/  BRA.U !UP2, `(.L_x_18) ;  /* 0x000000010ad47547 */ /* 0x000fea000b800000 */
[----:B------:R-:W1:Y:S01]  /*1120*/  LDCU.128 UR12, c[0x0][0xb10] ;  /* 0x00016200ff0c77ac */ /* 0x000e620008000c00 */
[----:B------:R-:W2:Y:S01]  /*1130*/  LDCU UR6, c[0x0][0x370] ;  /* 0x00006e00ff0677ac */ /* 0x000ea20008000800 */
[----:B------:R-:W3:Y:S01]  /*1140*/  LDCU UR5, c[0x0][0x374] ;  /* 0x00006e80ff0577ac */ /* 0x000ee20008000800 */
[----:B------:R-:W4:Y:S01]  /*1150*/  LDCU UR26, c[0x0][0xb0c] ;  /* 0x00016180ff1a77ac */ /* 0x000f220008000800 */
[----:B------:R-:W4:Y:S01]  /*1160*/  LDCU UR4, c[0x0][0xb20] ;  /* 0x00016400ff0477ac */ /* 0x000f220008000800 */
[----:B------:R-:W4:Y:S01]  /*1170*/  LDCU.64 UR8, c[0x0][0xb28] ;  /* 0x00016500ff0877ac */ /* 0x000f220008000a00 */
[----:B-1----:R-:W-:Y:S02]  /*1180*/  UISETP.NE.AND UP0, UPT, UR14, 0x1, UPT ;  /* 0x000000010e00788c */ /* 0x002fe4000bf05270 */
[----:B---3--:R-:W-:Y:S02]  /*1190*/  UIMAD.WIDE.U32 UR10, UR5, UR15, URZ ;  /* 0x0000000f050a72a5 */ /* 0x008fe4000f8e00ff */
[----:B--2---:R-:W-:-:S02]  /*11a0*/  UIMAD.WIDE.U32 UR22, UR6, UR12, URZ ;  /* 0x0000000c061672a5 */ /* 0x004fc4000f8e00ff */
[----:B----4-:R-:W-:Y:S02]  /*11b0*/  UISETP.NE.AND UP1, UPT, UR26, 0x1, UPT ;  /* 0x000000011a00788c */ /* 0x010fe4000bf25270 */
[----:B------:R-:W-:Y:S01]  /*11c0*/  UISETP.NE.AND UP2, UPT, UR21, 0x1, UPT ;  /* 0x000000011500788c */ /* 0x000fe2000bf45270 */
[----:B------:R-:W-:Y:S02]  /*11d0*/  UMOV UR10, UR11 ;  /* 0x0000000b000a7c82 */ /* 0x000fe40008000000 */
[----:B------:R-:W-:Y:S01]  /*11e0*/  UMOV UR22, UR23 ;  /* 0x0000001700167c82 */ /* 0x000fe20008000000 */
[----:B------:R-:W-:Y:S02]  /*11f0*/  @UP0 USHF.R.U32.HI UR5, URZ, UR4, UR10 ;  /* 0x00000004ff050299 */ /* 0x000fe4000801160a */
[----:B------:R-:W-:Y:S02]  /*1200*/  UIMAD.WIDE.U32 UR24, UR20, UR15, URZ ;  /* 0x0000000f141872a5 */ /* 0x000fe4000f8e00ff */
[----:B------:R-:W-:-:S02]  /*1210*/  UIMAD.WIDE.U32 UR10, UR5, UR8, URZ ;  /* 0x00000008050a72a5 */ /* 0x000fc4000f8e00ff */
[----:B------:R-:W-:Y:S02]  /*1220*/  @UP1 USHF.R.U32.HI UR6, URZ, UR13, UR22 ;  /* 0x0000000dff061299 */ /* 0x000fe40008011616 */
[----:B------:R-:W-:Y:S02]  /*1230*/  UIMAD.WIDE.U32 UR18, UR16, UR12, URZ ;  /* 0x0000000c101272a5 */ /* 0x000fe4000f8e00ff */
[----:B------:R-:W-:Y:S01]  /*1240*/  UIMAD.WIDE.U32 UR22, UR6, UR8, URZ ;  /* 0x00000008061672a5 */ /* 0x000fe2000f8e00ff */
[----:B------:R-:W-:Y:S01]  /*1250*/  UMOV UR24, UR25 ;  /* 0x0000001900187c82 */ /* 0x000fe20008000000 */
[----:B------:R-:W-:Y:S01]  /*1260*/  UMOV UR10, UR11 ;  /* 0x0000000b000a7c82 */ /* 0x000fe20008000000 */
[----:B------:R-:W-:Y:S02]  /*1270*/  USHF.R.U32.HI UR24, URZ, UR4, UR24 ;  /* 0x00000004ff187299 */ /* 0x000fe40008011618 */
[----:B------:R-:W-:Y:S02]  /*1280*/  @UP2 USHF.R.U32.HI UR5, URZ, UR9, UR10 ;  /* 0x00000009ff052299 */ /* 0x000fe4000801160a */
[----:B------:R-:W-:Y:S01]  /*1290*/  UMOV UR7, UR23 ;  /* 0x0000001700077c82 */ /* 0x000fe20008000000 */
[----:B------:R-:W-:Y:S01]  /*12a0*/  UMOV UR18, UR19 ;  /* 0x0000001300127c82 */ /* 0x000fe20008000000 */
[----:B------:R-:W-:-:S02]  /*12b0*/  @UP2 USHF.R.U32.HI UR6, URZ, UR9, UR7 ;  /* 0x00000009ff062299 */ /* 0x000fc40008011607 */
[----:B------:R-:W-:Y:S02]  /*12c0*/  USHF.R.U32.HI UR18, URZ, UR13, UR18 ;  /* 0x0000000dff127299 */ /* 0x000fe40008011612 */
[----:B------:R-:W-:Y:S02]  /*12d0*/  USEL UR4, UR20, UR24, !UP0 ;  /* 0x0000001814047287 */ /* 0x000fe4000c000000 */
[----:B------:R-:W-:Y:S02]  /*12e0*/  UIMAD UR7, UR5, UR21, URZ ;  /* 0x00000015050772a4 */ /* 0x000fe4000f8e02ff */
[----:B------:R-:W-:Y:S02]  /*12f0*/  USEL UR5, UR16, UR18, !UP1 ;  /* 0x0000001210057287 */ /* 0x000fe4000c800000 */
[----:B------:R-:W-:Y:S02]  /*1300*/  UIMAD UR12, UR6, UR21, URZ ;  /* 0x00000015060c72a4 */ /* 0x000fe4000f8e02ff */
[----:B------:R-:W-:-:S02]  /*1310*/  UISETP.GE.AND UP0, UPT, UR4, UR7, UPT ;  /* 0x000000070400728c */ /* 0x000fc4000bf06270 */
[----:B------:R-:W-:Y:S02]  /*1320*/  UIMAD.WIDE.U32 UR10, UR4, UR8, URZ ;  /* 0x00000008040a72a5 */ /* 0x000fe4000f8e00ff */
[----:B------:R-:W-:Y:S02]  /*1330*/  UISETP.GE.OR UP0, UPT, UR5, UR12, UP0 ;  /* 0x0000000c0500728c */ /* 0x000fe40008706670 */
[----:B------:R-:W-:Y:S02]  /*1340*/  UIMAD.WIDE.U32 UR12, UR5, UR8, URZ ;  /* 0x00000008050c72a5 */ /* 0x000fe4000f8e00ff */
[----:B------:R-:W-:Y:S01]  /*1350*/  UIADD3 UR10, UPT, UPT, -UR4, URZ, URZ ;  /* 0x000000ff040a7290 */ /* 0x000fe2000fffe1ff */
[----:B------:R-:W-:Y:S01]  /*1360*/  UMOV UR8, UR11 ;  /* 0x0000000b00087c82 */ /* 0x000fe20008000000 */
[----:B------:R-:W-:Y:S02]  /*1370*/  UIADD3 UR11, UPT, UPT, -UR5, URZ, URZ ;  /* 0x000000ff050b7290 */ /* 0x000fe4000fffe1ff */
[----:B------:R-:W-:-:S03]  /*1380*/  USHF.R.U32.HI UR8, URZ, UR9, UR8 ;  /* 0x00000009ff087299 */ /* 0x000fc60008011608 */
[----:B------:R-:W-:Y:S01]  /*1390*/  @!UP0 UMOV UR7, UR13 ;  /* 0x0000000d00078c82 */ /* 0x000fe20008000000 */
[----:B------:R-:W-:Y:S02]  /*13a0*/  UIMAD UR20, UR14, UR10, UR20 ;  /* 0x0000000a0e1472a4 */ /* 0x000fe4000f8e0214 */
[----:B------:R-:W-:Y:S02]  /*13b0*/  USEL UR8, UR4, UR8, !UP2 ;  /* 0x0000000804087287 */ /* 0x000fe4000d000000 */
[----:B------:R-:W-:Y:S02]  /*13c0*/  @!UP0 USHF.R.U32.HI UR7, URZ, UR9, UR7 ;  /* 0x00000009ff078299 */ /* 0x000fe40008011607 */
[----:B------:R-:W-:Y:S02]  /*13d0*/  UIADD3 UR9, UPT, UPT, -UR8, URZ, URZ ;  /* 0x000000ff08097290 */ /* 0x000fe4000fffe1ff */
[----:B------:R-:W-:Y:S02]  /*13e0*/  @!UP0 USEL UR7, UR5, UR7, !UP2 ;  /* 0x0000000705078287 */ /* 0x000fe4000d000000 */
[----:B------:R-:W-:-:S02]  /*13f0*/  UIMAD UR9, UR21, UR9, UR4 ;  /* 0x00000009150972a4 */ /* 0x000fc4000f8e0204 */
[----:B------:R-:W-:Y:S02]  /*1400*/  @!UP0 UIADD3 UR8, UPT, UPT, UR8, -UR7, URZ ;  /* 0x8000000708088290 */ /* 0x000fe4000fffe0ff */
[----:B------:R-:W-:Y:S02]  /*1410*/  @!UP0 UIMAD UR6, UR9, UR6, UR7 ;  /* 0x00000006090682a4 */ /* 0x000fe4000f8e0207 */
[----:B------:R-:W-:Y:S02]  /*1420*/  @!UP0 UIMAD UR4, UR8, UR21, UR5 ;  /* 0x00000015080482a4 */ /* 0x000fe4000f8e0205 */
[----:B------:R-:W-:Y:S02]  /*1430*/  UIMAD UR16, UR26, UR11, UR16 ;  /* 0x0000000b1a1072a4 */ /* 0x000fe4000f8e0210 */
[----:B------:R-:W-:Y:S01]  /*1440*/  UIMAD UR20, UR4, UR14, UR20 ;  /* 0x0000000e041472a4 */ /* 0x000fe2000f8e0214 */
[----:B------:R-:W-:Y:S02]  /*1450*/  @!UP0 UMOV UR5, UR6 ;  /* 0x0000000600058c82 */ /* 0x000fe40008000000 */
[----:B------:R-:W-:-:S12]  /*1460*/  UIMAD UR16, UR5, UR26, UR16 ;  /* 0x0000001a051072a4 */ /* 0x000fd8000f8e0210 */
.L_x_18:
[----:B------:R-:W-:Y:S02]  /*1470*/  UISETP.NE.AND UP1, UPT, UR27, 0x1, UPT ;  /* 0x000000011b00788c */ /* 0x000fe4000bf25270 */
[----:B------:R-:W-:Y:S02]  /*1480*/  UISETP.NE.AND UP0, UPT, UR17, 0x2, UPT ;  /* 0x000000021100788c */ /* 0x000fe4000bf05270 */
[----:B------:R-:W-:-:S05]  /*1490*/  ULOP3.LUT UR28, UR28, 0x1000, URZ, 0xc0, !UPT ;  /* 0x000010001c1c7892 */ /* 0x000fca000f8ec0ff */
[----:B------:R-:W-:Y:S07]  /*14a0*/  BRA.U UP1, `(.L_x_19) ;  /* 0x0000000101447547 */ /* 0x000fee000b800000 */
[----:B------:R-:W1:Y:S01]  /*14b0*/  LDCU.128 UR8, c[0x0][0xb10] ;  /* 0x00016200ff0877ac */ /* 0x000e620008000c00 */
[----:B------:R-:W2:Y:S01]  /*14c0*/  LDCU UR12, c[0x0][0xb0c] ;  /* 0x00016180ff0c77ac */ /* 0x000ea20008000800 */
[----:B------:R-:W3:Y:S01]  /*14d0*/  LDCU UR13, c[0x0][0xb20] ;  /* 0x00016400ff0d77ac */ /* 0x000ee20008000800 */
[----:B-1----:R-:W-:Y:S02]  /*14e0*/  UIMAD.WIDE.U32 UR6, UR16, UR8, URZ ;  /* 0x00000008100672a5 */ /* 0x002fe4000f8e00ff */
[----:B------:R-:W-:Y:S02]  /*14f0*/  UIMAD.WIDE.U32 UR4, UR20, UR11, URZ ;  /* 0x0000000b140472a5 */ /* 0x000fe4000f8e00ff */
[----:B--2---:R-:W-:Y:S02]  /*1500*/  UISETP.NE.AND UP2, UPT, UR12, 0x1, UPT ;  /* 0x000000010c00788c */ /* 0x004fe4000bf45270 */
[----:B------:R-:W-:Y:S01]  /*1510*/  UISETP.NE.AND UP1, UPT, UR10, 0x1, UPT ;  /* 0x000000010a00788c */ /* 0x000fe2000bf25270 */
[----:B------:R-:W-:-:S02]  /*1520*/  UMOV UR6, UR7 ;  /* 0x0000000700067c82 */ /* 0x000fc40008000000 */
[----:B------:R-:W-:Y:S01]  /*1530*/  UMOV UR4, UR5 ;  /* 0x0000000500047c82 */ /* 0x000fe20008000000 */
[----:B------:R-:W-:Y:S02]  /*1540*/  USHF.R.U32.HI UR6, URZ, UR9, UR6 ;  /* 0x00000009ff067299 */ /* 0x000fe40008011606 */
[----:B---3--:R-:W-:Y:S02]  /*1550*/  USHF.R.U32.HI UR4, URZ, UR13, UR4 ;  /* 0x0000000dff047299 */ /* 0x008fe40008011604 */
[----:B------:R-:W-:Y:S02]  /*1560*/  USEL UR5, UR16, UR6, !UP2 ;  /* 0x0000000610057287 */ /* 0x000fe4000d000000 */
[----:B------:R-:W-:-:S04]  /*1570*/  USEL UR4, UR20, UR4, !UP1 ;  /* 0x0000000414047287 */ /* 0x000fc8000c800000 */
[----:B------:R-:W-:Y:S02]  /*1580*/  UIADD3 UR6, UPT, UPT, UR5, -UR4, URZ ;  /* 0x8000000405067290 */ /* 0x000fe4000fffe0ff */
[----:B------:R-:W-:Y:S02]  /*1590*/  UIADD3 UR4, UPT, UPT, -UR5, UR4, URZ ;  /* 0x0000000405047290 */ /* 0x000fe4000fffe1ff */
[----:B------:R-:W-:Y:S02]  /*15a0*/  UIMAD UR20, UR6, UR10, UR20 ;  /* 0x0000000a061472a4 */ /* 0x000fe4000f8e0214 */
[----:B------:R-:W-:-:S12]  /*15b0*/  UIMAD UR16, UR4, UR12, UR16 ;  /* 0x0000000c041072a4 */ /* 0x000fd8000f8e0210 */
.L_x_19:
[----:B------:R-:W-:Y:S05]  /*15c0*/  BRA.U !UP5, `(.L_x_20) ;  /* 0x000000010d0c7547 */ /* 0x000fea000b800000 */
[----:B------:R-:W-:Y:S01]  /*15d0*/  UCGABAR_WAIT ;  /* 0x0000000000007dc7 */ /* 0x000fe20008000000 */
[----:B------:R-:W-:Y:S01]  /*15e0*/  CCTL.IVALL ;  /* 0x00000000ff00798f */ /* 0x000fe20002000000 */
[----:B------:R-:W-:Y:S05]  /*15f0*/  BRA `(.L_x_21) ;  /* 0x0000000000047947 */ /* 0x000fea0003800000 */
.L_x_20:
[----:B------:R-:W-:Y:S06]  /*1600*/  BAR.SYNC.DEFER_BLOCKING 0x0 ;  /* 0x0000000000007b1d */ /* 0x000fec0000010000 */
.L_x_21:
[----:B------:R-:W-:Y:S05]  /*1610*/  BRA.U UP0, `(.L_x_22) ;  /* 0x0000001100a07547 */ /* 0x000fea000b800000 */
[----:B------:R-:W1:Y:S01]  /*1620*/  LDCU UR6, c[0x0][0x38c] ;  /* 0x00007180ff0677ac */ /* 0x000e620008000800 */
[----:B------:R-:W2:Y:S01]  /*1630*/  S2UR UR8, SR_CgaCtaId ;  /* 0x00000000000879c3 */ /* 0x000ea20000008800 */
[----:B------:R-:W-:Y:S01]  /*1640*/  PLOP3.LUT P1, PT, PT, PT, UP3, 0x80, 0x8 ;  /* 0x000000000008781c */ /* 0x000fe20003f2f038 */
[----:B------:R-:W-:Y:S01]  /*1650*/  IMAD.MOV.U32 R12, RZ, RZ, 0x1 ;  /* 0x00000001ff0c7424 */ /* 0x000fe200078e00ff */
[----:B------:R-:W-:Y:S01]  /*1660*/  UMOV UR7, 0x400 ;  /* 0x0000040000077882 */ /* 0x000fe20000000000 */
[----:B------:R-:W-:Y:S01]  /*1670*/  UISETP.NE.AND UP1, UPT, UR17, URZ, UPT ;  /* 0x000000ff1100728c */ /* 0x000fe2000bf25270 */
[----:B------:R-:W-:Y:S02]  /*1680*/  ISETP.EQ.OR P2, PT, R0, RZ, P3 ;  /* 0x000000ff0000720c */ /* 0x000fe40001f42670 */
[----:B------:R-:W-:Y:S02]  /*1690*/  CS2R R10, SRZ ;  /* 0x00000000000a7805 */ /* 0x000fe4000001ff00 */
[----:B------:R-:W-:Y:S01]  /*16a0*/  PLOP3.LUT P1, PT, P1, PT, PT, 0x8, 0x80 ;  /* 0x000000000080781c */ /* 0x000fe20000f2e170 */
[----:B------:R-:W-:Y:S01]  /*16b0*/  IMAD.MOV.U32 R9, RZ, RZ, RZ ;  /* 0x000000ffff097224 */ /* 0x000fe200078e00ff */
[----:B------:R-:W3:Y:S01]  /*16c0*/  LDCU UR40, c[0x0][0x370] ;  /* 0x00006e00ff2877ac */ /* 0x000ee20008000800 */
[----:B------:R-:W-:Y:S01]  /*16d0*/  IMAD.MOV.U32 R8, RZ, RZ, 0x1 ;  /* 0x00000001ff087424 */ /* 0x000fe200078e00ff */
[----:B------:R-:W4:Y:S01]  /*16e0*/  LDCU.64 UR26, c[0x0][0x348] ;  /* 0x00006900ff1a77ac */ /* 0x000f220008000a00 */
[----:B-1----:R-:W-:-:S02]  /*16f0*/  UIADD3 UR5, UPT, UPT, UR6, 0x3f, URZ ;  /* 0x0000003f06057890 */ /* 0x002fc4000fffe0ff */
[----:B------:R-:W-:Y:S02]  /*1700*/  USHF.R.U32.HI UR45, URZ, 0x6, UR28 ;  /* 0x00000006ff2d7899 */ /* 0x000fe4000801161c */
[----:B------:R-:W-:Y:S02]  /*1710*/  USHF.R.S32.HI UR4, URZ, 0x1f, UR5 ;  /* 0x0000001fff047899 */ /* 0x000fe40008011405 */
[----:B------:R-:W-:Y:S02]  /*1720*/  UIADD3 UR46, UPT, UPT, UR6, 0x7e, URZ ;  /* 0x0000007e062e7890 */ /* 0x000fe4000fffe0ff */
[----:B------:R-:W-:Y:S02]  /*1730*/  ULEA.HI UR4, UR4, UR5, URZ, 0x6 ;  /* 0x0000000504047291 */ /* 0x000fe4000f8f30ff */
[----:B------:R-:W-:Y:S02]  /*1740*/  UIADD3 UR5, UPT, UPT, UR6, -0x1, URZ ;  /* 0xffffffff06057890 */ /* 0x000fe4000fffe0ff */
[----:B------:R-:W-:-:S02]  /*1750*/  USHF.R.S32.HI UR43, URZ, 0x6, UR4 ;  /* 0x00000006ff2b7899 */ /* 0x000fc40008011404 */
[----:B------:R-:W-:Y:S02]  /*1760*/  UISETP.GE.U32.AND UP2, UPT, UR5, -0x7f, UPT ;  /* 0xffffff810500788c */ /* 0x000fe4000bf46070 */
[----:B------:R-:W-:Y:S02]  /*1770*/  UISETP.LT.U32.AND UP0, UPT, UR43, 0x3, UPT ;  /* 0x000000032b00788c */ /* 0x000fe4000bf01070 */
[----:B--2---:R-:W-:Y:S02]  /*1780*/  ULEA UR7, UR8, UR7, 0x18 ;  /* 0x0000000708077291 */ /* 0x004fe4000f8ec0ff */
[----:B------:R-:W-:Y:S02]  /*1790*/  USEL UR41, UR43, 0x3, UP0 ;  /* 0x000000032b297887 */ /* 0x000fe40008000000 */
[----:B------:R-:W-:Y:S02]  /*17a0*/  ULEA UR29, UR28, UR7, 0x1 ;  /* 0x000000071c1d7291 */ /* 0x000fe4000f8e08ff */
[----:B------:R-:W-:-:S02]  /*17b0*/  UIADD3 UR21, UPT, UPT, UR41, -0x1, URZ ;  /* 0xffffffff29157890 */ /* 0x000fc4000fffe0ff */
[----:B------:R-:W-:Y:S01]  /*17c0*/  @UP2 UIADD3 UR21, UPT, UPT, UR41, URZ, URZ ;  /* 0x000000ff29152290 */ /* 0x000fe2000fffe0ff */
[----:B------:R-:W1:Y:S01]  /*17d0*/  LDCU UR39, c[0x0][0x374] ;  /* 0x00006e80ff2777ac */ /* 0x000e620008000800 */
[----:B------:R-:W-:Y:S02]  /*17e0*/  USEL UR24, UR48, 0x2, UP1 ;  /* 0x0000000230187887 */ /* 0x000fe40008800000 */
[----:B------:R-:W-:Y:S02]  /*17f0*/  UIADD3 UR29, UPT, UPT, UR29, 0x10800, URZ ;  /* 0x000108001d1d7890 */ /* 0x000fe4000fffe0ff */
[----:B------:R-:W-:Y:S02]  /*1800*/  UIADD3 UR44, UPT, UPT, UR43, -UR41, URZ ;  /* 0x800000292b2c7290 */ /* 0x000fe4000fffe0ff */
[----:B------:R-:W-:Y:S01]  /*1810*/  UIADD3 UR21, UPT, UPT, UR21, 0x1, URZ ;  /* 0x0000000115157890 */ /* 0x000fe2000fffe0ff */
[----:B---34-:R-:W-:-:S11]  /*1820*/  UMOV UR5, URZ ;  /* 0x000000ff00057c82 */ /* 0x018fd60008000000 */
.L_x_42:
[----:B------:R-:W2:Y:S02]  /*1830*/  S2UR UR4, SR_CgaCtaId ;  /* 0x00000000000479c3 */ /* 0x000ea40000008800 */
[----:B--2---:R-:W-:-:S09]  /*1840*/  UISETP.NE.AND UP0, UPT, UR4, URZ, UPT ;  /* 0x000000ff0400728c */ /* 0x004fd2000bf05270 */
[----:B------:R-:W-:Y:S05]  /*1850*/  BRA.U UP0, `(.L_x_23) ;  /* 0x0000000100287547 */ /* 0x000fea000b800000 */
[----:B------:R-:W-:Y:S02]  /*1860*/  LEA R0, R9, UR7, 0x3 ;  /* 0x0000000709007c11 */ /* 0x000fe4000f8e18ff */
[----:B------:R-:W-:-:S04]  /*1870*/  SHF.L.U32 R2, R8, 0x1f, RZ ;  /* 0x0000001f08027819 */ /* 0x000fc800000006ff */
[----:B------:R-:W2:Y:S02]  /*1880*/  SYNCS.PHASECHK.TRANS64.TRYWAIT P0, [R0+URZ+0xd0], R2 ;  /* 0x0000d002000075a7 */ /* 0x000ea400080011ff */
[----:B--2---:R-:W-:Y:S05]  /*1890*/  @!P0 BRA `(.L_x_24) ;  /* 0x0000009800b48947 */ /* 0x004fea0003800000 */
.L_x_135:
[----:B------:R-:W-:Y:S01]  /*18a0*/  VIADD R9, R9, 0x1 ;  /* 0x0000000109097836 */ /* 0x000fe20000000000 */
[----:B------:R2:W-:Y:S04]  /*18b0*/  SYNCS.ARRIVE.TRANS64.A1T0 RZ, [R0+URZ+0xc0], RZ ;  /* 0x0000c0ff00ff79a7 */ /* 0x0005e800081000ff */
[----:B------:R-:W-:-:S04]  /*18c0*/  ISETP.NE.AND P0, PT, R9, 0x2, PT ;  /* 0x000000020900780c */ /* 0x000fc80003f05270 */
[----:B------:R-:W-:Y:S02]  /*18d0*/  SEL R9, R9, RZ, P0 ;  /* 0x000000ff09097207 */ /* 0x000fe40000000000 */
[----:B--2---:R-:W-:-:S04]  /*18e0*/  SEL R0, RZ, 0x1, P0 ;  /* 0x00000001ff007807 */ /* 0x004fc80000000000 */
[----:B------:R-:W-:-:S07]  /*18f0*/  LOP3.LUT R8, R8, R0, RZ, 0x3c, !PT ;  /* 0x0000000008087212 */ /* 0x000fce00078e3cff */
.L_x_23:
[----:B------:R-:W-:Y:S01]  /*1900*/  ULEA UR4, UR5, UR7, 0x3 ;  /* 0x0000000705047291 */ /* 0x000fe2000f8e18ff */
[----:B------:R-:W-:Y:S01]  /*1910*/  SHF.L.U32 R0, R12, 0x1f, RZ ;  /* 0x0000001f0c007819 */ /* 0x000fe200000006ff */
[----:B------:R-:W-:Y:S02]  /*1920*/  UISETP.GE.U32.AND UP0, UPT, UR46, 0x7f, UPT ;  /* 0x0000007f2e00788c */ /* 0x000fe4000bf06070 */
[----:B------:R-:W-:Y:S02]  /*1930*/  USHF.L.U32 UR11, UR20, 0x8, URZ ;  /* 0x00000008140b7899 */ /* 0x000fe400080006ff */
[----:B------:R-:W-:Y:S01]  /*1940*/  ULEA UR35, UR16, UR45, 0x7 ;  /* 0x0000002d10237291 */ /* 0x000fe2000f8e38ff */
[----:B------:R-:W-:Y:S02]  /*1950*/  UMOV UR13, URZ ;  /* 0x000000ff000d7c82 */ /* 0x000fe40008000000 */
[----:B------:R2:W3:Y:S02]  /*1960*/  SYNCS.PHASECHK.TRANS64.TRYWAIT P0, [UR4+0x18], R0 ;  /* 0x00001800ff0075a7 */ /* 0x0004e40008001104 */
[----:B------:R-:W-:Y:S07]  /*1970*/  BRA.U !UP0, `(.L_x_25) ;  /* 0x0000000108c07547 */ /* 0x000fee000b800000 */
[----:B------:R-:W-:Y:S01]  /*1980*/  UMOV UR6, URZ ;  /* 0x000000ff00067c82 */ /* 0x000fe20008000000 */
[----:B------:R-:W-:-:S05]  /*1990*/  UMOV UR4, UR5 ;  /* 0x0000000500047c82 */ /* 0x000fca0008000000 */
.L_x_31:
[----:B------:R-:W-:Y:S01]  /*19a0*/  ULEA UR33, UR4, UR7, 0x3 ;  /* 0x0000000704217291 */ /* 0x000fe2000f8e18ff */
[----:B---3--:R-:W-:Y:S01]  /*19b0*/  @!P3 MOV R2, 0xc000 ;  /* 0x0000c0000002b802 */ /* 0x008fe20000000f00 */
[----:B-1-3--:R-:W-:Y:S10]  /*19c0*/  @P0 BRA `(.L_x_26) ;  /* 0x00000000000c0947 */ /* 0x00aff40003800000 */
[----:B------:R-:W-:-:S04]  /*19d0*/  SHF.L.U32 R3, R12, 0x1f, RZ ;  /* 0x0000001f0c037819 */ /* 0x000fc800000006ff */
[----:B------:R-:W3:Y:S02]  /*19e0*/  SYNCS.PHASECHK.TRANS64.TRYWAIT P0, [UR33+0x18], R3 ;  /* 0x00001803ff0075a7 */ /* 0x000ee40008001121 */
[----:B---3--:R-:W-:Y:S05]  /*19f0*/  @!P0 BRA `(.L_x_27) ;  /* 0x0000009800708947 */ /* 0x008fea0003800000 */
.L_x_26:
[----:B------:R3:W-:Y:S01]  /*1a00*/  @!P3 SYNCS.ARRIVE.TRANS64 RZ, [UR33], R2 ;  /* 0x00000002ffffb9a7 */ /* 0x0007e20008000021 */
[----:B------:R-:W-:-:S04]  /*1a10*/  ULOP3.LUT UR5, UR24, 0x2, URZ, 0xfc, !UPT ;  /* 0x0000000218057892 */ /* 0x000fc8000f8efcff */
[----:B------:R-:W-:-:S09]  /*1a20*/  UISETP.NE.AND UP0, UPT, UR5, 0x2, UPT ;  /* 0x000000020500788c */ /* 0x000fd2000bf05270 */
[----:B------:R-:W-:Y:S05]  /*1a30*/  BRA.U UP0, `(.L_x_28) ;  /* 0x0000000100047547 */ /* 0x000fea000b800000 */
[----:B-1----:R-:W-:Y:S05]  /*1a40*/  BPT.TRAP 0x1 ;  /* 0x000000040000795c */ /* 0x002fea0000300000 */
.L_x_28:
[----:B------:R-:W-:Y:S04]  /*1a50*/  BSSY.RECONVERGENT B0, `(.L_x_29) ;  /* 0x0000003000007945 */ /* 0x000fe80003800200 */
[----:B------:R-:W-:Y:S05]  /*1a60*/  @P2 BRA `(.L_x_30) ;  /* 0x0000000000042947 */ /* 0x000fea0003800000 */
[----:B-1----:R-:W-:Y:S05]  /*1a70*/  BPT.TRAP 0x1 ;  /* 0x000000040000795c */ /* 0x002fea0000300000 */
.L_x_30:
[----:B-1----:R-:W-:Y:S05]  /*1a80*/  BSYNC.RECONVERGENT B0 ;  /* 0x0000000000007941 */ /* 0x002fea0003800200 */
.L_x_29:
[----:B------:R-:W-:Y:S02]  /*1a90*/  UIADD3 UR5, UPT, UPT, UR4, 0x1, URZ ;  /* 0x0000000104057890 */ /* 0x000fe4000fffe0ff */
[----:B------:R-:W-:Y:S02]  /*1aa0*/  UIADD3 UR16, UP1, UPT, UR26, 0x80, URZ ;  /* 0x000000801a107890 */ /* 0x000fe4000ff3e0ff */
[----:B------:R-:W-:Y:S02]  /*1ab0*/  UISETP.NE.AND UP0, UPT, UR5, 0x3, UPT ;  /* 0x000000030500788c */ /* 0x000fe4000bf05270 */
[----:B------:R-:W-:Y:S02]  /*1ac0*/  USHF.L.U32 UR34, UR6, 0x6, URZ ;  /* 0x0000000606227899 */ /* 0x000fe400080006ff */
[----:B------:R-:W-:Y:S02]  /*1ad0*/  USEL UR9, URZ, 0x1, UP0 ;  /* 0x00000001ff097887 */ /* 0x000fe40008000000 */
[----:B------:R-:W-:-:S02]  /*1ae0*/  USEL UR5, UR5, URZ, UP0 ;  /* 0x000000ff05057287 */ /* 0x000fc40008000000 */
[----:B------:R-:W-:Y:S02]  /*1af0*/  UIADD3 UR14, UP0, UPT, UR26, 0x180, URZ ;  /* 0x000001801a0e7890 */ /* 0x000fe4000ff1e0ff */
[----:B------:R-:W-:Y:S01]  /*1b00*/  ULEA UR8, UR5, UR7, 0x3 ;  /* 0x0000000705087291 */ /* 0x000fe2000f8e18ff */
[----:B------:R-:W-:Y:S01]  /*1b10*/  LOP3.LUT R12, R12, UR9, RZ, 0x3c, !PT ;  /* 0x000000090c0c7c12 */ /* 0x000fe2000f8e3cff */
[----:B------:R-:W-:Y:S02]  /*1b20*/  ULEA UR9, UR4, UR28, 0xd ;  /* 0x0000001c04097291 */ /* 0x000fe4000f8e68ff */
[----:B------:R-:W-:Y:S01]  /*1b30*/  UIADD3.X UR17, UPT, UPT, URZ, UR27, URZ, UP1, !UPT ;  /* 0x0000001bff117290 */ /* 0x000fe20008ffe4ff */
[----:B--2---:R-:W-:Y:S01]  /*1b40*/  SHF.L.U32 R0, R12, 0x1f, RZ ;  /* 0x0000001f0c007819 */ /* 0x004fe200000006ff */
[----:B------:R-:W-:Y:S02]  /*1b50*/  ULEA UR9, UR9, UR7, 0x1 ;  /* 0x0000000709097291 */ /* 0x000fe4000f8e08ff */
[----:B------:R-:W-:Y:S01]  /*1b60*/  UIADD3.X UR15, UPT, UPT, URZ, UR27, URZ, UP0, !UPT ;  /* 0x0000001bff0f7290 */ /* 0x000fe200087fe4ff */
[----:B------:R4:W1:Y:S01]  /*1b70*/  SYNCS.PHASECHK.TRANS64.TRYWAIT P0, [UR8+0x18], R0 ;  /* 0x00001800ff0075a7 */ /* 0x0008620008001108 */
[----:B------:R-:W-:-:S02]  /*1b80*/  ULEA UR8, UR4, UR7, 0xf ;  /* 0x0000000704087291 */ /* 0x000fc4000f8e78ff */
[----:B------:R-:W-:Y:S02]  /*1b90*/  UIADD3 UR32, UPT, UPT, UR9, 0x10800, URZ ;  /* 0x0001080009207890 */ /* 0x000fe4000fffe0ff */
[----:B------:R-:W-:Y:S01]  /*1ba0*/  UIADD3 UR8, UPT, UPT, UR8, 0x1c800, URZ ;  /* 0x0001c80008087890 */ /* 0x000fe2000fffe0ff */
[----:B------:R-:W-:Y:S01]  /*1bb0*/  UMOV UR13, 0x30000 ;  /* 0x00030000000d7882 */ /* 0x000fe20000000000 */
[----:B------:R-:W-:Y:S01]  /*1bc0*/  UMOV UR18, 0x0 ;  /* 0x0000000000127882 */ /* 0x000fe20000000000 */
[----:B------:R-:W-:Y:S01]  /*1bd0*/  UMOV UR19, 0x10000000 ;  /* 0x1000000000137882 */ /* 0x000fe20000000000 */
[----:B------:R-:W-:Y:S01]  /*1be0*/  UMOV UR12, UR36 ;  /* 0x00000024000c7c82 */ /* 0x000fe20008000000 */
[----:B------:R-:W-:Y:S01]  /*1bf0*/  UMOV UR9, UR33 ;  /* 0x0000002100097c82 */ /* 0x000fe20008000000 */
[----:B------:R-:W-:Y:S01]  /*1c00*/  UMOV UR10, UR34 ;  /* 0x00000022000a7c82 */ /* 0x000fe20008000000 */
[----:B------:R2:W-:Y:S01]  /*1c10*/  UTMALDG.3D.MULTICAST [UR32], [UR16], UR13, desc[UR18] ;  /* 0x00001220100073b4 */ /* 0x0005e2000801180d */
[----:B------:R-:W-:Y:S01]  /*1c20*/  UIADD3 UR6, UPT, UPT, UR6, 0x1, URZ ;  /* 0x0000000106067890 */ /* 0x000fe2000fffe0ff */
[----:B------:R-:W-:-:S03]  /*1c30*/  UMOV UR4, UR5 ;  /* 0x0000000500047c82 */ /* 0x000fc60008000000 */
[----:B------:R-:W-:Y:S01]  /*1c40*/  UISETP.NE.AND UP0, UPT, UR6, UR21, UPT ;  /* 0x000000150600728c */ /* 0x000fe2000bf05270 */
[----:B------:R4:W-:Y:S01]  /*1c50*/  UTMALDG.3D [UR8], [UR14], desc[UR18] ;  /* 0x000012080e0075b4 */ /* 0x0009e20008011000 */
[----:B--2---:R-:W-:-:S07]  /*1c60*/  UMOV UR13, UR21 ;  /* 0x00000015000d7c82 */ /* 0x004fce0008000000 */
[----:B----4-:R-:W-:Y:S05]  /*1c70*/  BRA.U UP0, `(.L_x_31) ;  /* 0xfffffffd00487547 */ /* 0x010fea000b83ffff */
.L_x_25:
[----:B------:R-:W-:Y:S01]  /*1c80*/  ULEA UR4, UR5, UR7, 0x3 ;  /* 0x0000000705047291 */ /* 0x000fe2000f8e18ff */
[----:B--2---:R-:W-:Y:S01]  /*1c90*/  SHF.L.U32 R0, R12, 0x1f, RZ ;  /* 0x0000001f0c007819 */ /* 0x004fe200000006ff */
[----:B------:R-:W-:Y:S01]  /*1ca0*/  @!P1 SYNCS.ARRIVE.TRANS64.A1T0 RZ, [UR7+0x78], RZ ;  /* 0x000078ffffff99a7 */ /* 0x000fe20008100007 */
[----:B------:R-:W-:-:S06]  /*1cb0*/  UISETP.GT.AND UP0, UPT, UR43, UR41, UPT ;  /* 0x000000292b00728c */ /* 0x000fcc000bf04270 */
[----:B-1-3--:R1:W2:Y:S03]  /*1cc0*/  SYNCS.PHASECHK.TRANS64.TRYWAIT P0, [UR4+0x18], R0 ;  /* 0x00001800ff0075a7 */ /* 0x00a2a60008001104 */
[----:B------:R-:W-:Y:S05]  /*1cd0*/  BRA.U !UP0, `(.L_x_32) ;  /* 0x0000000108bc7547 */ /* 0x000fea000b800000 */
[----:B------:R-:W-:Y:S01]  /*1ce0*/  UIADD3 UR25, UPT, UPT, UR44, UR13, URZ ;  /* 0x0000000d2c197290 */ /* 0x000fe2000fffe0ff */
[----:B------:R-:W-:-:S11]  /*1cf0*/  UMOV UR4, UR5 ;  /* 0x0000000500047c82 */ /* 0x000fd60008000000 */
.L_x_38:
[----:B------:R-:W-:Y:S01]  /*1d00*/  ULEA UR17, UR4, UR7, 0x3 ;  /* 0x0000000704117291 */ /* 0x000fe2000f8e18ff */
[----:B--2---:R-:W-:Y:S01]  /*1d10*/  @!P3 MOV R2, 0xc000 ;  /* 0x0000c0000002b802 */ /* 0x004fe20000000f00 */
[----:B--2-4-:R-:W-:Y:S10]  /*1d20*/  @P0 BRA `(.L_x_33) ;  /* 0x00000000000c0947 */ /* 0x014ff40003800000 */
[----:B------:R-:W-:-:S04]  /*1d30*/  SHF.L.U32 R3, R12, 0x1f, RZ ;  /* 0x0000001f0c037819 */ /* 0x000fc800000006ff */
[----:B------:R-:W2:Y:S02]  /*1d40*/  SYNCS.PHASECHK.TRANS64.TRYWAIT P0, [UR17+0x18], R3 ;  /* 0x00001803ff0075a7 */ /* 0x000ea40008001111 */
[----:B--2---:R-:W-:Y:S05]  /*1d50*/  @!P0 BRA `(.L_x_34) ;  /* 0x0000009400b08947 */ /* 0x004fea0003800000 */
.L_x_33:
[----:B------:R2:W-:Y:S01]  /*1d60*/  @!P3 SYNCS.ARRIVE.TRANS64 RZ, [UR17], R2 ;  /* 0x00000002ffffb9a7 */ /* 0x0005e20008000011 */
[----:B------:R-:W-:-:S04]  /*1d70*/  ULOP3.LUT UR5, UR24, 0x2, URZ, 0xfc, !UPT ;  /* 0x0000000218057892 */ /* 0x000fc8000f8efcff */
[----:B------:R-:W-:-:S09]  /*1d80*/  UISETP.NE.AND UP0, UPT, UR5, 0x2, UPT ;  /* 0x000000020500788c */ /* 0x000fd2000bf05270 */
[----:B------:R-:W-:Y:S05]  /*1d90*/  BRA.U UP0, `(.L_x_35) ;  /* 0x0000000100047547 */ /* 0x000fea000b800000 */
[----:B------:R-:W-:Y:S05]  /*1da0*/  BPT.TRAP 0x1 ;  /* 0x000000040000795c */ /* 0x000fea0000300000 */
.L_x_35:
[----:B------:R-:W-:Y:S04]  /*1db0*/  BSSY.RECONVERGENT B0, `(.L_x_36) ;  /* 0x0000003000007945 */ /* 0x000fe80003800200 */
[----:B------:R-:W-:Y:S05]  /*1dc0*/  @P2 BRA `(.L_x_37) ;  /* 0x0000000000042947 */ /* 0x000fea0003800000 */
[----:B------:R-:W-:Y:S05]  /*1dd0*/  BPT.TRAP 0x1 ;  /* 0x000000040000795c */ /* 0x000fea0000300000 */
.L_x_37:
[----:B------:R-:W-:Y:S05]  /*1de0*/  BSYNC.RECONVERGENT B0 ;  /* 0x0000000000007941 */ /* 0x000fea0003800200 */
.L_x_36:
[----:B------:R-:W-:Y:S02]  /*1df0*/  UIADD3 UR5, UPT, UPT, UR4, 0x1, URZ ;  /* 0x0000000104057890 */ /* 0x000fe4000fffe0ff */
[----:B------:R-:W-:Y:S02]  /*1e00*/  UIADD3 UR14, UP1, UPT, UR26, 0x80, URZ ;  /* 0x000000801a0e7890 */ /* 0x000fe4000ff3e0ff */
[----:B------:R-:W-:Y:S02]  /*1e10*/  UISETP.NE.AND UP0, UPT, UR5, 0x3, UPT ;  /* 0x000000030500788c */ /* 0x000fe4000bf05270 */
[----:B------:R-:W-:Y:S02]  /*1e20*/  USHF.L.U32 UR18, UR13, 0x6, URZ ;  /* 0x000000060d127899 */ /* 0x000fe400080006ff */
[----:B------:R-:W-:Y:S02]  /*1e30*/  USEL UR8, URZ, 0x1, UP0 ;  /* 0x00000001ff087887 */ /* 0x000fe40008000000 */
[----:B------:R-:W-:-:S02]  /*1e40*/  USEL UR5, UR5, URZ, UP0 ;  /* 0x000000ff05057287 */ /* 0x000fc40008000000 */
[----:B------:R-:W-:Y:S02]  /*1e50*/  UIADD3 UR22, UP0, UPT, UR26, 0x180, URZ ;  /* 0x000001801a167890 */ /* 0x000fe4000ff1e0ff */
[----:B------:R-:W-:Y:S01]  /*1e60*/  LOP3.LUT R12, R12, UR8, RZ, 0x3c, !PT ;  /* 0x000000080c0c7c12 */ /* 0x000fe2000f8e3cff */
[----:B------:R-:W-:Y:S02]  /*1e70*/  ULEA UR6, UR5, UR7, 0x3 ;  /* 0x0000000705067291 */ /* 0x000fe4000f8e18ff */
[----:B------:R-:W-:Y:S01]  /*1e80*/  ULEA UR8, UR4, UR7, 0xf ;  /* 0x0000000704087291 */ /* 0x000fe2000f8e78ff */
[----:B-1----:R-:W-:Y:S01]  /*1e90*/  SHF.L.U32 R0, R12, 0x1f, RZ ;  /* 0x0000001f0c007819 */ /* 0x002fe200000006ff */
[----:B------:R-:W-:Y:S02]  /*1ea0*/  ULEA UR16, UR4, UR29, 0xe ;  /* 0x0000001d04107291 */ /* 0x000fe4000f8e70ff */
[----:B------:R-:W-:Y:S02]  /*1eb0*/  UIADD3.X UR15, UPT, UPT, URZ, UR27, URZ, UP1, !UPT ;  /* 0x0000001bff0f7290 */ /* 0x000fe40008ffe4ff */
[----:B------:R-:W-:Y:S01]  /*1ec0*/  UIADD3 UR8, UPT, UPT, UR8, 0x1c800, URZ ;  /* 0x0001c80008087890 */ /* 0x000fe2000fffe0ff */
[----:B------:R3:W4:Y:S01]  /*1ed0*/  SYNCS.PHASECHK.TRANS64.TRYWAIT P0, [UR6+0x18], R0 ;  /* 0x00001800ff0075a7 */ /* 0x0007220008001106 */
[----:B------:R-:W-:Y:S01]  /*1ee0*/  UIADD3.X UR23, UPT, UPT, URZ, UR27, URZ, UP0, !UPT ;  /* 0x0000001bff177290 */ /* 0x000fe200087fe4ff */
[----:B------:R-:W-:Y:S01]  /*1ef0*/  UMOV UR6, 0x30000 ;  /* 0x0003000000067882 */ /* 0x000fe20000000000 */
[----:B------:R-:W-:Y:S01]  /*1f00*/  UMOV UR30, 0x0 ;  /* 0x00000000001e7882 */ /* 0x000fe20000000000 */
[----:B------:R-:W-:Y:S01]  /*1f10*/  UMOV UR31, 0x10000000 ;  /* 0x10000000001f7882 */ /* 0x000fe20000000000 */
[----:B------:R-:W-:Y:S01]  /*1f20*/  UMOV UR19, UR35 ;  /* 0x0000002300137c82 */ /* 0x000fe20008000000 */
[----:B------:R-:W-:Y:S01]  /*1f30*/  UMOV UR20, UR36 ;  /* 0x0000002400147c82 */ /* 0x000fe20008000000 */
[----:B------:R-:W-:Y:S01]  /*1f40*/  UMOV UR12, UR36 ;  /* 0x00000024000c7c82 */ /* 0x000fe20008000000 */
[----:B------:R-:W-:Y:S01]  /*1f50*/  UMOV UR9, UR17 ;  /* 0x0000001100097c82 */ /* 0x000fe20008000000 */
[----:B------:R-:W-:Y:S01]  /*1f60*/  UMOV UR10, UR18 ;  /* 0x00000012000a7c82 */ /* 0x000fe20008000000 */
[----:B------:R3:W-:Y:S01]  /*1f70*/  UTMALDG.3D.MULTICAST [UR16], [UR14], UR6, desc[UR30] ;  /* 0x00001e100e0073b4 */ /* 0x0007e20008011806 */
[----:B------:R-:W-:Y:S01]  /*1f80*/  UIADD3 UR13, UPT, UPT, UR13, 0x1, URZ ;  /* 0x000000010d0d7890 */ /* 0x000fe2000fffe0ff */
[----:B------:R-:W-:-:S03]  /*1f90*/  UMOV UR4, UR5 ;  /* 0x0000000500047c82 */ /* 0x000fc60008000000 */
[----:B------:R-:W-:Y:S01]  /*1fa0*/  UISETP.NE.AND UP0, UPT, UR13, UR25, UPT ;  /* 0x000000190d00728c */ /* 0x000fe2000bf05270 */
[----:B------:R3:W-:Y:S08]  /*1fb0*/  UTMALDG.3D [UR8], [UR22], desc[UR30] ;  /* 0x00001e08160075b4 */ /* 0x0007f00008011000 */
[----:B---3--:R-:W-:Y:S05]  /*1fc0*/  BRA.U UP0, `(.L_x_38) ;  /* 0xfffffffd004c7547 */ /* 0x008fea000b83ffff */
.L_x_32:
[C---:B------:R-:W-:Y:S01]  /*1fd0*/  LEA R3, R11.reuse, UR7, 0x3 ;  /* 0x000000070b037c11 */ /* 0x040fe2000f8e18ff */
[----:B------:R-:W-:Y:S01]  /*1fe0*/  NOP ;  /* 0x0000000000007918 */ /* 0x000fe20000000000 */
[----:B-1----:R-:W-:Y:S02]  /*1ff0*/  SHF.L.U32 R0, R10, 0x1f, RZ ;  /* 0x0000001f0a007819 */ /* 0x002fe400000006ff */
[----:B------:R-:W-:Y:S02]  /*2000*/  LEA R4, R11, UR7, 0x4 ;  /* 0x000000070b047c11 */ /* 0x000fe4000f8e20ff */
[----:B--2-4-:R-:W1:Y:S02]  /*2010*/  SYNCS.PHASECHK.TRANS64.TRYWAIT P0, [R3+URZ+0x80], R0 ;  /* 0x00008000030075a7 */ /* 0x014e6400080011ff */
[----:B-1----:R-:W-:Y:S05]  /*2020*/  @!P0 BRA `(.L_x_39) ;  /* 0x0000009400148947 */ /* 0x002fea0003800000 */
.L_x_138:
[----:B------:R-:W2:Y:S01]  /*2030*/  LDS.128 R4, [R4+0xf0] ;  /* 0x0000f00004047984 */ /* 0x000ea20000000c00 */
[----:B------:R-:W-:Y:S01]  /*2040*/  UISETP.GE.AND UP0, UPT, UR42, 0x1, UPT ;  /* 0x000000012a00788c */ /* 0x000fe2000bf06270 */
[----:B------:R-:W-:Y:S01]  /*2050*/  @!PT LDS RZ, [RZ] ;  /* 0x00000000fffff984 */ /* 0x000fe20000000800 */
[----:B------:R-:W-:Y:S01]  /*2060*/  @!PT LDS RZ, [RZ] ;  /* 0x00000000fffff984 */ /* 0x000fe20000000800 */
[----:B------:R-:W-:Y:S01]  /*2070*/  @!PT LDS RZ, [RZ] ;  /* 0x00000000fffff984 */ /* 0x000fe20000000800 */
[----:B------:R-:W-:Y:S01]  /*2080*/  @!PT LDS RZ, [RZ] ;  /* 0x00000000fffff984 */ /* 0x000fe20000000800 */
[----:B------:R3:W-:Y:S06]  /*2090*/  MEMBAR.ALL.CTA ;  /* 0x0000000000007992 */ /* 0x0007ec0000008000 */
[----:B---3--:R-:W3:Y:S01]  /*20a0*/  FENCE.VIEW.ASYNC.S ;  /* 0x00000000000073c6 */ /* 0x008ee20000000000 */
[----:B--2---:R-:W-:-:S13]  /*20b0*/  LOP3.LUT P0, RZ, R6, 0x1, RZ, 0xc0, !PT ;  /* 0x0000000106ff7812 */ /* 0x004fda000780c0ff */
[----:B---3--:R-:W-:Y:S01]  /*20c0*/  VOTEU.ANY UP1, P0 ;  /* 0x0000000000ff7886 */ /* 0x008fe20000020100 */
[----:B------:R-:W-:-:S13]  /*20d0*/  PLOP3.LUT P0, PT, PT, PT, UP1, 0x80, 0x8 ;  /* 0x000000000008781c */ /* 0x000fda0003f0f018 */
[----:B-1----:R-:W-:Y:S02]  /*20e0*/  @P0 LOP3.LUT R0, R5, 0xffff, RZ, 0xc0, !PT ;  /* 0x0000ffff05000812 */ /* 0x002fe400078ec0ff */
[----:B------:R-:W-:Y:S02]  /*20f0*/  @P0 MOV R2, R4 ;  /* 0x0000000400020202 */ /* 0x000fe40000000f00 */
[----:B------:R-:W-:Y:S01]  /*2100*/  @P0 R2UR UR6, R0 ;  /* 0x00000000000602ca */ /* 0x000fe200000e0000 */
[----:B------:R-:W-:Y:S01]  /*2110*/  VIADD R0, R3, 0x90 ;  /* 0x0000009003007836 */ /* 0x000fe20000000000 */
[----:B------:R-:W-:Y:S02]  /*2120*/  @P0 SHF.R.U32.HI R4, RZ, 0x10, R5 ;  /* 0x00000010ff040819 */ /* 0x000fe40000011605 */
[----:B------:R-:W-:Y:S02]  /*2130*/  @P0 R2UR UR8, R2 ;  /* 0x00000000020802ca */ /* 0x000fe400000e0000 */
[----:B------:R-:W-:-:S02]  /*2140*/  PRMT R0, RZ, 0x654, R0 ;  /* 0x00000654ff007816 */ /* 0x000fc40000000000 */
[----:B------:R-:W-:Y:S02]  /*2150*/  @P0 R2UR UR4, R4 ;  /* 0x00000000040402ca */ /* 0x000fe400000e0000 */
[----:B------:R1:W-:Y:S03]  /*2160*/  SYNCS.ARRIVE.TRANS64.RED.A1T0 RZ, [R0+URZ], RZ ;  /* 0x000000ff00ff79a7 */ /* 0x0003e600081004ff */
[----:B------:R-:W-:-:S04]  /*2170*/  @UP1 UMOV UR37, UR6 ;  /* 0x0000000600251c82 */ /* 0x000fc80008000000 */
[----:B------:R-:W-:-:S04]  /*2180*/  @UP1 UMOV UR38, UR8 ;  /* 0x0000000800261c82 */ /* 0x000fc80008000000 */
[----:B------:R-:W-:Y:S01]  /*2190*/  @UP1 UMOV UR36, UR4 ;  /* 0x0000000400241c82 */ /* 0x000fe20008000000 */
[----:B------:R-:W-:Y:S05]  /*21a0*/  BRA.U !UP0, `(.L_x_40) ;  /* 0x0000000108d47547 */ /* 0x000fea000b800000 */
[----:B------:R-:W2:Y:S01]  /*21b0*/  LDCU.128 UR12, c[0x0][0xb10] ;  /* 0x00016200ff0c77ac */ /* 0x000ea20008000c00 */
[----:B------:R-:W3:Y:S01]  /*21c0*/  LDCU UR25, c[0x0][0xb20] ;  /* 0x00016400ff1977ac */ /* 0x000ee20008000800 */
[----:B------:R-:W4:Y:S01]  /*21d0*/  LDCU UR20, c[0x0][0xb0c] ;  /* 0x00016180ff1477ac */ /* 0x000f220008000800 */
[----:B------:R-:W1:Y:S01]  /*21e0*/  LDCU.64 UR10, c[0x0][0xb28] ;  /* 0x00016500ff0a77ac */ /* 0x000e620008000a00 */
[----:B------:R-:W-:Y:S02]  /*21f0*/  UISETP.NE.AND UP3, UPT, UR42, 0x1, UPT ;  /* 0x000000012a00788c */ /* 0x000fe4000bf65270 */
[----:B--2---:R-:W-:Y:S02]  /*2200*/  UIMAD.WIDE.U32 UR16, UR39, UR15, URZ ;  /* 0x0000000f271072a5 */ /* 0x004fe4000f8e00ff */
[----:B------:R-:W-:Y:S02]  /*2210*/  UIMAD.WIDE.U32 UR8, UR40, UR12, URZ ;  /* 0x0000000c280872a5 */ /* 0x000fe4000f8e00ff */
[----:B------:R-:W-:-:S02]  /*2220*/  UISETP.NE.AND UP0, UPT, UR14, 0x1, UPT ;  /* 0x000000010e00788c */ /* 0x000fc4000bf05270 */
[----:B------:R-:W-:Y:S01]  /*2230*/  UIMAD.WIDE.U32 UR22, UR37, UR15, URZ ;  /* 0x0000000f251672a5 */ /* 0x000fe2000f8e00ff */
[----:B------:R-:W-:Y:S02]  /*2240*/  UMOV UR16, UR17 ;  /* 0x0000001100107c82 */ /* 0x000fe40008000000 */
[----:B------:R-:W-:Y:S01]  /*2250*/  UMOV UR8, UR9 ;  /* 0x0000000900087c82 */ /* 0x000fe20008000000 */
[----:B---3--:R-:W-:Y:S02]  /*2260*/  USHF.R.U32.HI UR16, URZ, UR25, UR16 ;  /* 0x00000019ff107299 */ /* 0x008fe40008011610 */
[----:B----4-:R-:W-:Y:S02]  /*2270*/  UISETP.NE.AND UP2, UPT, UR20, 0x1, UPT ;  /* 0x000000011400788c */ /* 0x010fe4000bf45270 */
[----:B------:R-:W-:Y:S02]  /*2280*/  USHF.R.U32.HI UR8, URZ, UR13, UR8 ;  /* 0x0000000dff087299 */ /* 0x000fe40008011608 */
[----:B------:R-:W-:-:S02]  /*2290*/  USEL UR6, UR39, UR16, !UP0 ;  /* 0x0000001027067287 */ /* 0x000fc4000c000000 */
[----:B------:R-:W-:Y:S02]  /*22a0*/  USEL UR8, UR40, UR8, !UP2 ;  /* 0x0000000828087287 */ /* 0x000fe4000d000000 */
[----:B-1----:R-:W-:Y:S01]  /*22b0*/  UIMAD.WIDE.U32 UR16, UR6, UR10, URZ ;  /* 0x0000000a061072a5 */ /* 0x002fe2000f8e00ff */
[----:B------:R-:W-:Y:S01]  /*22c0*/  UMOV UR4, UR23 ;  /* 0x0000001700047c82 */ /* 0x000fe20008000000 */
[----:B------:R-:W-:Y:S02]  /*22d0*/  UIMAD.WIDE.U32 UR18, UR38, UR12, URZ ;  /* 0x0000000c261272a5 */ /* 0x000fe4000f8e00ff */
[----:B------:R-:W-:-:S03]  /*22e0*/  UIMAD.WIDE.U32 UR22, UR8, UR10, URZ ;  /* 0x0000000a081672a5 */ /* 0x000fc6000f8e00ff */
[----:B------:R-:W-:Y:S01]  /*22f0*/  UMOV UR16, UR17 ;  /* 0x0000001100107c82 */ /* 0x000fe20008000000 */
[----:B------:R-:W-:Y:S02]  /*2300*/  USHF.R.U32.HI UR4, URZ, UR25, UR4 ;  /* 0x00000019ff047299 */ /* 0x000fe40008011604 */
[----:B------:R-:W-:Y:S01]  /*2310*/  @UP3 USHF.R.U32.HI UR6, URZ, UR11, UR16 ;  /* 0x0000000bff063299 */ /* 0x000fe20008011610 */
[----:B------:R-:W-:Y:S01]  /*2320*/  UMOV UR18, UR19 ;  /* 0x0000001300127c82 */ /* 0x000fe20008000000 */
[----:B------:R-:W-:Y:S01]  /*2330*/  UMOV UR22, UR23 ;  /* 0x0000001700167c82 */ /* 0x000fe20008000000 */
[----:B------:R-:W-:Y:S02]  /*2340*/  USHF.R.U32.HI UR13, URZ, UR13, UR18 ;  /* 0x0000000dff0d7299 */ /* 0x000fe40008011612 */
[----:B------:R-:W-:Y:S02]  /*2350*/  USEL UR4, UR37, UR4, !UP0 ;  /* 0x0000000425047287 */ /* 0x000fe4000c000000 */
[----:B------:R-:W-:-:S02]  /*2360*/  @UP3 USHF.R.U32.HI UR8, URZ, UR11, UR22 ;  /* 0x0000000bff083299 */ /* 0x000fc40008011616 */
[----:B------:R-:W-:Y:S02]  /*2370*/  UIMAD UR9, UR42, UR6, URZ ;  /* 0x000000062a0972a4 */ /* 0x000fe4000f8e02ff */
[----:B------:R-:W-:Y:S02]  /*2380*/  USEL UR6, UR38, UR13, !UP2 ;  /* 0x0000000d26067287 */ /* 0x000fe4000d000000 */
[----:B------:R-:W-:Y:S02]  /*2390*/  UIMAD UR12, UR42, UR8, URZ ;  /* 0x000000082a0c72a4 */ /* 0x000fe4000f8e02ff */
[----:B------:R-:W-:Y:S02]  /*23a0*/  UISETP.GE.AND UP0, UPT, UR4, UR9, UPT ;  /* 0x000000090400728c */ /* 0x000fe4000bf06270 */
[----:B------:R-:W-:Y:S02]  /*23b0*/  UIMAD.WIDE.U32 UR16, UR4, UR10, URZ ;  /* 0x0000000a041072a5 */ /* 0x000fe4000f8e00ff */
[----:B------:R-:W-:-:S02]  /*23c0*/  UISETP.GE.OR UP0, UPT, UR6, UR12, UP0 ;  /* 0x0000000c0600728c */ /* 0x000fc40008706670 */
        /* <DEDUP_REMOVED lines=19> */
.L_x_40:
[----:B------:R-:W2:Y:S02]  /*2500*/  LDCU UR4, c[0x0][0xb30] ;  /* 0x00016600ff0477ac */ /* 0x000ea40008000800 */
[----:B--2---:R-:W-:-:S09]  /*2510*/  UISETP.NE.AND UP0, UPT, UR4, 0x1, UPT ;  /* 0x000000010400788c */ /* 0x004fd2000bf05270 */
[----:B------:R-:W-:Y:S05]  /*2520*/  BRA.U UP0, `(.L_x_41) ;  /* 0x0000000100447547 */ /* 0x000fea000b800000 */
[----:B------:R-:W2:Y:S01]  /*2530*/  LDCU.128 UR12, c[0x0][0xb10] ;  /* 0x00016200ff0c77ac */ /* 0x000ea20008000c00 */
[----:B------:R-:W3:Y:S01]  /*2540*/  LDCU UR16, c[0x0][0xb0c] ;  /* 0x00016180ff1077ac */ /* 0x000ee20008000800 */
[----:B------:R-:W4:Y:S01]  /*2550*/  LDCU UR17, c[0x0][0xb20] ;  /* 0x00016400ff1177ac */ /* 0x000f220008000800 */
[----:B--2---:R-:W-:Y:S02]  /*2560*/  UIMAD.WIDE.U32 UR10, UR38, UR12, URZ ;  /* 0x0000000c260a72a5 */ /* 0x004fe4000f8e00ff */
[----:B------:R-:W-:Y:S02]  /*2570*/  UIMAD.WIDE.U32 UR8, UR37, UR15, URZ ;  /* 0x0000000f250872a5 */ /* 0x000fe4000f8e00ff */
[----:B---3--:R-:W-:Y:S02]  /*2580*/  UISETP.NE.AND UP2, UPT, UR16, 0x1, UPT ;  /* 0x000000011000788c */ /* 0x008fe4000bf45270 */
[----:B------:R-:W-:Y:S01]  /*2590*/  UISETP.NE.AND UP0, UPT, UR14, 0x1, UPT ;  /* 0x000000010e00788c */ /* 0x000fe2000bf05270 */
[----:B------:R-:W-:-:S02]  /*25a0*/  UMOV UR6, UR11 ;  /* 0x0000000b00067c82 */ /* 0x000fc40008000000 */
[----:B------:R-:W-:Y:S01]  /*25b0*/  UMOV UR4, UR9 ;  /* 0x0000000900047c82 */ /* 0x000fe20008000000 */
[----:B------:R-:W-:Y:S02]  /*25c0*/  USHF.R.U32.HI UR6, URZ, UR13, UR6 ;  /* 0x0000000dff067299 */ /* 0x000fe40008011606 */
[----:B----4-:R-:W-:Y:S02]  /*25d0*/  USHF.R.U32.HI UR4, URZ, UR17, UR4 ;  /* 0x00000011ff047299 */ /* 0x010fe40008011604 */
[----:B------:R-:W-:Y:S02]  /*25e0*/  USEL UR6, UR38, UR6, !UP2 ;  /* 0x0000000626067287 */ /* 0x000fe4000d000000 */
[----:B------:R-:W-:-:S04]  /*25f0*/  USEL UR4, UR37, UR4, !UP0 ;  /* 0x0000000425047287 */ /* 0x000fc8000c000000 */
[----:B------:R-:W-:Y:S02]  /*2600*/  UIADD3 UR8, UPT, UPT, UR6, -UR4, URZ ;  /* 0x8000000406087290 */ /* 0x000fe4000fffe0ff */
[----:B------:R-:W-:Y:S02]  /*2610*/  UIADD3 UR4, UPT, UPT, -UR6, UR4, URZ ;  /* 0x0000000406047290 */ /* 0x000fe4000fffe1ff */
[----:B------:R-:W-:Y:S02]  /*2620*/  UIMAD UR37, UR8, UR14, UR37 ;  /* 0x0000000e082572a4 */ /* 0x000fe4000f8e0225 */
[----:B------:R-:W-:-:S12]  /*2630*/  UIMAD UR38, UR4, UR16, UR38 ;  /* 0x00000010042672a4 */ /* 0x000fd8000f8e0226 */
.L_x_41:
[----:B------:R-:W-:Y:S01]  /*2640*/  VIADD R11, R11, 0x1 ;  /* 0x000000010b0b7836 */ /* 0x000fe20000000000 */
[----:B------:R-:W-:Y:S02]  /*2650*/  R2UR UR6, R145 ;  /* 0x00000000910672ca */ /* 0x000fe400000e0000 */
[----:B------:R-:W-:Y:S02]  /*2660*/  R2UR UR4, R144 ;  /* 0x00000000900472ca */ /* 0x000fe400000e0000 */
[C---:B------:R-:W-:Y:S02]  /*2670*/  ISETP.NE.AND P0, PT, R11.reuse, 0x2, PT ;  /* 0x000000020b00780c */ /* 0x040fe40003f05270 */
[----:B------:R-:W-:Y:S02]  /*2680*/  PLOP3.LUT P1, PT, PT, PT, PT, 0x80, 0x8 ;  /* 0x000000000008781c */ /* 0x000fe40003f2f070 */
[----:B-1----:R-:W-:Y:S02]  /*2690*/  SEL R0, RZ, 0x1, P0 ;  /* 0x00000001ff007807 */ /* 0x002fe40000000000 */
[----:B------:R-:W-:-:S02]  /*26a0*/  SEL R11, R11, RZ, P0 ;  /* 0x000000ff0b0b7207 */ /* 0x000fc40000000000 */
[----:B------:R-:W-:Y:S01]  /*26b0*/  LOP3.LUT R10, R10, R0, RZ, 0x3c, !PT ;  /* 0x000000000a0a7212 */ /* 0x000fe200078e3cff */
[----:B------:R-:W-:Y:S02]  /*26c0*/  UIADD3 UR16, UPT, UPT, UR38, UR6, URZ ;  /* 0x0000000626107290 */ /* 0x000fe4000fffe0ff */
[----:B------:R-:W-:Y:S01]  /*26d0*/  UIADD3 UR20, UPT, UPT, UR37, UR4, URZ ;  /* 0x0000000425147290 */ /* 0x000fe2000fffe0ff */
[----:B------:R-:W-:Y:S11]  /*26e0*/  BRA.U UP1, `(.L_x_42) ;  /* 0xfffffff101507547 */ /* 0x000ff6000b83ffff */
[----:B------:R-:W-:Y:S01]  /*26f0*/  UIADD3 UR7, UPT, UPT, UR7, 0x18, URZ ;  /* 0x0000001807077890 */ /* 0x000fe2000fffe0ff */
[----:B------:R-:W-:-:S03]  /*2700*/  SHF.L.U32 R2, R12, 0x1f, RZ ;  /* 0x0000001f0c027819 */ /* 0x000fc600000006ff */
[----:B------:R-:W-:-:S09]  /*2710*/  ULEA UR4, UR5, UR7, 0x3 ;  /* 0x0000000705047291 */ /* 0x000fd2000f8e18ff */
[----:B------:R-:W1:Y:S02]  /*2720*/  SYNCS.PHASECHK.TRANS64.TRYWAIT P0, [UR4], R2 ;  /* 0x00000002ff0075a7 */ /* 0x000e640008001104 */
[----:B-1----:R-:W-:Y:S05]  /*2730*/  @!P0 BRA `(.L_x_43) ;  /* 0x0000008c00648947 */ /* 0x002fea0003800000 */
.L_x_140:
[----:B------:R-:W-:-:S04]  /*2740*/  UIADD3 UR4, UPT, UPT, UR5, 0x1, URZ ;  /* 0x0000000105047890 */ /* 0x000fc8000fffe0ff */
[----:B------:R-:W-:-:S04]  /*2750*/  UISETP.NE.AND UP0, UPT, UR4, 0x3, UPT ;  /* 0x000000030400788c */ /* 0x000fc8000bf05270 */
[----:B------:R-:W-:Y:S02]  /*2760*/  USEL UR6, URZ, 0x1, UP0 ;  /* 0x00000001ff067887 */ /* 0x000fe40008000000 */
[----:B------:R-:W-:-:S04]  /*2770*/  USEL UR4, UR4, URZ, UP0 ;  /* 0x000000ff04047287 */ /* 0x000fc80008000000 */
[----:B------:R-:W-:Y:S01]  /*2780*/  ULEA UR5, UR4, UR7, 0x3 ;  /* 0x0000000704057291 */ /* 0x000fe2000f8e18ff */
[----:B------:R-:W-:-:S04]  /*2790*/  LOP3.LUT R12, R12, UR6, RZ, 0x3c, !PT ;  /* 0x000000060c0c7c12 */ /* 0x000fc8000f8e3cff */
[----:B-1----:R-:W-:-:S04]  /*27a0*/  SHF.L.U32 R2, R12, 0x1f, RZ ;  /* 0x0000001f0c027819 */ /* 0x002fc800000006ff */
[----:B------:R-:W1:Y:S02]  /*27b0*/  SYNCS.PHASECHK.TRANS64.TRYWAIT P0, [UR5], R2 ;  /* 0x00000002ff0075a7 */ /* 0x000e640008001105 */
[----:B-1----:R-:W-:Y:S05]  /*27c0*/  @!P0 BRA `(.L_x_44) ;  /* 0x0000008c00588947 */ /* 0x002fea0003800000 */
.L_x_142:
[----:B------:R-:W-:-:S04]  /*27d0*/  UIADD3 UR4, UPT, UPT, UR4, 0x1, URZ ;  /* 0x0000000104047890 */ /* 0x000fc8000fffe0ff */
[----:B------:R-:W-:-:S04]  /*27e0*/  UISETP.NE.AND UP0, UPT, UR4, 0x3, UPT ;  /* 0x000000030400788c */ /* 0x000fc8000bf05270 */
[----:B------:R-:W-:Y:S02]  /*27f0*/  USEL UR5, URZ, 0x1, UP0 ;  /* 0x00000001ff057887 */ /* 0x000fe40008000000 */
[----:B------:R-:W-:-:S04]  /*2800*/  USEL UR4, UR4, URZ, UP0 ;  /* 0x000000ff04047287 */ /* 0x000fc80008000000 */
[----:B------:R-:W-:Y:S01]  /*2810*/  ULEA UR4, UR4, UR7, 0x3 ;  /* 0x0000000704047291 */ /* 0x000fe2000f8e18ff */
[----:B-1----:R-:W-:-:S04]  /*2820*/  LOP3.LUT R2, R12, UR5, RZ, 0x3c, !PT ;  /* 0x000000050c027c12 */ /* 0x002fc8000f8e3cff */
[----:B------:R-:W-:Y:S01]  /*2830*/  SHF.L.U32 R2, R2, 0x1f, RZ ;  /* 0x0000001f02027819 */ /* 0x000fe200000006ff */
[----:B------:R-:W-:-:S07]  /*2840*/  IMAD.U32 R0, RZ, RZ, UR4 ;  /* 0x00000004ff007e24 */ /* 0x000fce000f8e00ff */
.L_x_45:
[----:B-1----:R1:W2:Y:S02]  /*2850*/  SYNCS.PHASECHK.TRANS64.TRYWAIT P0, [R0+URZ], R2 ;  /* 0x00000002000075a7 */ /* 0x0022a400080011ff */
[----:B--2---:R-:W-:Y:S05]  /*2860*/  @!P0 NANOSLEEP.SYNCS 0x989680 ;  /* 0x009896800000895d */ /* 0x004fea0003900000 */
[----:B------:R-:W2:Y:S02]  /*2870*/  @!P0 SYNCS.PHASECHK.TRANS64 P0, [R0+URZ], R2 ;  /* 0x00000002000085a7 */ /* 0x000ea400080010ff */
[----:B--2---:R-:W-:Y:S05]  /*2880*/  @P0 EXIT ;  /* 0x000000000000094d */ /* 0x004fea0003800000 */
[----:B------:R-:W-:Y:S05]  /*2890*/  BRA `(.L_x_45) ;  /* 0xfffffffc00ec7947 */ /* 0x000fea000383ffff */
.L_x_22:
[----:B------:R-:W1:Y:S02]  /*28a0*/  S2UR UR4, SR_CgaCtaId ;  /* 0x00000000000479c3 */ /* 0x000e640000008800 */
[----:B-1----:R-:W-:-:S04]  /*28b0*/  UISETP.NE.AND UP0, UPT, UR4, URZ, UPT ;  /* 0x000000ff0400728c */ /* 0x002fc8000bf05270 */
[----:B------:R-:W-:-:S09]  /*28c0*/  UISETP.NE.OR UP0, UPT, UR17, 0x1, UP0 ;  /* 0x000000011100788c */ /* 0x000fd20008705670 */
[----:B------:R-:W-:Y:S05]  /*28d0*/  BRA.U UP0, `(.L_x_46) ;  /* 0x00000005004c7547 */ /* 0x000fea000b800000 */
[----:B------:R-:W1:Y:S01]  /*28e0*/  S2UR UR5, SR_CgaCtaId ;  /* 0x00000000000579c3 */ /* 0x000e620000008800 */
[----:B------:R-:W-:Y:S01]  /*28f0*/  UMOV UR4, 0x400 ;  /* 0x0000040000047882 */ /* 0x000fe20000000000 */
[----:B------:R-:W-:Y:S01]  /*2900*/  ISETP.GE.U32.AND P2, PT, R0, 0x2, PT ;  /* 0x000000020000780c */ /* 0x000fe20003f46070 */
[----:B------:R-:W-:Y:S01]  /*2910*/  IMAD.MOV.U32 R12, RZ, RZ, 0x1 ;  /* 0x00000001ff0c7424 */ /* 0x000fe200078e00ff */
[----:B------:R-:W-:Y:S02]  /*2920*/  CS2R R10, SRZ ;  /* 0x00000000000a7805 */ /* 0x000fe4000001ff00 */
[----:B------:R-:W-:Y:S01]  /*2930*/  CS2R R8, SRZ ;  /* 0x0000000000087805 */ /* 0x000fe2000001ff00 */
[----:B-1----:R-:W-:-:S03]  /*2940*/  ULEA UR6, UR5, UR4, 0x18 ;  /* 0x0000000405067291 */ /* 0x002fc6000f8ec0ff */
[----:B------:R-:W-:-:S09]  /*2950*/  UMOV UR5, URZ ;  /* 0x000000ff00057c82 */ /* 0x000fd20008000000 */
.L_x_50:
[----:B------:R-:W-:Y:S02]  /*2960*/  LEA R2, R8, UR6, 0x3 ;  /* 0x0000000608027c11 */ /* 0x000fe4000f8e18ff */
[----:B------:R-:W-:-:S03]  /*2970*/  SHF.L.U32 R4, R9, 0x1f, RZ ;  /* 0x0000001f09047819 */ /* 0x000fc600000006ff */
[----:B------:R-:W-:Y:S01]  /*2980*/  VIADD R5, R2, 0xd0 ;  /* 0x000000d002057836 */ /* 0x000fe20000000000 */
[----:B------:R-:W1:Y:S02]  /*2990*/  SYNCS.PHASECHK.TRANS64.TRYWAIT P0, [R2+URZ+0xc0], R4 ;  /* 0x0000c004020075a7 */ /* 0x000e6400080011ff */
[----:B-1----:R-:W-:Y:S05]  /*29a0*/  @!P0 BRA `(.L_x_47) ;  /* 0x0000008800f88947 */ /* 0x002fea0003800000 */
.L_x_143:
[----:B------:R-:W-:Y:S01]  /*29b0*/  ULEA UR4, UR5, UR6, 0x3 ;  /* 0x0000000605047291 */ /* 0x000fe2000f8e18ff */
[----:B-1----:R-:W-:Y:S01]  /*29c0*/  PRMT R2, RZ, 0x654, R5 ;  /* 0x00000654ff027816 */ /* 0x002fe20000000005 */
[----:B------:R-:W-:Y:S01]  /*29d0*/  @!P2 IMAD.MOV.U32 R4, RZ, RZ, 0x10 ;  /* 0x00000010ff04a424 */ /* 0x000fe200078e00ff */
[----:B------:R-:W-:Y:S01]  /*29e0*/  SHF.L.U32 R5, R12, 0x1f, RZ ;  /* 0x0000001f0c057819 */ /* 0x000fe200000006ff */
[----:B------:R-:W-:Y:S01]  /*29f0*/  UIADD3 UR7, UPT, UPT, UR4, 0x80, URZ ;  /* 0x0000008004077890 */ /* 0x000fe2000fffe0ff */
[----:B------:R1:W-:Y:S05]  /*2a00*/  SYNCS.ARRIVE.TRANS64.RED.A1T0 RZ, [R2+URZ], RZ ;  /* 0x000000ff02ff79a7 */ /* 0x0003ea00081004ff */
[----:B------:R-:W-:Y:S01]  /*2a10*/  IMAD.U32 R6, RZ, RZ, UR7 ;  /* 0x00000007ff067e24 */ /* 0x000fe2000f8e00ff */
[----:B------:R-:W2:Y:S04]  /*2a20*/  SYNCS.PHASECHK.TRANS64.TRYWAIT P0, [UR4+0x90], R5 ;  /* 0x00009005ff0075a7 */ /* 0x000ea80008001104 */
[----:B------:R-:W-:Y:S01]  /*2a30*/  PRMT R6, R0, 0x654, R6 ;  /* 0x0000065400067816 */ /* 0x000fe20000000006 */
[----:B-12---:R-:W-:Y:S06]  /*2a40*/  @!P0 BRA `(.L_x_48) ;  /* 0x0000008800e48947 */ /* 0x006fec0003800000 */
.L_x_145:
[----:B------:R-:W-:Y:S01]  /*2a50*/  ULEA UR8, UR5, UR6, 0x4 ;  /* 0x0000000605087291 */ /* 0x000fe2000f8e20ff */
[----:B------:R-:W-:Y:S01]  /*2a60*/  SEL R3, R6, R3, !P2 ;  /* 0x0000000306037207 */ /* 0x000fe20005000000 */
[----:B------:R-:W-:Y:S01]  /*2a70*/  UIADD3 UR9, UPT, UPT, UR4, 0x80, URZ ;  /* 0x0000008004097890 */ /* 0x000fe2000fffe0ff */
[----:B-1----:R-:W-:Y:S01]  /*2a80*/  LEA R2, R11, UR6, 0x3 ;  /* 0x000000060b027c11 */ /* 0x002fe2000f8e18ff */
[----:B------:R-:W-:Y:S01]  /*2a90*/  UIADD3 UR8, UPT, UPT, UR8, 0xf0, URZ ;  /* 0x000000f008087890 */ /* 0x000fe2000fffe0ff */
[----:B------:R1:W-:Y:S01]  /*2aa0*/  @!P2 SYNCS.ARRIVE.TRANS64.RED RZ, [R3+URZ], R4 ;  /* 0x0000000403ffa9a7 */ /* 0x0003e200080004ff */
[----:B------:R-:W-:Y:S01]  /*2ab0*/  UIADD3 UR4, UPT, UPT, UR5, 0x1, URZ ;  /* 0x0000000105047890 */ /* 0x000fe2000fffe0ff */
[----:B------:R-:W-:-:S03]  /*2ac0*/  VIADD R8, R8, 0x1 ;  /* 0x0000000108087836 */ /* 0x000fc60000000000 */
[----:B------:R-:W-:Y:S02]  /*2ad0*/  UISETP.NE.AND UP0, UPT, UR4, 0x2, UPT ;  /* 0x000000020400788c */ /* 0x000fe4000bf05270 */
[----:B------:R-:W-:Y:S01]  /*2ae0*/  ISETP.NE.AND P0, PT, R8, 0x2, PT ;  /* 0x000000020800780c */ /* 0x000fe20003f05270 */
[----:B------:R-:W-:Y:S06]  /*2af0*/  UGETNEXTWORKID.BROADCAST [UR8], [UR9] ;  /* 0x00000000080073ca */ /* 0x000fec0008000100 */
[----:B------:R-:W-:Y:S02]  /*2b00*/  USEL UR7, URZ, 0x1, UP0 ;  /* 0x00000001ff077887 */ /* 0x000fe40008000000 */
[----:B------:R-:W-:-:S04]  /*2b10*/  USEL UR5, UR4, URZ, UP0 ;  /* 0x000000ff04057287 */ /* 0x000fc80008000000 */
[----:B------:R-:W-:Y:S02]  /*2b20*/  LOP3.LUT R12, R12, UR7, RZ, 0x3c, !PT ;  /* 0x000000070c0c7c12 */ /* 0x000fe4000f8e3cff */
[----:B-1----:R-:W-:-:S04]  /*2b30*/  SHF.L.U32 R4, R10, 0x1f, RZ ;  /* 0x0000001f0a047819 */ /* 0x002fc800000006ff */
[----:B------:R-:W1:Y:S02]  /*2b40*/  SYNCS.PHASECHK.TRANS64.TRYWAIT P1, [R2+URZ+0x80], R4 ;  /* 0x00008004020075a7 */ /* 0x000e6400080211ff */
[----:B-1----:R-:W-:Y:S05]  /*2b50*/  @!P1 BRA `(.L_x_49) ;  /* 0x0000008800b89947 */ /* 0x002fea0003800000 */
.L_x_146:
[C---:B-1----:R-:W-:Y:S01]  /*2b60*/  LEA R4, R11.reuse, UR6, 0x4 ;  /* 0x000000060b047c11 */ /* 0x042fe2000f8e20ff */
[----:B------:R-:W-:Y:S01]  /*2b70*/  VIADD R2, R2, 0x90 ;  /* 0x0000009002027836 */ /* 0x000fe20000000000 */
[----:B------:R-:W-:Y:S01]  /*2b80*/  SEL R8, R8, RZ, P0 ;  /* 0x000000ff08087207 */ /* 0x000fe20000000000 */
[----:B------:R-:W-:-:S03]  /*2b90*/  VIADD R11, R11, 0x1 ;  /* 0x000000010b0b7836 */ /* 0x000fc60000000000 */
[----:B------:R-:W1:Y:S01]  /*2ba0*/  LDS.128 R4, [R4+0xf0] ;  /* 0x0000f00004047984 */ /* 0x000e620000000c00 */
[----:B------:R-:W-:Y:S02]  /*2bb0*/  PRMT R2, RZ, 0x654, R2 ;  /* 0x00000654ff027816 */ /* 0x000fe40000000002 */
[C---:B------:R-:W-:Y:S01]  /*2bc0*/  ISETP.NE.AND P1, PT, R11.reuse, 0x2, PT ;  /* 0x000000020b00780c */ /* 0x040fe20003f25270 */
[----:B------:R-:W-:Y:S01]  /*2bd0*/  @!PT LDS RZ, [RZ] ;  /* 0x00000000fffff984 */ /* 0x000fe20000000800 */
[----:B------:R-:W-:Y:S01]  /*2be0*/  @!PT LDS RZ, [RZ] ;  /* 0x00000000fffff984 */ /* 0x000fe20000000800 */
[----:B------:R-:W-:Y:S01]  /*2bf0*/  @!PT LDS RZ, [RZ] ;  /* 0x00000000fffff984 */ /* 0x000fe20000000800 */
[----:B------:R-:W-:Y:S01]  /*2c00*/  @!PT LDS RZ, [RZ] ;  /* 0x00000000fffff984 */ /* 0x000fe20000000800 */
[----:B------:R2:W-:Y:S06]  /*2c10*/  MEMBAR.ALL.CTA ;  /* 0x0000000000007992 */ /* 0x0005ec0000008000 */
[----:B--2---:R-:W2:Y:S01]  /*2c20*/  FENCE.VIEW.ASYNC.S ;  /* 0x00000000000073c6 */ /* 0x004ea20000000000 */
[----:B------:R-:W-:Y:S01]  /*2c30*/  SEL R11, R11, RZ, P1 ;  /* 0x000000ff0b0b7207 */ /* 0x000fe20000800000 */
[----:B--2---:R2:W-:Y:S01]  /*2c40*/  SYNCS.ARRIVE.TRANS64.RED.A1T0 RZ, [R2+URZ], RZ ;  /* 0x000000ff02ff79a7 */ /* 0x0045e200081004ff */
[----:B-1----:R-:W-:-:S02]  /*2c50*/  LOP3.LUT P3, RZ, R6, 0x1, RZ, 0xc0, !PT ;  /* 0x0000000106ff7812 */ /* 0x002fc4000786c0ff */
[----:B------:R-:W-:-:S04]  /*2c60*/  SEL R4, RZ, 0x1, P1 ;  /* 0x00000001ff047807 */ /* 0x000fc80000800000 */
[----:B------:R-:W-:Y:S02]  /*2c70*/  LOP3.LUT R10, R10, R4, RZ, 0x3c, !PT ;  /* 0x000000040a0a7212 */ /* 0x000fe400078e3cff */
[----:B--2---:R-:W-:-:S04]  /*2c80*/  SEL R2, RZ, 0x1, P0 ;  /* 0x00000001ff027807 */ /* 0x004fc80000000000 */
[----:B------:R-:W-:Y:S01]  /*2c90*/  LOP3.LUT R9, R9, R2, RZ, 0x3c, !PT ;  /* 0x0000000209097212 */ /* 0x000fe200078e3cff */
[----:B------:R-:W-:Y:S06]  /*2ca0*/  @P3 BRA `(.L_x_50) ;  /* 0xfffffffc002c3947 */ /* 0x000fec000383ffff */
[----:B------:R-:W-:Y:S01]  /*2cb0*/  ULEA UR4, UR5, UR6, 0x3 ;  /* 0x0000000605047291 */ /* 0x000fe2000f8e18ff */
[----:B------:R-:W-:-:S08]  /*2cc0*/  SHF.L.U32 R2, R12, 0x1f, RZ ;  /* 0x0000001f0c027819 */ /* 0x000fd000000006ff */
[----:B------:R-:W1:Y:S02]  /*2cd0*/  SYNCS.PHASECHK.TRANS64 P0, [UR4+0x90], R2 ;  /* 0x00009002ff0075a7 */ /* 0x000e640008001004 */
[----:B-1----:R-:W-:Y:S05]  /*2ce0*/  @P0 BRA `(.L_x_51) ;  /* 0x0000000000080947 */ /* 0x002fea0003800000 */
[----:B------:R-:W1:Y:S02]  /*2cf0*/  SYNCS.PHASECHK.TRANS64.TRYWAIT P0, [UR4+0x90], R2 ;  /* 0x00009002ff0075a7 */ /* 0x000e640008001104 */
[----:B-1----:R-:W-:Y:S05]  /*2d00*/  @!P0 BRA `(.L_x_52) ;  /* 0x0000008800608947 */ /* 0x002fea0003800000 */
.L_x_51:
[----:B------:R-:W-:-:S04]  /*2d10*/  UIADD3 UR7, UPT, UPT, UR5, 0x1, URZ ;  /* 0x0000000105077890 */ /* 0x000fc8000fffe0ff */
[----:B------:R-:W-:-:S04]  /*2d20*/  UISETP.NE.AND UP0, UPT, UR7, 0x2, UPT ;  /* 0x000000020700788c */ /* 0x000fc8000bf05270 */
[----:B------:R-:W-:Y:S02]  /*2d30*/  USEL UR8, URZ, 0x1, UP0 ;  /* 0x00000001ff087887 */ /* 0x000fe40008000000 */
[----:B------:R-:W-:-:S04]  /*2d40*/  USEL UR7, UR7, URZ, UP0 ;  /* 0x000000ff07077287 */ /* 0x000fc80008000000 */
[----:B------:R-:W-:Y:S01]  /*2d50*/  ULEA UR7, UR7, UR6, 0x3 ;  /* 0x0000000607077291 */ /* 0x000fe2000f8e18ff */
[----:B-1----:R-:W-:-:S04]  /*2d60*/  LOP3.LUT R2, R12, UR8, RZ, 0x3c, !PT ;  /* 0x000000080c027c12 */ /* 0x002fc8000f8e3cff */
[----:B------:R-:W-:-:S04]  /*2d70*/  SHF.L.U32 R0, R2, 0x1f, RZ ;  /* 0x0000001f02007819 */ /* 0x000fc800000006ff */
[----:B------:R-:W1:Y:S02]  /*2d80*/  SYNCS.PHASECHK.TRANS64 P0, [UR7+0x90], R0 ;  /* 0x00009000ff0075a7 */ /* 0x000e640008001007 */
[----:B-1----:R-:W-:Y:S05]  /*2d90*/  @P0 EXIT ;  /* 0x000000000000094d */ /* 0x002fea0003800000 */
[----:B------:R-:W-:Y:S02]  /*2da0*/  SHF.L.U32 R2, R2, 0x1f, RZ ;  /* 0x0000001f02027819 */ /* 0x000fe400000006ff */
[----:B------:R-:W-:-:S07]  /*2db0*/  MOV R0, UR7 ;  /* 0x0000000700007c02 */ /* 0x000fce0008000f00 */
.L_x_53:
[----:B-1----:R1:W2:Y:S02]  /*2dc0*/  SYNCS.PHASECHK.TRANS64.TRYWAIT P0, [R0+URZ+0x90], R2 ;  /* 0x00009002000075a7 */ /* 0x0022a400080011ff */
[----:B--2---:R-:W-:Y:S05]  /*2dd0*/  @!P0 NANOSLEEP.SYNCS 0x989680 ;  /* 0x009896800000895d */ /* 0x004fea0003900000 */
[----:B------:R-:W2:Y:S02]  /*2de0*/  @!P0 SYNCS.PHASECHK.TRANS64 P0, [R0+URZ+0x90], R2 ;  /* 0x00009002000085a7 */ /* 0x000ea400080010ff */
[----:B--2---:R-:W-:Y:S05]  /*2df0*/  @P0 EXIT ;  /* 0x000000000000094d */ /* 0x004fea0003800000 */
[----:B------:R-:W-:Y:S05]  /*2e00*/  BRA `(.L_x_53) ;  /* 0xfffffffc00ec7947 */ /* 0x000fea000383ffff */
.L_x_46:
[----:B------:R-:W-:Y:S05]  /*2e10*/  BRA.U UP4, `(.L_x_54) ;  /* 0x0000000d04787547 */ /* 0x000fea000b800000 */
[----:B------:R-:W1:Y:S01]  /*2e20*/  S2UR UR7, SR_CgaCtaId ;  /* 0x00000000000779c3 */ /* 0x000e620000008800 */
[----:B------:R-:W-:Y:S01]  /*2e30*/  UMOV UR4, 0x40 ;  /* 0x0000004000047882 */ /* 0x000fe20000000000 */
[----:B------:R-:W-:Y:S01]  /*2e40*/  NOP ;  /* 0x0000000000007918 */ /* 0x000fe20000000000 */
[----:B------:R-:W-:Y:S01]  /*2e50*/  UMOV UR6, 0x400 ;  /* 0x0000040000067882 */ /* 0x000fe20000000000 */
[----:B-1----:R-:W-:Y:S02]  /*2e60*/  ULEA UR5, UR7, UR4, 0x18 ;  /* 0x0000000407057291 */ /* 0x002fe4000f8ec0ff */
[----:B------:R-:W-:-:S07]  /*2e70*/  ULEA UR6, UR7, UR6, 0x18 ;  /* 0x0000000607067291 */ /* 0x000fce000f8ec0ff */
[----:B------:R-:W1:Y:S02]  /*2e80*/  LDS.U8 R0, [UR5+0x1c] ;  /* 0x00001c05ff007984 */ /* 0x000e640008000000 */
[----:B-1----:R-:W-:-:S13]  /*2e90*/  ISETP.NE.AND P0, PT, R0, RZ, PT ;  /* 0x000000ff0000720c */ /* 0x002fda0003f05270 */
[----:B------:R-:W-:Y:S05]  /*2ea0*/  @P0 BRA `(.L_x_55) ;  /* 0x0000000000580947 */ /* 0x000fea0003800000 */
[----:B------:R-:W-:-:S13]  /*2eb0*/  ELECT P0, URZ, PT ;  /* 0x0000000000ff782f */ /* 0x000fda0003800000 */
[----:B------:R-:W-:Y:S05]  /*2ec0*/  @!P0 BRA `(.L_x_56) ;  /* 0x0000000000608947 */ /* 0x000fea0003800000 */
[----:B------:R-:W-:Y:S01]  /*2ed0*/  UMOV UR4, 0x10 ;  /* 0x0000001000047882 */ /* 0x000fe20000000000 */
[----:B------:R-:W-:Y:S01]  /*2ee0*/  HFMA2 R0, -RZ, RZ, 0, 5.9604644775390625e-08 ;  /* 0x00000001ff007431 */ /* 0x000fe200000001ff */
[----:B------:R-:W-:-:S03]  /*2ef0*/  MOV R3, 0xffff ;  /* 0x0000ffff00037802 */ /* 0x000fc60000000f00 */
[----:B------:R-:W-:Y:S04]  /*2f00*/  DEPBAR.LE SB1, 0x36 ;  /* 0x00009d800000791a */ /* 0x000fe80000000000 */
[----:B------:R-:W1:Y:S02]  /*2f10*/  UTCATOMSWS.FIND_AND_SET.ALIGN UP0, UR4, UR4 ;  /* 0x00000004000475e3 */ /* 0x000e640008000800 */
[----:B-1----:R-:W-:Y:S01]  /*2f20*/  MOV R4, UR4 ;  /* 0x0000000400047c02 */ /* 0x002fe20008000f00 */
[----:B------:R-:W-:Y:S06]  /*2f30*/  BRA.U UP0, `(.L_x_57) ;  /* 0x0000000100187547 */ /* 0x000fec000b800000 */
.L_x_58:
[----:B------:R-:W-:Y:S05]  /*2f40*/  NANOSLEEP 0x64 ;  /* 0x000000640000795d */ /* 0x000fea0003800000 */
[----:B------:R-:W-:-:S05]  /*2f50*/  UMOV UR4, 0x10 ;  /* 0x0000001000047882 */ /* 0x000fca0000000000 */
[----:B------:R-:W-:Y:S04]  /*2f60*/  DEPBAR.LE SB1, 0x36 ;  /* 0x00009d800000791a */ /* 0x000fe80000000000 */
[----:B------:R-:W1:Y:S02]  /*2f70*/  UTCATOMSWS.FIND_AND_SET.ALIGN UP0, UR4, UR4 ;  /* 0x00000004000475e3 */ /* 0x000e640008000800 */
[----:B-1----:R-:W-:Y:S01]  /*2f80*/  MOV R4, UR4 ;  /* 0x0000000400047c02 */ /* 0x002fe20008000f00 */
[----:B------:R-:W-:Y:S05]  /*2f90*/  BRA.U !UP0, `(.L_x_58) ;  /* 0xfffffffd08e87547 */ /* 0x000fea000b83ffff */
.L_x_57:
[-C--:B------:R-:W-:Y:S02]  /*2fa0*/  SHF.L.U32 R3, R3, R4.reuse, RZ ;  /* 0x0000000403037219 */ /* 0x080fe400000006ff */
[----:B------:R-:W-:Y:S01]  /*2fb0*/  SHF.L.U32 R0, R0, R4, RZ ;  /* 0x0000000400007219 */ /* 0x000fe200000006ff */
[----:B------:R-:W-:Y:S02]  /*2fc0*/  IMAD.SHL.U32 R4, R4, 0x20, RZ ;  /* 0x0000002004047824 */ /* 0x000fe400078e00ff */
[----:B------:R1:W-:Y:S04]  /*2fd0*/  ATOMS.OR RZ, [UR5+0x14], R3 ;  /* 0x00001403ffff798c */ /* 0x0003e8000b000005 */
[----:B------:R1:W-:Y:S04]  /*2fe0*/  ATOMS.OR RZ, [UR5+0x18], R0 ;  /* 0x00001800ffff798c */ /* 0x0003e8000b000005 */
[----:B------:R1:W-:Y:S01]  /*2ff0*/  STS [UR6+0x110], R4 ;  /* 0x00011004ff007988 */ /* 0x0003e20008000806 */
[----:B------:R-:W-:Y:S05]  /*3000*/  BRA `(.L_x_56) ;  /* 0x0000000000107947 */ /* 0x000fea0003800000 */
.L_x_55:
[----:B------:R-:W-:Y:S02]  /*3010*/  MOV R0, 0xffffffff ;  /* 0xffffffff00007802 */ /* 0x000fe40000000f00 */
[----:B------:R-:W-:-:S03]  /*3020*/  MOV R4, 0x3050 ;  /* 0x0000305000047802 */ /* 0x000fc60000000f00 */
[----:B------:R1:W-:Y:S04]  /*3030*/  STS [UR6+0x110], R0 ;  /* 0x00011000ff007988 */ /* 0x0003e80008000806 */
[----:B-1---5:R-:W-:Y:S05]  /*3040*/  CALL.REL.NOINC `($__internal_1_$__cuda_sm10x_tcgen05_guardrail_trap_phase_invalid_during_alloc) ;  /* 0x0000008c00787944 */ /* 0x022fea0003c00000 */
.L_x_56:
[----:B------:R-:W-:Y:S05]  /*3050*/  WARPSYNC.ALL ;  /* 0x0000000000007948 */ /* 0x000fea0003800000 */
[----:B------:R-:W2:Y:S01]  /*3060*/  S2UR UR4, SR_CgaCtaId ;  /* 0x00000000000479c3 */ /* 0x000ea20000008800 */
[----:B------:R-:W-:Y:S01]  /*3070*/  UMOV UR26, 0x400 ;  /* 0x00000400001a7882 */ /* 0x000fe20000000000 */
[----:B------:R-:W-:-:S06]  /*3080*/  NOP ;  /* 0x0000000000007918 */ /* 0x000fcc0000000000 */
[----:B------:R-:W-:Y:S06]  /*3090*/  BAR.ARV 0x6, 0xa0 ;  /* 0x0182800000007b1d */ /* 0x000fec0000002000 */
[----:B------:R-:W3:Y:S01]  /*30a0*/  LDCU UR5, c[0x0][0x38c] ;  /* 0x00007180ff0577ac */ /* 0x000ee20008000800 */
[----:B------:R-:W-:Y:S01]  /*30b0*/  LOP3.LUT R2, R2, 0xffff, RZ, 0xc0, !PT ;  /* 0x0000ffff02027812 */ /* 0x000fe200078ec0ff */
[----:B------:R-:W-:Y:S01]  /*30c0*/  IMAD.MOV.U32 R11, RZ, RZ, 0x1 ;  /* 0x00000001ff0b7424 */ /* 0x000fe200078e00ff */
[----:B------:R-:W-:Y:S01]  /*30d0*/  CS2R R8, SRZ ;  /* 0x0000000000087805 */ /* 0x000fe2000001ff00 */
[----:B------:R-:W4:Y:S01]  /*30e0*/  LDCU UR7, c[0x0][0x38c] ;  /* 0x00007180ff0777ac */ /* 0x000f220008000800 */
[----:B------:R-:W-:Y:S01]  /*30f0*/  R2UR UR27, R2 ;  /* 0x00000000021b72ca */ /* 0x000fe200000e0000 */
[----:B------:R-:W-:Y:S01]  /*3100*/  IMAD.MOV.U32 R10, RZ, RZ, RZ ;  /* 0x000000ffff0a7224 */ /* 0x000fe200078e00ff */
[----:B------:R-:W-:Y:S01]  /*3110*/  UMOV UR31, URZ ;  /* 0x000000ff001f7c82 */ /* 0x000fe20008000000 */
[----:B------:R-:W-:Y:S01]  /*3120*/  UMOV UR22, URZ ;  /* 0x000000ff00167c82 */ /* 0x000fe20008000000 */
[----:B--2---:R-:W-:Y:S01]  /*3130*/  ULEA UR26, UR4, UR26, 0x18 ;  /* 0x0000001a041a7291 */ /* 0x004fe2000f8ec0ff */
[----:B------:R-:W-:Y:S01]  /*3140*/  UMOV UR38, 0x0 ;  /* 0x0000000000267882 */ /* 0x000fe20000000000 */
[----:B------:R-:W-:-:S02]  /*3150*/  UMOV UR39, 0x8400010 ;  /* 0x0840001000277882 */ /* 0x000fc40000000000 */
[----:B------:R-:W-:Y:S02]  /*3160*/  UIADD3 UR4, UPT, UPT, UR26, 0x10800, URZ ;  /* 0x000108001a047890 */ /* 0x000fe4000fffe0ff */
[----:B------:R-:W-:Y:S02]  /*3170*/  UIADD3 UR6, UPT, UPT, UR26, 0x1c800, URZ ;  /* 0x0001c8001a067890 */ /* 0x000fe4000fffe0ff */
[----:B---3--:R-:W-:Y:S01]  /*3180*/  UIADD3 UR5, UPT, UPT, UR5, 0x3f, URZ ;  /* 0x0000003f05057890 */ /* 0x008fe2000fffe0ff */
[----:B-1----:R-:W1:Y:S01]  /*3190*/  LDS R0, [UR26+0x110] ;  /* 0x0001101aff007984 */ /* 0x002e620008000800 */
[----:B------:R-:W-:Y:S01]  /*31a0*/  UMOV UR36, 0x0 ;  /* 0x0000000000247882 */ /* 0x000fe20000000000 */
[----:B------:R-:W-:Y:S01]  /*31b0*/  UMOV UR37, 0x8400010 ;  /* 0x0840001000257882 */ /* 0x000fe20000000000 */
[----:B------:R-:W-:Y:S02]  /*31c0*/  USHF.R.S32.HI UR40, URZ, 0x1f, UR5 ;  /* 0x0000001fff287899 */ /* 0x000fe40008011405 */
[----:B----4-:R-:W-:-:S02]  /*31d0*/  UISETP.GE.AND UP4, UPT, UR7, 0x1, UPT ;  /* 0x000000010700788c */ /* 0x010fc4000bf86270 */
[----:B------:R-:W-:Y:S02]  /*31e0*/  ULEA.HI UR40, UR40, UR5, URZ, 0x6 ;  /* 0x0000000528287291 */ /* 0x000fe4000f8f30ff */
[----:B------:R-:W-:Y:S02]  /*31f0*/  USHF.R.U32.HI UR5, URZ, 0x4, UR4 ;  /* 0x00000004ff057899 */ /* 0x000fe40008011604 */
[----:B------:R-:W-:Y:S02]  /*3200*/  USHF.R.S32.HI UR40, URZ, 0x6, UR40 ;  /* 0x00000006ff287899 */ /* 0x000fe40008011428 */
[----:B------:R-:W-:Y:S02]  /*3210*/  USHF.R.U32.HI UR4, URZ, 0x4, UR6 ;  /* 0x00000004ff047899 */ /* 0x000fe40008011606 */
[----:B------:R-:W-:Y:S02]  /*3220*/  UISETP.LT.AND UP0, UPT, UR40, 0x1, UPT ;  /* 0x000000012800788c */ /* 0x000fe4000bf01270 */
[----:B------:R-:W-:-:S02]  /*3230*/  ULOP3.LUT UR5, UR5, 0x3fff, URZ, 0xc0, !UPT ;  /* 0x00003fff05057892 */ /* 0x000fc4000f8ec0ff */
[----:B------:R-:W-:Y:S02]  /*3240*/  ULOP3.LUT UR4, UR4, 0x3fff, URZ, 0xc0, !UPT ;  /* 0x00003fff04047892 */ /* 0x000fe4000f8ec0ff */
[----:B------:R-:W-:Y:S02]  /*3250*/  USEL UR41, UR40, 0x1, !UP0 ;  /* 0x0000000128297887 */ /* 0x000fe4000c000000 */
[----:B------:R-:W-:Y:S02]  /*3260*/  ULOP3.LUT UR28, UR5, 0x10000, URZ, 0xfc, !UPT ;  /* 0x00010000051c7892 */ /* 0x000fe4000f8efcff */
[----:B------:R-:W-:Y:S02]  /*3270*/  ULOP3.LUT UR29, UR4, 0x10000, URZ, 0xfc, !UPT ;  /* 0x00010000041d7892 */ /* 0x000fe4000f8efcff */
[----:B------:R-:W-:Y:S01]  /*3280*/  UIADD3 UR41, UPT, UPT, -UR41, URZ, URZ ;  /* 0x000000ff29297290 */ /* 0x000fe2000fffe1ff */
[----:B------:R-:W-:Y:S01]  /*3290*/  UMOV UR34, 0x0 ;  /* 0x0000000000227882 */ /* 0x000fe20000000000 */
[----:B------:R-:W-:Y:S01]  /*32a0*/  UMOV UR35, 0x8400010 ;  /* 0x0840001000237882 */ /* 0x000fe20000000000 */
[----:B------:R-:W-:Y:S01]  /*32b0*/  UMOV UR32, 0x0 ;  /* 0x0000000000207882 */ /* 0x000fe20000000000 */
[----:B------:R-:W-:Y:S01]  /*32c0*/  UMOV UR33, 0x8400010 ;  /* 0x0840001000217882 */ /* 0x000fe20000000000 */
[----:B-1----:R-:W-:-:S15]  /*32d0*/  R2UR UR42, R0 ;  /* 0x00000000002a72ca */ /* 0x002fde00000e0000 */
.L_x_65:
[----:B------:R-:W-:Y:S02]  /*32e0*/  LEA R0, R10, UR26, 0x3 ;  /* 0x0000001a0a007c11 */ /* 0x000fe4000f8e18ff */
[----:B------:R-:W-:Y:S02]  /*32f0*/  SHF.L.U32 R2, R9, 0x1f, RZ ;  /* 0x0000001f09027819 */ /* 0x000fe400000006ff */
[----:B------:R-:W-:Y:S01]  /*3300*/  PLOP3.LUT P0, PT, PT, PT, UP4, 0x80, 0x8 ;  /* 0x000000000008781c */ /* 0x000fe20003f0f048 */
[----:B------:R-:W-:Y:S01]  /*3310*/  VIADD R3, R0, 0x90 ;  /* 0x0000009000037836 */ /* 0x000fe20000000000 */
[----:B-1----:R-:W1:Y:S02]  /*3320*/  SYNCS.PHASECHK.TRANS64.TRYWAIT P1, [R0+URZ+0x80], R2 ;  /* 0x00008002000075a7 */ /* 0x002e6400080211ff */
[----:B-1-3--:R-:W-:Y:S09]  /*3330*/  @!P1 BRA `(.L_x_59) ;  /* 0x0000008000ec9947 */ /* 0x00aff20003800000 */
.L_x_148:
[----:B------:R-:W-:Y:S01]  /*3340*/  LEA R4, R10, UR26, 0x4 ;  /* 0x0000001a0a047c11 */ /* 0x000fe2000f8e20ff */
[----:B------:R-:W-:Y:S01]  /*3350*/  @UP4 ULEA UR4, UR22, UR26, 0x3 ;  /* 0x0000001a16044291 */ /* 0x000fe2000f8e18ff */
[----:B------:R-:W-:Y:S01]  /*3360*/  PLOP3.LUT P2, PT, PT, PT, PT, 0x80, 0x8 ;  /* 0x000000000008781c */ /* 0x000fe20003f4f070 */
[----:B------:R-:W-:Y:S01]  /*3370*/  ULEA UR30, UR31, UR26, 0x3 ;  /* 0x0000001a1f1e7291 */ /* 0x000fe2000f8e18ff */
[----:B------:R-:W-:Y:S01]  /*3380*/  PRMT R3, RZ, 0x654, R3 ;  /* 0x00000654ff037816 */ /* 0x000fe20000000003 */
[----:B------:R-:W-:Y:S01]  /*3390*/  ULEA UR11, UR31, UR42, 0x8 ;  /* 0x0000002a1f0b7291 */ /* 0x000fe2000f8e40ff */
[----:B------:R-:W2:Y:S01]  /*33a0*/  LDS.128 R4, [R4+0xf0] ;  /* 0x0000f00004047984 */ /* 0x000ea20000000c00 */
[----:B-1----:R-:W-:Y:S02]  /*33b0*/  @P0 SHF.L.U32 R2, R8, 0x1f, RZ ;  /* 0x0000001f08020819 */ /* 0x002fe400000006ff */
[----:B------:R-:W-:Y:S01]  /*33c0*/  SHF.L.U32 R0, R11, 0x1f, RZ ;  /* 0x0000001f0b007819 */ /* 0x000fe200000006ff */
[----:B------:R-:W-:Y:S01]  /*33d0*/  @!PT LDS RZ, [RZ] ;  /* 0x00000000fffff984 */ /* 0x000fe20000000800 */
[----:B------:R-:W-:Y:S01]  /*33e0*/  @!PT LDS RZ, [RZ] ;  /* 0x00000000fffff984 */ /* 0x000fe20000000800 */
[----:B------:R-:W-:Y:S01]  /*33f0*/  @!PT LDS RZ, [RZ] ;  /* 0x00000000fffff984 */ /* 0x000fe20000000800 */
[----:B------:R-:W-:Y:S01]  /*3400*/  @!PT LDS RZ, [RZ] ;  /* 0x00000000fffff984 */ /* 0x000fe20000000800 */
[----:B------:R1:W-:Y:S06]  /*3410*/  MEMBAR.ALL.CTA ;  /* 0x0000000000007992 */ /* 0x0003ec0000008000 */
[----:B-1----:R-:W1:Y:S02]  /*3420*/  FENCE.VIEW.ASYNC.S ;  /* 0x00000000000073c6 */ /* 0x002e640000000000 */
[----:B-1----:R1:W-:Y:S01]  /*3430*/  SYNCS.ARRIVE.TRANS64.RED.A1T0 RZ, [R3+URZ], RZ ;  /* 0x000000ff03ff79a7 */ /* 0x0023e200081004ff */
[----:B------:R1:W3:Y:S01]  /*3440*/  @P0 SYNCS.PHASECHK.TRANS64.TRYWAIT P2, [UR4], R2 ;  /* 0x00000002ff0005a7 */ /* 0x0002e20008041104 */
[----:B--2---:R-:W-:Y:S01]  /*3450*/  LOP3.LUT P1, RZ, R6, 0x1, RZ, 0xc0, !PT ;  /* 0x0000000106ff7812 */ /* 0x004fe2000782c0ff */
[----:B------:R-:W2:Y:S02]  /*3460*/  SYNCS.PHASECHK.TRANS64.TRYWAIT P0, [UR30+0xb0], R0 ;  /* 0x0000b000ff0075a7 */ /* 0x000ea4000800111e */
[----:B-123--:R-:W-:Y:S10]  /*3470*/  @!P0 BRA `(.L_x_60) ;  /* 0x0000008000b08947 */ /* 0x00eff40003800000 */
.L_x_150:
[----:B------:R-:W-:Y:S01]  /*3480*/  IADD3 R10, PT, PT, R10, 0x1, RZ ;  /* 0x000000010a0a7810 */ /* 0x000fe20007ffe0ff */
[----:B------:R-:W-:Y:S06]  /*3490*/  BRA.U !UP4, `(.L_x_61) ;  /* 0x000000010cc07547 */ /* 0x000fec000b800000 */
[----:B------:R-:W-:Y:S01]  /*34a0*/  UPLOP3.LUT UP2, UPT, UPT, UPT, UPT, 0x40, 0x4 ;  /* 0x000000000004789c */ /* 0x000fe20003f4e870 */
[----:B------:R-:W-:Y:S01]  /*34b0*/  UMOV UR24, UR41 ;  /* 0x0000002900187c82 */ /* 0x000fe20008000000 */
[----:B------:R-:W-:Y:S01]  /*34c0*/  UMOV UR23, UR40 ;  /* 0x0000002800177c82 */ /* 0x000fe20008000000 */
[----:B------:R-:W-:-:S08]  /*34d0*/  UMOV UR10, UR22 ;  /* 0x00000016000a7c82 */ /* 0x000fd00008000000 */
.L_x_64:
[----:B------:R-:W-:Y:S02]  /*34e0*/  UIADD3 UR24, UPT, UPT, UR24, 0x1, URZ ;  /* 0x0000000118187890 */ /* 0x000fe4000fffe0ff */
[----:B--2---:R-:W-:Y:S02]  /*34f0*/  ULEA UR5, UR10, UR26, 0x3 ;  /* 0x0000001a0a057291 */ /* 0x004fe4000f8e18ff */
[----:B------:R-:W-:Y:S01]  /*3500*/  UISETP.NE.AND UP3, UPT, UR24, URZ, UPT ;  /* 0x000000ff1800728c */ /* 0x000fe2000bf65270 */
[----:B---3--:R-:W-:Y:S10]  /*3510*/  @P2 BRA `(.L_x_62) ;  /* 0x00000000000c2947 */ /* 0x008ff40003800000 */
[----:B-1----:R-:W-:Y:S04]  /*3520*/  SHF.L.U32 R2, R8, 0x1f, RZ ;  /* 0x0000001f08027819 */ /* 0x002fe800000006ff */
[----:B------:R-:W1:Y:S02]  /*3530*/  SYNCS.PHASECHK.TRANS64.TRYWAIT P0, [UR5], R2 ;  /* 0x00000002ff0075a7 */ /* 0x000e640008001105 */
[----:B-1----:R-:W-:Y:S05]  /*3540*/  @!P0 BRA `(.L_x_63) ;  /* 0x0000008000948947 */ /* 0x002fea0003800000 */
.L_x_62:
[----:B------:R-:W-:Y:S01]  /*3550*/  UISETP.NE.AND UP0, UPT, UR23, 0x1, UPT ;  /* 0x000000011700788c */ /* 0x000fe2000bf05270 */
[----:B------:R-:W-:Y:S01]  /*3560*/  PLOP3.LUT P2, PT, PT, PT, PT, 0x80, 0x8 ;  /* 0x000000000008781c */ /* 0x000fe20003f4f070 */
[----:B------:R-:W-:Y:S02]  /*3570*/  UIADD3 UR4, UPT, UPT, UR10, 0x1, URZ ;  /* 0x000000010a047890 */ /* 0x000fe4000fffe0ff */
[----:B------:R-:W-:Y:S02]  /*3580*/  UIADD3 UR25, UPT, UPT, UR5, 0x18, URZ ;  /* 0x0000001805197890 */ /* 0x000fe4000fffe0ff */
[----:B------:R-:W-:Y:S01]  /*3590*/  UISETP.NE.AND UP1, UPT, UR4, 0x3, UPT ;  /* 0x000000030400788c */ /* 0x000fe2000bf25270 */
[----:B------:R-:W-:Y:S01]  /*35a0*/  PLOP3.LUT P0, PT, PT, PT, UP0, 0x80, 0x8 ;  /* 0x000000000008781c */ /* 0x000fe20003f0f008 */
[----:B------:R-:W-:Y:S02]  /*35b0*/  UIADD3 UR23, UPT, UPT, UR23, -0x1, URZ ;  /* 0xffffffff17177890 */ /* 0x000fe4000fffe0ff */
[----:B------:R-:W-:Y:S02]  /*35c0*/  USEL UR6, URZ, 0x1, UP1 ;  /* 0x00000001ff067887 */ /* 0x000fe40008800000 */
[----:B------:R-:W-:Y:S01]  /*35d0*/  USEL UR22, UR4, URZ, UP1 ;  /* 0x000000ff04167287 */ /* 0x000fe20008800000 */
[----:B------:R-:W-:Y:S01]  /*35e0*/  UMOV UR7, 0x40004040 ;  /* 0x4000404000077882 */ /* 0x000fe20000000000 */
[----:B------:R-:W-:Y:S02]  /*35f0*/  UMOV UR5, 0x40004040 ;  /* 0x4000404000057882 */ /* 0x000fe40000000000 */
[----:B------:R-:W-:Y:S01]  /*3600*/  @UP0 ULEA UR4, UR22, UR26, 0x3 ;  /* 0x0000001a16040291 */ /* 0x000fe2000f8e18ff */
[----:B------:R-:W-:Y:S01]  /*3610*/  LOP3.LUT R8, R8, UR6, RZ, 0x3c, !PT ;  /* 0x0000000608087c12 */ /* 0x000fe2000f8e3cff */
[----:B------:R-:W-:Y:S01]  /*3620*/  ULEA UR6, UR10, UR29, 0xb ;  /* 0x0000001d0a067291 */ /* 0x000fe2000f8e58ff */
[----:B------:R-:W-:Y:S02]  /*3630*/  UMOV UR21, 0x40004040 ;  /* 0x4000404000157882 */ /* 0x000fe40000000000 */
[----:B-1----:R-:W-:Y:S01]  /*3640*/  @P0 SHF.L.U32 R0, R8, 0x1f, RZ ;  /* 0x0000001f08000819 */ /* 0x002fe200000006ff */
[----:B------:R-:W-:Y:S02]  /*3650*/  UIADD3 UR20, UPT, UPT, UR6, 0x2, URZ ;  /* 0x0000000206147890 */ /* 0x000fe4000fffe0ff */
[----:B------:R-:W-:Y:S01]  /*3660*/  UIADD3 UR16, UPT, UPT, UR6, 0x4, URZ ;  /* 0x0000000406107890 */ /* 0x000fe2000fffe0ff */
[----:B------:R2:W3:Y:S01]  /*3670*/  @P0 SYNCS.PHASECHK.TRANS64.TRYWAIT P2, [UR4], R0 ;  /* 0x00000000ff0005a7 */ /* 0x0004e20008041104 */
[----:B------:R-:W-:Y:S02]  /*3680*/  ULEA UR4, UR10, UR28, 0xa ;  /* 0x0000001c0a047291 */ /* 0x000fe4000f8e50ff */
[----:B------:R-:W-:Y:S02]  /*3690*/  UIADD3 UR12, UPT, UPT, UR6, 0x6, URZ ;  /* 0x00000006060c7890 */ /* 0x000fe4000fffe0ff */
[----:B------:R-:W-:Y:S02]  /*36a0*/  UIADD3 UR18, UPT, UPT, UR4, 0x2, URZ ;  /* 0x0000000204127890 */ /* 0x000fe4000fffe0ff */
[----:B------:R-:W-:Y:S02]  /*36b0*/  UIADD3 UR14, UPT, UPT, UR4, 0x4, URZ ;  /* 0x00000004040e7890 */ /* 0x000fe4000fffe0ff */
[----:B------:R-:W-:Y:S01]  /*36c0*/  UIADD3 UR8, UPT, UPT, UR4, 0x6, URZ ;  /* 0x0000000604087890 */ /* 0x000fe2000fffe0ff */
[----:B------:R2:W-:Y:S01]  /*36d0*/  UTCHMMA gdesc[UR4], gdesc[UR6], tmem[UR11], tmem[UR38], idesc[UR39], UP2 ;  /* 0x00ff2606040075ea */ /* 0x0005e2000900000b */
[----:B------:R-:W-:Y:S01]  /*36e0*/  UPLOP3.LUT UP2, UPT, UPT, UPT, UPT, 0x80, 0x8 ;  /* 0x000000000008789c */ /* 0x000fe20003f4f070 */
[----:B------:R-:W-:Y:S01]  /*36f0*/  UMOV UR19, 0x40004040 ;  /* 0x4000404000137882 */ /* 0x000fe20000000000 */
[----:B------:R-:W-:Y:S01]  /*3700*/  UMOV UR17, 0x40004040 ;  /* 0x4000404000117882 */ /* 0x000fe20000000000 */
[----:B------:R2:W-:Y:S01]  /*3710*/  UTCHMMA gdesc[UR18], gdesc[UR20], tmem[UR11], tmem[UR36], idesc[UR37], UPT ;  /* 0x00ff2414120075ea */ /* 0x0005e2000b80000b */
[----:B------:R-:W-:Y:S01]  /*3720*/  UMOV UR15, 0x40004040 ;  /* 0x40004040000f7882 */ /* 0x000fe20000000000 */
[----:B------:R-:W-:Y:S01]  /*3730*/  UMOV UR13, 0x40004040 ;  /* 0x40004040000d7882 */ /* 0x000fe20000000000 */
[----:B------:R-:W-:Y:S01]  /*3740*/  UMOV UR9, 0x40004040 ;  /* 0x4000404000097882 */ /* 0x000fe20000000000 */
[----:B------:R2:W-:Y:S01]  /*3750*/  UTCHMMA gdesc[UR14], gdesc[UR16], tmem[UR11], tmem[UR34], idesc[UR35], UPT ;  /* 0x00ff22100e0075ea */ /* 0x0005e2000b80000b */
[----:B------:R2:W-:Y:S01]  /*3760*/  UTCHMMA gdesc[UR8], gdesc[UR12], tmem[UR11], tmem[UR32], idesc[UR33], UPT ;  /* 0x00ff200c080075ea */ /* 0x0005e2000b80000b */
[----:B------:R2:W-:Y:S01]  /*3770*/  UTCBAR.MULTICAST [UR25], URZ, UR27 ;  /* 0x000000ff190073e9 */ /* 0x0005e2000800081b */
[----:B------:R-:W-:Y:S01]  /*3780*/  UMOV UR10, UR22 ;  /* 0x00000016000a7c82 */ /* 0x000fe20008000000 */
[----:B------:R-:W-:Y:S05]  /*3790*/  BRA.U UP3, `(.L_x_64) ;  /* 0xfffffffd03507547 */ /* 0x000fea000b83ffff */
.L_x_61:
[----:B--2---:R-:W-:Y:S01]  /*37a0*/  UIADD3 UR4, UPT, UPT, UR31, 0x1, URZ ;  /* 0x000000011f047890 */ /* 0x004fe2000fffe0ff */
[C---:B------:R-:W-:Y:S01]  /*37b0*/  ISETP.NE.AND P0, PT, R10.reuse, 0x2, PT ;  /* 0x000000020a00780c */ /* 0x040fe20003f05270 */
[----:B------:R-:W-:Y:S02]  /*37c0*/  UIADD3 UR5, UPT, UPT, UR30, 0xa0, URZ ;  /* 0x000000a01e057890 */ /* 0x000fe4000fffe0ff */
[----:B------:R-:W-:Y:S01]  /*37d0*/  UISETP.NE.AND UP0, UPT, UR4, 0x2, UPT ;  /* 0x000000020400788c */ /* 0x000fe2000bf05270 */
[----:B-1----:R-:W-:Y:S02]  /*37e0*/  SEL R0, RZ, 0x1, P0 ;  /* 0x00000001ff007807 */ /* 0x002fe40000000000 */
[----:B------:R-:W-:Y:S01]  /*37f0*/  SEL R10, R10, RZ, P0 ;  /* 0x000000ff0a0a7207 */ /* 0x000fe20000000000 */
[----:B------:R-:W-:Y:S01]  /*3800*/  USEL UR6, URZ, 0x1, UP0 ;  /* 0x00000001ff067887 */ /* 0x000fe20008000000 */
[----:B------:R-:W-:Y:S01]  /*3810*/  LOP3.LUT R9, R9, R0, RZ, 0x3c, !PT ;  /* 0x0000000009097212 */ /* 0x000fe200078e3cff */
[----:B------:R-:W-:Y:S01]  /*3820*/  USEL UR31, UR4, URZ, UP0 ;  /* 0x000000ff041f7287 */ /* 0x000fe20008000000 */
[----:B------:R1:W-:Y:S03]  /*3830*/  UTCBAR [UR5], URZ ;  /* 0x000000ff050073e9 */ /* 0x0003e600080000ff */
[----:B------:R-:W-:Y:S01]  /*3840*/  LOP3.LUT R11, R11, UR6, RZ, 0x3c, !PT ;  /* 0x000000060b0b7c12 */ /* 0x000fe2000f8e3cff */
[----:B------:R-:W-:Y:S07]  /*3850*/  @P1 BRA `(.L_x_65) ;  /* 0xfffffff800a01947 */ /* 0x000fee000383ffff */
[----:B------:R-:W2:Y:S01]  /*3860*/  S2UR UR7, SR_CgaCtaId ;  /* 0x00000000000779c3 */ /* 0x000ea20000008800 */
[----:B------:R-:W-:Y:S01]  /*3870*/  ELECT P0, URZ, PT ;  /* 0x0000000000ff782f */ /* 0x000fe20003800000 */
[----:B------:R-:W-:Y:S01]  /*3880*/  IMAD.MOV.U32 R0, RZ, RZ, 0x1 ;  /* 0x00000001ff007424 */ /* 0x000fe200078e00ff */
[----:B------:R-:W-:Y:S01]  /*3890*/  UIADD3 UR26, UPT, UPT, UR26, 0xb0, URZ ;  /* 0x000000b01a1a7890 */ /* 0x000fe2000fffe0ff */
[----:B------:R-:W-:Y:S01]  /*38a0*/  SHF.L.U32 R2, R11, 0x1f, RZ ;  /* 0x0000001f0b027819 */ /* 0x000fe200000006ff */
[----:B------:R-:W-:-:S03]  /*38b0*/  UMOV UR4, 0x40 ;  /* 0x0000004000047882 */ /* 0x000fc60000000000 */
[----:B------:R-:W-:Y:S01]  /*38c0*/  UVIRTCOUNT.DEALLOC.SMPOOL 0x80 ;  /* 0x000000800000784c */ /* 0x000fe20000000000 */
[----:B--2---:R-:W-:Y:S02]  /*38d0*/  ULEA UR7, UR7, UR4, 0x18 ;  /* 0x0000000407077291 */ /* 0x004fe4000f8ec0ff */
[----:B------:R-:W-:-:S07]  /*38e0*/  ULEA UR4, UR31, UR26, 0x3 ;  /* 0x0000001a1f047291 */ /* 0x000fce000f8e18ff */
[----:B------:R2:W-:Y:S02]  /*38f0*/  @P0 STS.U8 [UR7+0x1c], R0 ;  /* 0x00001c00ff000988 */ /* 0x0005e40008000007 */
[----:B------:R-:W4:Y:S02]  /*3900*/  SYNCS.PHASECHK.TRANS64.TRYWAIT P0, [UR4], R2 ;  /* 0x00000002ff0075a7 */ /* 0x000f240008001104 */
[----:B--2-4-:R-:W-:Y:S05]  /*3910*/  @!P0 BRA `(.L_x_66) ;  /* 0x0000007c00b88947 */ /* 0x014fea0003800000 */
.L_x_153:
[----:B------:R-:W-:-:S04]  /*3920*/  UIADD3 UR4, UPT, UPT, UR31, 0x1, URZ ;  /* 0x000000011f047890 */ /* 0x000fc8000fffe0ff */
[----:B------:R-:W-:-:S04]  /*3930*/  UISETP.NE.AND UP0, UPT, UR4, 0x2, UPT ;  /* 0x000000020400788c */ /* 0x000fc8000bf05270 */
[----:B-1----:R-:W-:Y:S02]  /*3940*/  USEL UR5, URZ, 0x1, UP0 ;  /* 0x00000001ff057887 */ /* 0x002fe40008000000 */
[----:B------:R-:W-:-:S04]  /*3950*/  USEL UR4, UR4, URZ, UP0 ;  /* 0x000000ff04047287 */ /* 0x000fc80008000000 */
[----:B------:R-:W-:Y:S01]  /*3960*/  ULEA UR4, UR4, UR26, 0x3 ;  /* 0x0000001a04047291 */ /* 0x000fe2000f8e18ff */
[----:B--2---:R-:W-:-:S04]  /*3970*/  LOP3.LUT R2, R11, UR5, RZ, 0x3c, !PT ;  /* 0x000000050b027c12 */ /* 0x004fc8000f8e3cff */
[----:B------:R-:W-:-:S04]  /*3980*/  SHF.L.U32 R2, R2, 0x1f, RZ ;  /* 0x0000001f02027819 */ /* 0x000fc800000006ff */
[----:B------:R-:W1:Y:S02]  /*3990*/  SYNCS.PHASECHK.TRANS64.TRYWAIT P0, [UR4], R2 ;  /* 0x00000002ff0075a7 */ /* 0x000e640008001104 */
[----:B-1----:R-:W-:Y:S05]  /*39a0*/  @!P0 BRA `(.L_x_67) ;  /* 0x0000007c00ac8947 */ /* 0x002fea0003800000 */
.L_x_155:
[----:B------:R-:W-:Y:S01]  /*39b0*/  NOP ;  /* 0x0000000000007918 */ /* 0x000fe20000000000 */
[----:B-1----:R-:W1:Y:S01]  /*39c0*/  LDS R0, [UR7+0x14] ;  /* 0x00001407ff007984 */ /* 0x002e620008000800 */
[----:B------:R-:W-:Y:S01]  /*39d0*/  ULOP3.LUT UR4, UR42, 0xffff, URZ, 0xc0, !UPT ;  /* 0x0000ffff2a047892 */ /* 0x000fe2000f8ec0ff */
[----:B------:R-:W-:Y:S01]  /*39e0*/  UMOV UR5, 0xffff ;  /* 0x0000ffff00057882 */ /* 0x000fe20000000000 */
[----:B------:R-:W-:Y:S02]  /*39f0*/  UMOV UR6, 0x1 ;  /* 0x0000000100067882 */ /* 0x000fe40000000000 */
[----:B------:R-:W-:-:S04]  /*3a00*/  USHF.R.U32.HI UR4, URZ, 0x5, UR4 ;  /* 0x00000005ff047899 */ /* 0x000fc80008011604 */
[----:B------:R-:W-:Y:S02]  /*3a10*/  USHF.L.U32 UR5, UR5, UR4, URZ ;  /* 0x0000000405057299 */ /* 0x000fe400080006ff */
[----:B------:R-:W-:-:S04]  /*3a20*/  USHF.L.U32 UR4, UR6, UR4, URZ ;  /* 0x0000000406047299 */ /* 0x000fc800080006ff */
[----:B-1----:R-:W-:-:S04]  /*3a30*/  LOP3.LUT R0, R0, UR5, RZ, 0xc0, !PT ;  /* 0x0000000500007c12 */ /* 0x002fc8000f8ec0ff */
[----:B------:R-:W-:-:S13]  /*3a40*/  ISETP.NE.AND P0, PT, R0, UR5, PT ;  /* 0x0000000500007c0c */ /* 0x000fda000bf05270 */
[----:B------:R-:W-:Y:S05]  /*3a50*/  @P0 BRA `(.L_x_68) ;  /* 0x0000000000580947 */ /* 0x000fea0003800000 */
[----:B------:R-:W1:Y:S02]  /*3a60*/  LDS R0, [UR7+0x18] ;  /* 0x00001807ff007984 */ /* 0x000e640008000800 */
[----:B-1----:R-:W-:-:S04]  /*3a70*/  LOP3.LUT R0, R0, UR4, RZ, 0xc0, !PT ;  /* 0x0000000400007c12 */ /* 0x002fc8000f8ec0ff */
[----:B------:R-:W-:-:S13]  /*3a80*/  ISETP.NE.AND P0, PT, R0, UR4, PT ;  /* 0x0000000400007c0c */ /* 0x000fda000bf05270 */
[----:B------:R-:W-:Y:S05]  /*3a90*/  @P0 BRA `(.L_x_69) ;  /* 0x00000000003c0947 */ /* 0x000fea0003800000 */
[----:B------:R-:W1:Y:S01]  /*3aa0*/  S2R R2, SR_LANEID ;  /* 0x0000000000027919 */ /* 0x000e620000000000 */
[----:B------:R-:W-:-:S06]  /*3ab0*/  ULOP3.LUT UR5, URZ, UR5, URZ, 0x33, !UPT ;  /* 0x00000005ff057292 */ /* 0x000fcc000f8e33ff */
[----:B------:R-:W-:-:S04]  /*3ac0*/  IMAD.U32 R0, RZ, RZ, UR5 ;  /* 0x00000005ff007e24 */ /* 0x000fc8000f8e00ff */
[----:B------:R2:W4:Y:S02]  /*3ad0*/  REDUX UR8, R0 ;  /* 0x00000000000873c4 */ /* 0x0005240000000000 */
[----:B------:R1:W-:Y:S01]  /*3ae0*/  UTCATOMSWS.AND URZ, UR5 ;  /* 0x0000000500ff79e3 */ /* 0x0003e20008000000 */
[----:B--2---:R-:W-:Y:S01]  /*3af0*/  LOP3.LUT R0, RZ, UR4, RZ, 0x33, !PT ;  /* 0x00000004ff007c12 */ /* 0x004fe2000f8e33ff */
[----:B------:R-:W-:Y:S02]  /*3b00*/  VOTEU.ANY UR4, UPT, PT ;  /* 0x0000000000047886 */ /* 0x000fe400038e0100 */
[----:B------:R-:W-:Y:S02]  /*3b10*/  UFLO.U32 UR4, UR4 ;  /* 0x00000004000472bd */ /* 0x000fe400080e0000 */
[----:B------:R-:W2:Y:S04]  /*3b20*/  REDUX UR6, R0 ;  /* 0x00000000000673c4 */ /* 0x000ea80000000000 */
[----:B-1----:R-:W-:-:S02]  /*3b30*/  ISETP.EQ.U32.AND P0, PT, R2, UR4, PT ;  /* 0x0000000402007c0c */ /* 0x002fc4000bf02070 */
[----:B----4-:R-:W-:-:S11]  /*3b40*/  MOV R2, UR8 ;  /* 0x0000000800027c02 */ /* 0x010fd60008000f00 */
[----:B------:R1:W-:Y:S01]  /*3b50*/  @P0 ATOMS.AND RZ, [UR7+0x14], R2 ;  /* 0x00001402ffff098c */ /* 0x0003e2000a800007 */
[----:B--2---:R-:W-:-:S05]  /*3b60*/  IMAD.U32 R0, RZ, RZ, UR6 ;  /* 0x00000006ff007e24 */ /* 0x004fca000f8e00ff */
[----:B------:R1:W-:Y:S01]  /*3b70*/  @P0 ATOMS.AND RZ, [UR7+0x18], R0 ;  /* 0x00001800ffff098c */ /* 0x0003e2000a800007 */
[----:B------:R-:W-:Y:S05]  /*3b80*/  BRA `(.L_x_70) ;  /* 0x0000000000147947 */ /* 0x000fea0003800000 */
.L_x_69:
[----:B------:R-:W-:Y:S02]  /*3b90*/  MOV R2, 0x3bb0 ;  /* 0x00003bb000027802 */ /* 0x000fe40000000f00 */
[----:B---3-5:R-:W-:Y:S05]  /*3ba0*/  CALL.REL.NOINC `($__internal_0_$__cuda_sm10x_tcgen05_guardrail_trap_col_being_dealloced_not_returned_by_alloc) ;  /* 0x0000008000947944 */ /* 0x028fea0003c00000 */
[----:B------:R-:W-:Y:S05]  /*3bb0*/  BRA `(.L_x_70) ;  /* 0x0000000000087947 */ /* 0x000fea0003800000 */
.L_x_68:
[----:B------:R-:W-:Y:S02]  /*3bc0*/  MOV R2, 0x3be0 ;  /* 0x00003be000027802 */ /* 0x000fe40000000f00 */
[----:B---3-5:R-:W-:Y:S05]  /*3bd0*/  CALL.REL.NOINC `($__internal_2_$__cuda_sm10x_tcgen05_guardrail_trap_unallocated_columns_being_dealloced) ;  /* 0x0000008000a07944 */ /* 0x028fea0003c00000 */
.L_x_70:
[----:B------:R-:W-:Y:S01]  /*3be0*/  NOP ;  /* 0x0000000000007918 */ /* 0x000fe20000000000 */
[----:B------:R-:W-:Y:S05]  /*3bf0*/  EXIT ;  /* 0x000000000000794d */ /* 0x000fea0003800000 */
.L_x_54:
[----:B------:R-:W-:-:S09]  /*3c00*/  UISETP.NE.OR UP0, UPT, UR17, 0x3, !UP3 ;  /* 0x000000031100788c */ /* 0x000fd2000df05670 */
[----:B------:R-:W-:Y:S05]  /*3c10*/  BRA.U UP0, `(.L_x_71) ;  /* 0x00000011005c7547 */ /* 0x000fea000b800000 */
[----:B------:R-:W1:Y:S01]  /*3c20*/  S2UR UR10, SR_CgaCtaId ;  /* 0x00000000000a79c3 */ /* 0x000e620000008800 */
[----:B------:R-:W2:Y:S01]  /*3c30*/  LDCU UR31, c[0x0][0x370] ;  /* 0x00006e00ff1f77ac */ /* 0x000ea20008000800 */
[----:B------:R-:W-:Y:S02]  /*3c40*/  HFMA2 R13, -RZ, RZ, 0, 0 ;  /* 0x00000000ff0d7431 */ /* 0x000fe400000001ff */
[----:B------:R-:W-:Y:S01]  /*3c50*/  IMAD.MOV.U32 R15, RZ, RZ, 0x1 ;  /* 0x00000001ff0f7424 */ /* 0x000fe200078e00ff */
[----:B------:R-:W-:Y:S01]  /*3c60*/  MOV R7, 0x4000 ;  /* 0x0000400000077802 */ /* 0x000fe20000000f00 */
[----:B------:R-:W2:Y:S01]  /*3c70*/  LDCU.128 UR44, c[0x0][0xb10] ;  /* 0x00016200ff2c77ac */ /* 0x000ea20008000c00 */
[----:B------:R-:W-:Y:S01]  /*3c80*/  IMAD.MOV.U32 R14, RZ, RZ, RZ ;  /* 0x000000ffff0e7224 */ /* 0x000fe200078e00ff */
[----:B------:R-:W3:Y:S01]  /*3c90*/  LDC.64 R16, c[0x0][0x348] ;  /* 0x0000d200ff107b82 */ /* 0x000ee20000000a00 */
[----:B------:R-:W4:Y:S01]  /*3ca0*/  LDCU UR30, c[0x0][0x374] ;  /* 0x00006e80ff1e77ac */ /* 0x000f220008000800 */
[----:B------:R-:W1:Y:S06]  /*3cb0*/  LDCU UR15, c[0x0][0xb0c] ;  /* 0x00016180ff0f77ac */ /* 0x000e6c0008000800 */
[----:B------:R-:W3:Y:S01]  /*3cc0*/  LDC.64 R2, c[0x0][0x888] ;  /* 0x00022200ff027b82 */ /* 0x000ee20000000a00 */
[----:B------:R-:W3:Y:S01]  /*3cd0*/  LDCU UR49, c[0x0][0xb20] ;  /* 0x00016400ff3177ac */ /* 0x000ee20008000800 */
[----:B------:R-:W3:Y:S06]  /*3ce0*/  LDCU UR4, c[0x0][0xb30] ;  /* 0x00016600ff0477ac */ /* 0x000eec0008000800 */
[----:B------:R-:W3:Y:S01]  /*3cf0*/  LDC.64 R4, c[0x0][0x890] ;  /* 0x00022400ff047b82 */ /* 0x000ee20000000a00 */
[----:B------:R-:W-:Y:S01]  /*3d00*/  UMOV UR21, 0x400 ;  /* 0x0000040000157882 */ /* 0x000fe20000000000 */
[----:B--2---:R-:W-:-:S02]  /*3d10*/  UIMAD.WIDE.U32 UR6, UR31, UR44, URZ ;  /* 0x0000002c1f0672a5 */ /* 0x004fc4000f8e00ff */
[----:B----4-:R-:W-:Y:S02]  /*3d20*/  UIMAD.WIDE.U32 UR8, UR30, UR47, URZ ;  /* 0x0000002f1e0872a5 */ /* 0x010fe4000f8e00ff */
[----:B-1----:R-:W-:Y:S02]  /*3d30*/  ULEA UR21, UR10, UR21, 0x18 ;  /* 0x000000150a157291 */ /* 0x002fe4000f8ec0ff */
[----:B------:R-:W-:Y:S02]  /*3d40*/  UPLOP3.LUT UP3, UPT, UPT, UPT, UPT, 0x40, 0x4 ;  /* 0x000000000004789c */ /* 0x000fe40003f6e870 */
[----:B------:R-:W-:Y:S02]  /*3d50*/  UIADD3 UR37, UPT, UPT, UR21, 0x48, URZ ;  /* 0x0000004815257890 */ /* 0x000fe4000fffe0ff */
[----:B------:R-:W-:Y:S02]  /*3d60*/  UIADD3 UR33, UPT, UPT, UR21, 0x30, URZ ;  /* 0x0000003015217890 */ /* 0x000fe4000fffe0ff */
[----:B------:R-:W-:-:S02]  /*3d70*/  UIADD3 UR25, UPT, UPT, UR21, 0x38, URZ ;  /* 0x0000003815197890 */ /* 0x000fc4000fffe0ff */
[----:B------:R-:W-:Y:S01]  /*3d80*/  UIADD3 UR17, UPT, UPT, UR21, 0x40, URZ ;  /* 0x0000004015117890 */ /* 0x000fe2000fffe0ff */
[----:B------:R-:W-:Y:S01]  /*3d90*/  UMOV UR6, UR7 ;  /* 0x0000000700067c82 */ /* 0x000fe20008000000 */
[----:B------:R-:W-:Y:S01]  /*3da0*/  UMOV UR41, UR9 ;  /* 0x0000000900297c82 */ /* 0x000fe20008000000 */
[----:B------:R-:W-:Y:S02]  /*3db0*/  UISETP.GE.AND UP0, UPT, UR42, 0x1, UPT ;  /* 0x000000012a00788c */ /* 0x000fe4000bf06270 */
[----:B------:R-:W-:Y:S01]  /*3dc0*/  UISETP.NE.AND UP4, UPT, UR42, 0x1, UPT ;  /* 0x000000012a00788c */ /* 0x000fe2000bf85270 */
[----:B------:R-:W1:Y:S01]  /*3dd0*/  LDCU.64 UR22, c[0x0][0xb28] ;  /* 0x00016500ff1677ac */ /* 0x000e620008000a00 */
[----:B------:R-:W-:Y:S02]  /*3de0*/  UISETP.NE.AND UP6, UPT, UR15, 0x1, UPT ;  /* 0x000000010f00788c */ /* 0x000fe4000bfc5270 */
[----:B------:R-:W-:Y:S02]  /*3df0*/  UISETP.NE.AND UP5, UPT, UR46, 0x1, UPT ;  /* 0x000000012e00788c */ /* 0x000fe4000bfa5270 */
[----:B------:R-:W-:-:S02]  /*3e00*/  UPRMT UR37, UR10, 0x654, UR37 ;  /* 0x000006540a257896 */ /* 0x000fc40008000025 */
[----:B------:R-:W-:Y:S02]  /*3e10*/  USHF.R.U32.HI UR43, URZ, UR45, UR6 ;  /* 0x0000002dff2b7299 */ /* 0x000fe40008011606 */
[----:B------:R-:W-:Y:S02]  /*3e20*/  UPRMT UR40, UR10, 0x654, UR33 ;  /* 0x000006540a287896 */ /* 0x000fe40008000021 */
[----:B------:R-:W-:Y:S02]  /*3e30*/  UPRMT UR39, UR10, 0x654, UR25 ;  /* 0x000006540a277896 */ /* 0x000fe40008000019 */
[----:B------:R-:W-:Y:S02]  /*3e40*/  UPRMT UR38, UR10, 0x654, UR17 ;  /* 0x000006540a267896 */ /* 0x000fe40008000011 */
[----:B---3--:R-:W-:Y:S02]  /*3e50*/  USHF.R.U32.HI UR41, URZ, UR49, UR41 ;  /* 0x00000031ff297299 */ /* 0x008fe40008011629 */
[----:B------:R-:W-:-:S11]  /*3e60*/  UISETP.NE.AND UP2, UPT, UR4, 0x1, UPT ;  /* 0x000000010400788c */ /* 0x000fd6000bf45270 */
.L_x_82:
[C---:B------:R-:W-:Y:S02]  /*3e70*/  LEA R12, R14.reuse, UR21, 0x3 ;  /* 0x000000150e0c7c11 */ /* 0x040fe4000f8e18ff */
[----:B------:R-:W-:Y:S02]  /*3e80*/  SHF.L.U32 R0, R13, 0x1f, RZ ;  /* 0x0000001f0d007819 */ /* 0x000fe400000006ff */
[----:B------:R-:W-:Y:S02]  /*3e90*/  LEA R8, R14, UR21, 0x4 ;  /* 0x000000150e087c11 */ /* 0x000fe4000f8e20ff */
[----:B--2---:R-:W2:Y:S02]  /*3ea0*/  SYNCS.PHASECHK.TRANS64.TRYWAIT P0, [R12+URZ+0x80], R0 ;  /* 0x000080000c0075a7 */ /* 0x004ea400080011ff */
[----:B--2---:R-:W-:Y:S05]  /*3eb0*/  @!P0 BRA `(.L_x_72) ;  /* 0x0000007800808947 */ /* 0x004fea0003800000 */
.L_x_156:
[----:B------:R-:W3:Y:S01]  /*3ec0*/  LDS.128 R8, [R8+0xf0] ;  /* 0x0000f00008087984 */ /* 0x000ee20000000c00 */
[----:B------:R-:W-:Y:S01]  /*3ed0*/  UISETP.GE.AND UP0, UPT, UR42, 0x1, UPT ;  /* 0x000000012a00788c */ /* 0x000fe2000bf06270 */
[----:B------:R-:W-:Y:S01]  /*3ee0*/  @!PT LDS RZ, [RZ] ;  /* 0x00000000fffff984 */ /* 0x000fe20000000800 */
[----:B------:R-:W-:Y:S01]  /*3ef0*/  @!PT LDS RZ, [RZ] ;  /* 0x00000000fffff984 */ /* 0x000fe20000000800 */
[----:B------:R-:W-:Y:S01]  /*3f00*/  @!PT LDS RZ, [RZ] ;  /* 0x00000000fffff984 */ /* 0x000fe20000000800 */
[----:B------:R-:W-:Y:S01]  /*3f10*/  @!PT LDS RZ, [RZ] ;  /* 0x00000000fffff984 */ /* 0x000fe20000000800 */
[----:B------:R4:W-:Y:S06]  /*3f20*/  MEMBAR.ALL.CTA ;  /* 0x0000000000007992 */ /* 0x0009ec0000008000 */
[----:B----4-:R-:W4:Y:S01]  /*3f30*/  FENCE.VIEW.ASYNC.S ;  /* 0x00000000000073c6 */ /* 0x010f220000000000 */
[----:B---3--:R-:W-:Y:S11]  /*3f40*/  LOP3.LUT P0, RZ, R10, 0x1, RZ, 0xc0, !PT ;  /* 0x000000010aff7812 */ /* 0x008ff6000780c0ff */
[----:B------:R-:W-:Y:S02]  /*3f50*/  @!UPT UIADD3 URZ, UPT, UPT, URZ, URZ, URZ ;  /* 0x000000fffffff290 */ /* 0x000fe4000fffe0ff */
[----:B----4-:R-:W-:Y:S01]  /*3f60*/  VOTEU.ANY UP1, P0 ;  /* 0x0000000000ff7886 */ /* 0x010fe20000020100 */
[----:B------:R-:W-:Y:S11]  /*3f70*/  PLOP3.LUT P0, PT, PT, PT, UP1, 0x80, 0x8 ;  /* 0x000000000008781c */ /* 0x000ff60003f0f018 */
[----:B------:R-:W-:Y:S02]  /*3f80*/  @!UPT UIADD3 URZ, UPT, UPT, URZ, URZ, URZ ;  /* 0x000000fffffff290 */ /* 0x000fe4000fffe0ff */
[----:B--2---:R-:W-:Y:S02]  /*3f90*/  @P0 SHF.R.U32.HI R0, RZ, 0x10, R9 ;  /* 0x00000010ff000819 */ /* 0x004fe40000011609 */
[----:B------:R-:W-:Y:S02]  /*3fa0*/  @P0 MOV R6, R8 ;  /* 0x0000000800060202 */ /* 0x000fe40000000f00 */
[----:B------:R-:W-:Y:S01]  /*3fb0*/  @P0 R2UR UR4, R0 ;  /* 0x00000000000402ca */ /* 0x000fe200000e0000 */
[----:B------:R-:W-:Y:S01]  /*3fc0*/  VIADD R0, R12, 0x90 ;  /* 0x000000900c007836 */ /* 0x000fe20000000000 */
[----:B------:R-:W-:Y:S02]  /*3fd0*/  @P0 LOP3.LUT R8, R9, 0xffff, RZ, 0xc0, !PT ;  /* 0x0000ffff09080812 */ /* 0x000fe400078ec0ff */
[----:B------:R-:W-:Y:S02]  /*3fe0*/  @P0 R2UR UR6, R6 ;  /* 0x00000000060602ca */ /* 0x000fe400000e0000 */
[----:B------:R-:W-:Y:S02]  /*3ff0*/  PRMT R0, RZ, 0x654, R0 ;  /* 0x00000654ff007816 */ /* 0x000fe40000000000 */
[----:B------:R-:W-:Y:S02]  /*4000*/  @P0 R2UR UR5, R8 ;  /* 0x00000000080502ca */ /* 0x000fe400000e0000 */
[----:B------:R2:W-:Y:S03]  /*4010*/  SYNCS.ARRIVE.TRANS64.RED.A1T0 RZ, [R0+URZ], RZ ;  /* 0x000000ff00ff79a7 */ /* 0x0005e600081004ff */
[----:B------:R-:W-:Y:S04]  /*4020*/  @UP1 UMOV UR29, UR4 ;  /* 0x00000004001d1c82 */ /* 0x000fe80008000000 */
[----:B------:R-:W-:Y:S04]  /*4030*/  @UP1 UMOV UR14, UR6 ;  /* 0x00000006000e1c82 */ /* 0x000fe80008000000 */
[----:B------:R-:W-:Y:S01]  /*4040*/  @UP1 UMOV UR13, UR5 ;  /* 0x00000005000d1c82 */ /* 0x000fe20008000000 */
[----:B------:R-:W-:Y:S05]  /*4050*/  BRA.U !UP0, `(.L_x_73) ;  /* 0x0000000108a47547 */ /* 0x000fea000b800000 */
[----:B------:R-:W-:Y:S02]  /*4060*/  UIMAD.WIDE.U32 UR18, UR13, UR47, URZ ;  /* 0x0000002f0d1272a5 */ /* 0x000fe4000f8e00ff */
[----:B------:R-:W-:Y:S02]  /*4070*/  UIMAD.WIDE.U32 UR26, UR14, UR44, URZ ;  /* 0x0000002c0e1a72a5 */ /* 0x000fe4000f8e00ff */
[----:B------:R-:W-:Y:S02]  /*4080*/  USEL UR4, UR30, UR41, !UP5 ;  /* 0x000000291e047287 */ /* 0x000fe4000e800000 */
[----:B------:R-:W-:Y:S02]  /*4090*/  USEL UR7, UR31, UR43, !UP6 ;  /* 0x0000002b1f077287 */ /* 0x000fe4000f000000 */
[----:B-1----:R-:W-:Y:S02]  /*40a0*/  UIMAD.WIDE.U32 UR8, UR4, UR22, URZ ;  /* 0x00000016040872a5 */ /* 0x002fe4000f8e00ff */
[----:B------:R-:W-:Y:S01]  /*40b0*/  UIMAD.WIDE.U32 UR10, UR7, UR22, URZ ;  /* 0x00000016070a72a5 */ /* 0x000fe2000f8e00ff */
[----:B------:R-:W-:Y:S02]  /*40c0*/  UMOV UR5, UR19 ;  /* 0x0000001300057c82 */ /* 0x000fe40008000000 */
[----:B------:R-:W-:Y:S03]  /*40d0*/  USHF.R.U32.HI UR6, URZ, UR49, UR5 ;  /* 0x00000031ff067299 */ /* 0x000fe60008011605 */
[----:B------:R-:W-:Y:S01]  /*40e0*/  UMOV UR5, UR27 ;  /* 0x0000001b00057c82 */ /* 0x000fe20008000000 */
[----:B------:R-:W-:Y:S02]  /*40f0*/  USEL UR6, UR13, UR6, !UP5 ;  /* 0x000000060d067287 */ /* 0x000fe4000e800000 */
[----:B------:R-:W-:Y:S03]  /*4100*/  USHF.R.U32.HI UR12, URZ, UR45, UR5 ;  /* 0x0000002dff0c7299 */ /* 0x000fe60008011605 */
[----:B------:R-:W-:Y:S02]  /*4110*/  UMOV UR5, UR9 ;  /* 0x0000000900057c82 */ /* 0x000fe40008000000 */
[----:B------:R-:W-:Y:S03]  /*4120*/  @UP4 USHF.R.U32.HI UR4, URZ, UR23, UR5 ;  /* 0x00000017ff044299 */ /* 0x000fe60008011605 */
[----:B------:R-:W-:Y:S01]  /*4130*/  UMOV UR5, UR11 ;  /* 0x0000000b00057c82 */ /* 0x000fe20008000000 */
[----:B------:R-:W-:Y:S02]  /*4140*/  UIMAD UR4, UR42, UR4, URZ ;  /* 0x000000042a0472a4 */ /* 0x000fe4000f8e02ff */
[----:B------:R-:W-:Y:S02]  /*4150*/  @UP4 USHF.R.U32.HI UR7, URZ, UR23, UR5 ;  /* 0x00000017ff074299 */ /* 0x000fe40008011605 */
[----:B------:R-:W-:Y:S02]  /*4160*/  UIMAD.WIDE.U32 UR10, UR6, UR22, URZ ;  /* 0x00000016060a72a5 */ /* 0x000fe4000f8e00ff */
[----:B------:R-:W-:Y:S02]  /*4170*/  USEL UR5, UR14, UR12, !UP6 ;  /* 0x0000000c0e057287 */ /* 0x000fe4000f000000 */
[----:B------:R-:W-:Y:S02]  /*4180*/  UIMAD UR8, UR42, UR7, URZ ;  /* 0x000000072a0872a4 */ /* 0x000fe4000f8e02ff */
[----:B------:R-:W-:Y:S03]  /*4190*/  UISETP.GE.AND UP0, UPT, UR6, UR4, UPT ;  /* 0x000000040600728c */ /* 0x000fe6000bf06270 */
[----:B------:R-:W-:Y:S01]  /*41a0*/  UMOV UR4, UR11 ;  /* 0x0000000b00047c82 */ /* 0x000fe20008000000 */
[----:B------:R-:W-:Y:S02]  /*41b0*/  UISETP.GE.OR UP0, UPT, UR5, UR8, UP0 ;  /* 0x000000080500728c */ /* 0x000fe40008706670 */
[----:B------:R-:W-:Y:S02]  /*41c0*/  USHF.R.U32.HI UR4, URZ, UR23, UR4 ;  /* 0x00000017ff047299 */ /* 0x000fe40008011604 */
[----:B------:R-:W-:Y:S02]  /*41d0*/  UIMAD.WIDE.U32 UR8, UR5, UR22, URZ ;  /* 0x00000016050872a5 */ /* 0x000fe4000f8e00ff */
[----:B------:R-:W-:Y:S04]  /*41e0*/  USEL UR10, UR6, UR4, !UP4 ;  /* 0x00000004060a7287 */ /* 0x000fe8000e000000 */
[----:B------:R-:W-:Y:S01]  /*41f0*/  UIADD3 UR11, UPT, UPT, -UR10, URZ, URZ ;  /* 0x000000ff0a0b7290 */ /* 0x000fe2000fffe1ff */
[----:B------:R-:W-:Y:S02]  /*4200*/  @!UP0 UMOV UR4, UR9 ;  /* 0x0000000900048c82 */ /* 0x000fe40008000000 */
[----:B------:R-:W-:Y:S02]  /*4210*/  @!UP0 USHF.R.U32.HI UR4, URZ, UR23, UR4 ;  /* 0x00000017ff048299 */ /* 0x000fe40008011604 */
[----:B------:R-:W-:Y:S02]  /*4220*/  UIMAD UR8, UR42, UR11, UR6 ;  /* 0x0000000b2a0872a4 */ /* 0x000fe4000f8e0206 */
[----:B------:R-:W-:Y:S04]  /*4230*/  @!UP0 USEL UR4, UR5, UR4, !UP4 ;  /* 0x0000000405048287 */ /* 0x000fe8000e000000 */
[----:B------:R-:W-:Y:S02]  /*4240*/  @!UP0 UIMAD UR8, UR7, UR8, UR4 ;  /* 0x00000008070882a4 */ /* 0x000fe4000f8e0204 */
[----:B------:R-:W-:Y:S02]  /*4250*/  @!UP0 UIADD3 UR9, UPT, UPT, UR10, -UR4, URZ ;  /* 0x800000040a098290 */ /* 0x000fe4000fffe0ff */
[----:B------:R-:W-:Y:S02]  /*4260*/  UIADD3 UR4, UPT, UPT, -UR5, URZ, URZ ;  /* 0x000000ff05047290 */ /* 0x000fe4000fffe1ff */
[----:B------:R-:W-:Y:S02]  /*4270*/  UIADD3 UR7, UPT, UPT, -UR6, URZ, URZ ;  /* 0x000000ff06077290 */ /* 0x000fe4000fffe1ff */
[----:B------:R-:W-:Y:S02]  /*4280*/  @!UP0 UIMAD UR6, UR9, UR42, UR5 ;  /* 0x0000002a090682a4 */ /* 0x000fe4000f8e0205 */
[----:B------:R-:W-:Y:S02]  /*4290*/  UIMAD UR14, UR15, UR4, UR14 ;  /* 0x000000040f0e72a4 */ /* 0x000fe4000f8e020e */
[----:B------:R-:W-:Y:S01]  /*42a0*/  UIMAD UR13, UR46, UR7, UR13 ;  /* 0x000000072e0d72a4 */ /* 0x000fe2000f8e020d */
[----:B------:R-:W-:Y:S02]  /*42b0*/  @!UP0 UMOV UR5, UR8 ;  /* 0x0000000800058c82 */ /* 0x000fe40008000000 */
[----:B------:R-:W-:Y:S02]  /*42c0*/  UIMAD UR14, UR5, UR15, UR14 ;  /* 0x0000000f050e72a4 */ /* 0x000fe4000f8e020e */
[----:B------:R-:W-:Y:S11]  /*42d0*/  UIMAD UR13, UR6, UR46, UR13 ;  /* 0x0000002e060d72a4 */ /* 0x000ff6000f8e020d */
[----:B------:R-:W-:Y:S01]  /*42e0*/  @!UPT UIADD3 URZ, UPT, UPT, URZ, URZ, URZ ;  /* 0x000000fffffff290 */ /* 0x000fe2000fffe0ff */
.L_x_73:
[----:B------:R-:W3:Y:S01]  /*42f0*/  @!UP2 LDCU.128 UR8, c[0x0][0xb10] ;  /* 0x00016200ff08a7ac */ /* 0x000ee20008000c00 */
[C---:B------:R-:W-:Y:S02]  /*4300*/  ISETP.NE.U32.AND P1, PT, R4.reuse, RZ, PT ;  /* 0x000000ff0400720c */ /* 0x040fe40003f25070 */
[----:B------:R-:W-:Y:S02]  /*4310*/  ISETP.NE.U32.AND P0, PT, R4, RZ, PT ;  /* 0x000000ff0400720c */ /* 0x000fe40003f05070 */
[C---:B------:R-:W-:Y:S02]  /*4320*/  ISETP.NE.AND.EX P1, PT, R5.reuse, RZ, PT, P1 ;  /* 0x000000ff0500720c */ /* 0x040fe40003f25310 */
[----:B------:R-:W-:Y:S01]  /*4330*/  ISETP.NE.AND.EX P0, PT, R5, RZ, PT, P0 ;  /* 0x000000ff0500720c */ /* 0x000fe20003f05300 */
[----:B------:R-:W4:Y:S01]  /*4340*/  @!UP2 LDCU UR5, c[0x0][0xb0c] ;  /* 0x00016180ff05a7ac */ /* 0x000f220008000800 */
[----:B------:R-:W-:Y:S01]  /*4350*/  SHF.L.U32 R9, R15, 0x1f, RZ ;  /* 0x0000001f0f097819 */ /* 0x000fe200000006ff */
[----:B------:R-:W-:Y:S02]  /*4360*/  USHF.L.U32 UR35, UR16, 0x7, URZ ;  /* 0x0000000710237899 */ /* 0x000fe400080006ff */
[----:B------:R-:W-:Y:S02]  /*4370*/  USHF.L.U32 UR34, UR20, 0x8, URZ ;  /* 0x0000000814227899 */ /* 0x000fe400080006ff */
[----:B---3--:R-:W-:Y:S07]  /*4380*/  UIMAD.WIDE.U32 UR6, UR14, UR8, URZ ;  /* 0x000000080e0672a5 */ /* 0x008fee000f8e00ff */
[----:B------:R-:W-:Y:S01]  /*4390*/  @!UP2 UMOV UR4, UR7 ;  /* 0x000000070004ac82 */ /* 0x000fe20008000000 */
[----:B----4-:R-:W-:Y:S02]  /*43a0*/  @!UP2 UISETP.NE.AND UP0, UPT, UR5, 0x1, UPT ;  /* 0x000000010500a88c */ /* 0x010fe4000bf05270 */
[----:B------:R-:W-:Y:S02]  /*43b0*/  @!UP2 USHF.R.U32.HI UR4, URZ, UR9, UR4 ;  /* 0x00000009ff04a299 */ /* 0x000fe40008011604 */
[----:B------:R-:W-:Y:S02]  /*43c0*/  UIMAD.WIDE.U32 UR6, UR13, UR11, URZ ;  /* 0x0000000b0d0672a5 */ /* 0x000fe4000f8e00ff */
[----:B------:R-:W-:Y:S02]  /*43d0*/  @!UP2 USEL UR8, UR14, UR4, !UP0 ;  /* 0x000000040e08a287 */ /* 0x000fe4000c000000 */
[----:B------:R-:W-:Y:S03]  /*43e0*/  @!UP2 UISETP.NE.AND UP0, UPT, UR10, 0x1, UPT ;  /* 0x000000010a00a88c */ /* 0x000fe6000bf05270 */
[----:B------:R-:W-:Y:S02]  /*43f0*/  @!UP2 UMOV UR6, UR7 ;  /* 0x000000070006ac82 */ /* 0x000fe40008000000 */
[----:B------:R-:W3:Y:S02]  /*4400*/  @!UP2 LDCU UR4, c[0x0][0xb20] ;  /* 0x00016400ff04a7ac */ /* 0x000ee40008000800 */
[----:B---3--:R-:W-:Y:S04]  /*4410*/  @!UP2 USHF.R.U32.HI UR6, URZ, UR4, UR6 ;  /* 0x00000004ff06a299 */ /* 0x008fe80008011606 */
[----:B------:R-:W-:Y:S04]  /*4420*/  @!UP2 USEL UR6, UR13, UR6, !UP0 ;  /* 0x000000060d06a287 */ /* 0x000fe8000c000000 */
[----:B------:R-:W-:Y:S02]  /*4430*/  @!UP2 UIADD3 UR4, UPT, UPT, -UR8, UR6, URZ ;  /* 0x000000060804a290 */ /* 0x000fe4000fffe1ff */
[----:B------:R-:W-:Y:S02]  /*4440*/  @!UP2 UIADD3 UR6, UPT, UPT, UR8, -UR6, URZ ;  /* 0x800000060806a290 */ /* 0x000fe4000fffe0ff */
[----:B------:R-:W-:Y:S02]  /*4450*/  @!UP2 UIMAD UR14, UR4, UR5, UR14 ;  /* 0x00000005040ea2a4 */ /* 0x000fe4000f8e020e */
[----:B------:R-:W-:Y:S01]  /*4460*/  @!UP2 UIMAD UR13, UR6, UR10, UR13 ;  /* 0x0000000a060da2a4 */ /* 0x000fe2000f8e020d */
[----:B------:R-:W-:Y:S11]  /*4470*/  BRA.U UP3, `(.L_x_74) ;  /* 0x0000000103107547 */ /* 0x000ff6000b800000 */
[----:B------:R-:W-:Y:S04]  /*4480*/  MOV R6, UR48 ;  /* 0x0000003000067c02 */ /* 0x000fe80008000f00 */
[----:B------:R-:W-:Y:S04]  /*4490*/  SHF.L.U32 R6, R6, 0x1f, RZ ;  /* 0x0000001f06067819 */ /* 0x000fe800000006ff */
[----:B------:R-:W3:Y:S02]  /*44a0*/  SYNCS.PHASECHK.TRANS64.TRYWAIT P2, [UR21+0x78], R6 ;  /* 0x00007806ff0075a7 */ /* 0x000ee40008041115 */
[----:B---3--:R-:W-:Y:S05]  /*44b0*/  @!P2 BRA `(.L_x_75) ;  /* 0x000000740014a947 */ /* 0x008fea0003800000 */
.L_x_74:
[----:B------:R-:W-:Y:S05]  /*44c0*/  @!P1 BRA `(.L_x_76) ;  /* 0x0000000000309947 */ /* 0x000fea0003800000 */
[----:B------:R-:W-:Y:S01]  /*44d0*/  ISETP.NE.U32.AND P1, PT, R2, RZ, PT ;  /* 0x000000ff0200720c */ /* 0x000fe20003f25070 */
[----:B------:R-:W3:Y:S01]  /*44e0*/  LDCU.64 UR4, c[0x0][0x358] ;  /* 0x00006b00ff0477ac */ /* 0x000ee20008000a00 */
[----:B------:R-:W-:Y:S02]  /*44f0*/  IMAD.MOV.U32 R142, RZ, RZ, 0x1 ;  /* 0x00000001ff8e7424 */ /* 0x000fe400078e00ff */
[----:B------:R-:W-:Y:S11]  /*4500*/  ISETP.NE.AND.EX P1, PT, R3, RZ, PT, P1 ;  /* 0x000000ff0300720c */ /* 0x000ff60003f25310 */
[----:B------:R-:W-:Y:S02]  /*4510*/  @!UPT UIADD3 URZ, UPT, UPT, URZ, URZ, URZ ;  /* 0x000000fffffff290 */ /* 0x000fe4000fffe0ff */
[----:B------:R-:W4:Y:S01]  /*4520*/  @P1 LDC.64 R10, c[0x0][0x888] ;  /* 0x00022200ff0a1b82 */ /* 0x000f220000000a00 */
[----:B--2---:R-:W-:Y:S04]  /*4530*/  @P1 IMAD R0, R4, UR36, RZ ;  /* 0x0000002404001c24 */ /* 0x004fe8000f8e02ff */
[----:B----4-:R-:W-:Y:S04]  /*4540*/  @P1 IMAD.WIDE R10, R0, 0x4, R10 ;  /* 0x00000004000a1825 */ /* 0x010fe800078e020a */
[----:B------:R-:W-:Y:S01]  /*4550*/  HFMA2 R0, -RZ, RZ, 0, 5.9604644775390625e-08 ;  /* 0x00000001ff007431 */ /* 0x000fe200000001ff */
[----:B---3-5:R3:W5:Y:S04]  /*4560*/  @P1 LDG.E R73, desc[UR4][R10.64] ;  /* 0x000000040a491981 */ /* 0x028768000c1e1900 */
[----:B------:R-:W-:Y:S01]  /*4570*/  @!P1 PRMT R142, R0, 0x7610, R142 ;  /* 0x00007610008e9816 */ /* 0x000fe2000000008e */
[----:B---3--:R-:W4:Y:S06]  /*4580*/  @!P1 LDC R73, c[0x0][0x880] ;  /* 0x00022000ff499b82 */ /* 0x008f2c0000000800 */
.L_x_76:
[----:B----45:R-:W-:Y:S01]  /*4590*/  @!P0 FSETP.EQ.AND P1, PT, R73, RZ, PT ;  /* 0x000000ff4900820b */ /* 0x030fe20003f22000 */
[----:B------:R-:W-:Y:S01]  /*45a0*/  @!UPT UIADD3 URZ, UPT, UPT, URZ, URZ, URZ ;  /* 0x000000fffffff290 */ /* 0x000fe2000fffe0ff */
[----:B------:R-:W-:Y:S11]  /*45b0*/  @!P0 BRA `(.L_x_77) ;  /* 0x0000000000188947 */ /* 0x000ff60003800000 */
[----:B------:R-:W-:Y:S02]  /*45c0*/  LOP3.LUT P0, RZ, R142, 0xff, RZ, 0xc0, !PT ;  /* 0x000000ff8eff7812 */ /* 0x000fe4000780c0ff */
[----:B------:R-:W-:Y:S04]  /*45d0*/  ISETP.NE.U32.AND P1, PT, R2, RZ, PT ;  /* 0x000000ff0200720c */ /* 0x000fe80003f25070 */
[----:B------:R-:W-:Y:S04]  /*45e0*/  ISETP.NE.AND.EX P1, PT, R3, RZ, PT, P1 ;  /* 0x000000ff0300720c */ /* 0x000fe80003f25310 */
[----:B------:R-:W-:Y:S03]  /*45f0*/  PLOP3.LUT P1, PT, P1, PT, PT, 0x8, 0x80 ;  /* 0x000000000080781c */ /* 0x000fe60000f2e170 */
[----:B------:R-:W-:Y:S11]  /*4600*/  @P0 FSETP.EQ.AND P1, PT, R73, RZ, PT ;  /* 0x000000ff4900020b */ /* 0x000ff60003f22000 */
[----:B------:R-:W-:Y:S02]  /*4610*/  @!UPT UIADD3 URZ, UPT, UPT, URZ, URZ, URZ ;  /* 0x000000fffffff290 */ /* 0x000fe4000fffe0ff */
.L_x_77:
[----:B------:R-:W3:Y:S01]  /*4620*/  SYNCS.PHASECHK.TRANS64.TRYWAIT P2, [UR21+0x50], R9 ;  /* 0x00005009ff0075a7 */ /* 0x000ee20008041115 */
[----:B------:R-:W-:Y:S04]  /*4630*/  ELECT P0, URZ, PT ;  /* 0x0000000000ff782f */ /* 0x000fe80003800000 */
[----:B------:R-:W-:Y:S11]  /*4640*/  PLOP3.LUT P1, PT, P1, P0, PT, 0xf2, 0x2f ;  /* 0x00000000002f781c */ /* 0x000ff60000f21e72 */
[----:B------:R-:W-:Y:S02]  /*4650*/  @!UPT UIADD3 URZ, UPT, UPT, URZ, URZ, URZ ;  /* 0x000000fffffff290 */ /* 0x000fe4000fffe0ff */
[----:B------:R-:W-:Y:S05]  /*4660*/  @!P1 IADD3 R8, P0, PT, R16, 0x580, RZ ;  /* 0x0000058010089810 */ /* 0x000fea0007f1e0ff */
[----:B--2---:R-:W-:Y:S01]  /*4670*/  @!P1 IMAD.X R6, RZ, RZ, R17, P0 ;  /* 0x000000ffff069224 */ /* 0x004fe200000e0611 */
[----:B---3--:R-:W-:Y:S07]  /*4680*/  @!P2 BRA `(.L_x_78) ;  /* 0x0000007000b8a947 */ /* 0x008fee0003800000 */
.L_x_159:
[----:B------:R-:W-:Y:S01]  /*4690*/  @!P1 R2UR UR5, R8 ;  /* 0x00000000080592ca */ /* 0x000fe200000e0000 */
[----:B------:R-:W-:Y:S01]  /*46a0*/  VOTEU.ALL UP0, P1 ;  /* 0x0000000000ff7886 */ /* 0x000fe20000800000 */
[----:B------:R-:W-:Y:S01]  /*46b0*/  @!P1 R2UR UR4, R6 ;  /* 0x00000000060492ca */ /* 0x000fe200000e0000 */
[----:B--2---:R-:W-:Y:S01]  /*46c0*/  @!P1 IMAD.MOV.U32 R0, RZ, RZ, 0x4000 ;  /* 0x00004000ff009424 */ /* 0x004fe200078e00ff */
[----:B------:R-:W-:Y:S01]  /*46d0*/  UMOV UR6, 0x0 ;  /* 0x0000000000067882 */ /* 0x000fe20000000000 */
[----:B------:R-:W-:Y:S01]  /*46e0*/  UMOV UR7, 0x10000000 ;  /* 0x1000000000077882 */ /* 0x000fe20000000000 */
[----:B------:R-:W-:Y:S01]  /*46f0*/  @!UP0 UIADD3 UR32, UPT, UPT, UR21, 0x400, URZ ;  /* 0x0000040015208890 */ /* 0x000fe2000fffe0ff */
[----:B------:R-:W-:Y:S01]  /*4700*/  @!P1 IADD3 R8, P0, PT, R16, 0x580, RZ ;  /* 0x0000058010089810 */ /* 0x000fe20007f1e0ff */
[----:B------:R-:W-:Y:S04]  /*4710*/  VOTEU.ALL UP0, P1 ;  /* 0x0000000000ff7886 */ /* 0x000fe80000800000 */
[----:B------:R-:W-:Y:S02]  /*4720*/  @!P1 IMAD.X R6, RZ, RZ, R17, P0 ;  /* 0x000000ffff069224 */ /* 0x000fe400000e0611 */
[----:B------:R-:W-:Y:S02]  /*4730*/  IMAD.U32 R10, RZ, RZ, UR5 ;  /* 0x00000005ff0a7e24 */ /* 0x000fe4000f8e00ff */
[----:B------:R-:W-:Y:S03]  /*4740*/  IMAD.U32 R11, RZ, RZ, UR4 ;  /* 0x00000004ff0b7e24 */ /* 0x000fe6000f8e00ff */
[----:B------:R-:W-:Y:S02]  /*4750*/  @!P1 R2UR UR4, R10 ;  /* 0x000000000a0492ca */ /* 0x000fe400000e0000 */
[----:B------:R-:W-:Y:S11]  /*4760*/  @!P1 R2UR UR5, R11 ;  /* 0x000000000b0592ca */ /* 0x000ff600000e0000 */
[----:B------:R-:W-:Y:S02]  /*4770*/  @!UPT UIADD3 URZ, UPT, UPT, URZ, URZ, URZ ;  /* 0x000000fffffff290 */ /* 0x000fe4000fffe0ff */
[----:B------:R2:W-:Y:S01]  /*4780*/  @!UP0 UTMALDG.3D [UR32], [UR4], desc[UR6] ;  /* 0x00000620040085b4 */ /* 0x0005e20008011000 */
[----:B------:R2:W-:Y:S01]  /*4790*/  @!P1 SYNCS.ARRIVE.TRANS64.RED.A0TR RZ, [UR21+0x30], R0 ;  /* 0x00003000ffff99a7 */ /* 0x0005e20008300415 */
[----:B------:R-:W-:Y:S01]  /*47a0*/  SYNCS.ARRIVE.TRANS64.RED.A1T0 RZ, [UR40], RZ ;  /* 0x000000ffffff79a7 */ /* 0x000fe20008100428 */
[----:B------:R-:W3:Y:S02]  /*47b0*/  SYNCS.PHASECHK.TRANS64.TRYWAIT P2, [UR21+0x58], R9 ;  /* 0x00005809ff0075a7 */ /* 0x000ee40008041115 */
[----:B--23--:R-:W-:Y:S05]  /*47c0*/  @!P2 BRA `(.L_x_79) ;  /* 0x000000700080a947 */ /* 0x00cfea0003800000 */
.L_x_161:
        /* <DEDUP_REMOVED lines=8> */
[----:B------:R-:W-:Y:S01]  /*4850*/  @!UP0 UIADD3 UR24, UPT, UPT, UR21, 0x4400, URZ ;  /* 0x0000440015188890 */ /* 0x000fe2000fffe0ff */
[----:B------:R-:W-:Y:S01]  /*4860*/  VOTEU.ALL UP0, P1 ;  /* 0x0000000000ff7886 */ /* 0x000fe20000800000 */
[----:B------:R-:W-:Y:S01]  /*4870*/  UMOV UR27, UR35 ;  /* 0x00000023001b7c82 */ /* 0x000fe20008000000 */
[----:B------:R-:W-:Y:S02]  /*4880*/  UMOV UR28, UR36 ;  /* 0x00000024001c7c82 */ /* 0x000fe40008000000 */
[----:B------:R-:W-:Y:S02]  /*4890*/  IMAD.U32 R10, RZ, RZ, UR5 ;  /* 0x00000005ff0a7e24 */ /* 0x000fe4000f8e00ff */
[----:B------:R-:W-:Y:S02]  /*48a0*/  IMAD.U32 R11, RZ, RZ, UR4 ;  /* 0x00000004ff0b7e24 */ /* 0x000fe4000f8e00ff */
[----:B------:R-:W-:Y:S01]  /*48b0*/  @!P1 IMAD.X R6, RZ, RZ, R17, P0 ;  /* 0x000000ffff069224 */ /* 0x000fe200000e0611 */
        /* <DEDUP_REMOVED lines=8> */
.L_x_163:
[----:B------:R-:W-:Y:S01]  /*4940*/  @!P1 R2UR UR5, R8 ;  /* 0x00000000080592ca */ /* 0x000fe200000e0000 */
[----:B------:R-:W-:Y:S01]  /*4950*/  VOTEU.ALL UP0, P1 ;  /* 0x0000000000ff7886 */ /* 0x000fe20000800000 */
[----:B------:R-:W-:Y:S01]  /*4960*/  @!P1 R2UR UR4, R6 ;  /* 0x00000000060492ca */ /* 0x000fe200000e0000 */
[----:B--2---:R-:W-:Y:S01]  /*4970*/  @!P1 IMAD.MOV.U32 R0, RZ, RZ, 0x4000 ;  /* 0x00004000ff009424 */ /* 0x004fe200078e00ff */
[----:B------:R-:W-:Y:S01]  /*4980*/  UMOV UR6, 0x0 ;  /* 0x0000000000067882 */ /* 0x000fe20000000000 */
[----:B------:R-:W-:Y:S01]  /*4990*/  UMOV UR7, 0x10000000 ;  /* 0x1000000000077882 */ /* 0x000fe20000000000 */
[----:B------:R-:W-:Y:S01]  /*49a0*/  @!UP0 UIADD3 UR18, UPT, UPT, UR34, 0x80, URZ ;  /* 0x0000008022128890 */ /* 0x000fe2000fffe0ff */
[----:B------:R-:W-:Y:S01]  /*49b0*/  VIADD R14, R14, 0x1 ;  /* 0x000000010e0e7836 */ /* 0x000fe20000000000 */
[----:B------:R-:W-:Y:S01]  /*49c0*/  @!UP0 UIADD3 UR16, UPT, UPT, UR21, 0x8400, URZ ;  /* 0x0000840015108890 */ /* 0x000fe2000fffe0ff */
[----:B------:R-:W-:Y:S01]  /*49d0*/  VOTEU.ALL UP0, P1 ;  /* 0x0000000000ff7886 */ /* 0x000fe20000800000 */
[----:B------:R-:W-:Y:S01]  /*49e0*/  UMOV UR19, UR35 ;  /* 0x0000002300137c82 */ /* 0x000fe20008000000 */
[----:B------:R-:W-:Y:S02]  /*49f0*/  UMOV UR20, UR36 ;  /* 0x0000002400147c82 */ /* 0x000fe40008000000 */
        /* <DEDUP_REMOVED lines=10> */
.L_x_165:
[----:B------:R-:W-:Y:S01]  /*4aa0*/  @!P1 IADD3 R6, P0, PT, R16, 0x580, RZ ;  /* 0x0000058010069810 */ /* 0x000fe20007f1e0ff */
[----:B------:R-:W-:Y:S01]  /*4ab0*/  VOTEU.ALL UP0, P1 ;  /* 0x0000000000ff7886 */ /* 0x000fe20000800000 */
[----:B------:R-:W-:Y:S01]  /*4ac0*/  UMOV UR6, 0x0 ;  /* 0x0000000000067882 */ /* 0x000fe20000000000 */
[----:B------:R-:W-:Y:S01]  /*4ad0*/  UMOV UR7, 0x10000000 ;  /* 0x1000000000077882 */ /* 0x000fe20000000000 */
[----:B------:R-:W-:Y:S01]  /*4ae0*/  @!P1 R2UR UR5, R6 ;  /* 0x00000000060592ca */ /* 0x000fe200000e0000 */
[----:B--2---:R-:W-:Y:S01]  /*4af0*/  @!P1 IMAD.X R0, RZ, RZ, R17, P0 ;  /* 0x000000ffff009224 */ /* 0x004fe200000e0611 */
[----:B------:R-:W-:Y:S01]  /*4b00*/  @!UP0 UIADD3 UR10, UPT, UPT, UR34, 0xc0, URZ ;  /* 0x000000c0220a8890 */ /* 0x000fe2000fffe0ff */
[----:B------:R-:W-:Y:S01]  /*4b10*/  R2UR UR18, R144 ;  /* 0x00000000901272ca */ /* 0x000fe200000e0000 */
[----:B------:R-:W-:Y:S01]  /*4b20*/  @!UP0 UIADD3 UR8, UPT, UPT, UR21, 0xc400, URZ ;  /* 0x0000c40015088890 */ /* 0x000fe2000fffe0ff */
[----:B------:R-:W-:Y:S01]  /*4b30*/  R2UR UR16, R145 ;  /* 0x00000000911072ca */ /* 0x000fe200000e0000 */
[----:B------:R-:W-:Y:S01]  /*4b40*/  @!UP0 UIADD3 UR9, UPT, UPT, UR21, 0x48, URZ ;  /* 0x0000004815098890 */ /* 0x000fe2000fffe0ff */
[----:B------:R-:W-:Y:S01]  /*4b50*/  @!P1 R2UR UR4, R0 ;  /* 0x00000000000492ca */ /* 0x000fe200000e0000 */
[----:B------:R-:W-:Y:S01]  /*4b60*/  VOTEU.ALL UP0, P1 ;  /* 0x0000000000ff7886 */ /* 0x000fe20000800000 */
[----:B------:R-:W-:Y:S01]  /*4b70*/  UMOV UR11, UR35 ;  /* 0x00000023000b7c82 */ /* 0x000fe20008000000 */
[----:B------:R-:W-:Y:S01]  /*4b80*/  UMOV UR12, UR36 ;  /* 0x00000024000c7c82 */ /* 0x000fe20008000000 */
[C---:B------:R-:W-:Y:S01]  /*4b90*/  ISETP.NE.AND P0, PT, R14.reuse, 0x2, PT ;  /* 0x000000020e00780c */ /* 0x040fe20003f05270 */
[----:B------:R-:W-:Y:S01]  /*4ba0*/  UPLOP3.LUT UP3, UPT, UPT, UPT, UPT, 0x80, 0x8 ;  /* 0x000000000008789c */ /* 0x000fe20003f6f070 */
[----:B------:R-:W-:Y:S01]  /*4bb0*/  IMAD.U32 R8, RZ, RZ, UR5 ;  /* 0x00000005ff087e24 */ /* 0x000fe2000f8e00ff */
[----:B------:R-:W-:Y:S01]  /*4bc0*/  LOP3.LUT R15, R15, 0x1, RZ, 0x3c, !PT ;  /* 0x000000010f0f7812 */ /* 0x000fe200078e3cff */
[----:B------:R-:W-:Y:S01]  /*4bd0*/  UMOV UR36, UR29 ;  /* 0x0000001d00247c82 */ /* 0x000fe20008000000 */
[----:B------:R-:W-:Y:S01]  /*4be0*/  SEL R0, RZ, 0x1, P0 ;  /* 0x00000001ff007807 */ /* 0x000fe20000000000 */
[----:B------:R-:W-:Y:S01]  /*4bf0*/  UIADD3 UR20, UPT, UPT, UR13, UR18, URZ ;  /* 0x000000120d147290 */ /* 0x000fe2000fffe0ff */
[----:B------:R-:W-:Y:S01]  /*4c00*/  SEL R14, R14, RZ, P0 ;  /* 0x000000ff0e0e7207 */ /* 0x000fe20000000000 */
[----:B------:R-:W-:Y:S01]  /*4c10*/  UIADD3 UR16, UPT, UPT, UR14, UR16, URZ ;  /* 0x000000100e107290 */ /* 0x000fe2000fffe0ff */
[----:B------:R-:W-:Y:S01]  /*4c20*/  IMAD.U32 R9, RZ, RZ, UR4 ;  /* 0x00000004ff097e24 */ /* 0x000fe2000f8e00ff */
[----:B------:R-:W-:Y:S02]  /*4c30*/  @!P1 R2UR UR4, R8 ;  /* 0x00000000080492ca */ /* 0x000fe400000e0000 */
[----:B------:R-:W-:Y:S02]  /*4c40*/  LOP3.LUT R13, R13, R0, RZ, 0x3c, !PT ;  /* 0x000000000d0d7212 */ /* 0x000fe400078e3cff */
[----:B------:R-:W-:Y:S11]  /*4c50*/  @!P1 R2UR UR5, R9 ;  /* 0x00000000090592ca */ /* 0x000ff600000e0000 */
[----:B------:R-:W-:Y:S02]  /*4c60*/  @!UPT UIADD3 URZ, UPT, UPT, URZ, URZ, URZ ;  /* 0x000000fffffff290 */ /* 0x000fe4000fffe0ff */
[----:B------:R2:W-:Y:S01]  /*4c70*/  @!UP0 UTMALDG.3D [UR8], [UR4], desc[UR6] ;  /* 0x00000608040085b4 */ /* 0x0005e20008011000 */
[----:B------:R2:W-:Y:S01]  /*4c80*/  @!P1 SYNCS.ARRIVE.TRANS64.RED.A0TR RZ, [UR21+0x48], R7 ;  /* 0x00004807ffff99a7 */ /* 0x0005e20008300415 */
[----:B------:R-:W-:Y:S01]  /*4c90*/  SYNCS.ARRIVE.TRANS64.RED.A1T0 RZ, [UR37], RZ ;  /* 0x000000ffffff79a7 */ /* 0x000fe20008100425 */
[----:B------:R-:W-:Y:S05]  /*4ca0*/  BRA.U UP1, `(.L_x_82) ;  /* 0xfffffff101707547 */ /* 0x000fea000b83ffff */
[----:B------:R-:W-:-:S04]  /*4cb0*/  SHF.L.U32 R2, R15, 0x1f, RZ ;  /* 0x0000001f0f027819 */ /* 0x000fc800000006ff */
[----:B------:R-:W3:Y:S02]  /*4cc0*/  SYNCS.PHASECHK.TRANS64.TRYWAIT P0, [UR21+0x50], R2 ;  /* 0x00005002ff0075a7 */ /* 0x000ee40008001115 */
[----:B---3--:R-:W-:Y:S05]  /*4cd0*/  @!P0 BRA `(.L_x_83) ;  /* 0x0000006c00848947 */ /* 0x008fea0003800000 */
.L_x_167:
[----:B------:R-:W4:Y:S02]  /*4ce0*/  SYNCS.PHASECHK.TRANS64.TRYWAIT P0, [UR21+0x58], R2 ;  /* 0x00005802ff0075a7 */ /* 0x000f240008001115 */
[----:B----4-:R-:W-:Y:S05]  /*4cf0*/  @!P0 BRA `(.L_x_84) ;  /* 0x0000006c00948947 */ /* 0x010fea0003800000 */
.L_x_169:
[----:B------:R-:W4:Y:S02]  /*4d00*/  SYNCS.PHASECHK.TRANS64.TRYWAIT P0, [UR21+0x60], R2 ;  /* 0x00006002ff0075a7 */ /* 0x000f240008001115 */
[----:B----4-:R-:W-:Y:S05]  /*4d10*/  @!P0 BRA `(.L_x_85) ;  /* 0x0000006c00a48947 */ /* 0x010fea0003800000 */
.L_x_171:
[----:B---3--:R-:W-:-:S07]  /*4d20*/  MOV R0, UR21 ;  /* 0x0000001500007c02 */ /* 0x008fce0008000f00 */
.L_x_86:
[----:B---3--:R-:W-:-:S04]  /*4d30*/  SHF.L.U32 R2, R15, 0x1f, RZ ;  /* 0x0000001f0f027819 */ /* 0x008fc800000006ff */
[----:B------:R3:W4:Y:S03]  /*4d40*/  SYNCS.PHASECHK.TRANS64.TRYWAIT P0, [R0+URZ+0x68], R2 ;  /* 0x00006802000075a7 */ /* 0x00072600080011ff */
[----:B----4-:R-:W-:Y:S05]  /*4d50*/  @!P0 NANOSLEEP.SYNCS 0x989680 ;  /* 0x009896800000895d */ /* 0x010fea0003900000 */
[----:B------:R-:W4:Y:S02]  /*4d60*/  @!P0 SYNCS.PHASECHK.TRANS64 P0, [R0+URZ+0x68], R2 ;  /* 0x00006802000085a7 */ /* 0x000f2400080010ff */
[----:B-12-4-:R-:W-:Y:S05]  /*4d70*/  @P0 EXIT ;  /* 0x000000000000094d */ /* 0x016fea0003800000 */
[----:B------:R-:W-:Y:S05]  /*4d80*/  BRA `(.L_x_86) ;  /* 0xfffffffc00e87947 */ /* 0x000fea000383ffff */
.L_x_71:
[----:B------:R-:W-:-:S06]  /*4d90*/  UISETP.GE.AND UP0, UPT, UR17, 0x4, UPT ;  /* 0x000000041100788c */ /* 0x000fcc000bf06270 */
[----:B------:R-:W-:-:S13]  /*4da0*/  PLOP3.LUT P0, PT, PT, PT, UP0, 0x80, 0x8 ;  /* 0x000000000008781c */ /* 0x000fda0003f0f008 */
[----:B------:R-:W-:Y:S05]  /*4db0*/  @!P0 EXIT ;  /* 0x000000000000894d */ /* 0x000fea0003800000 */
[----:B------:R-:W1:Y:S08]  /*4dc0*/  S2UR UR4, SR_CgaCtaId ;  /* 0x00000000000479c3 */ /* 0x000e700000008800 */
[----:B------:R-:W-:Y:S01]  /*4dd0*/  BAR.SYNC.DEFER_BLOCKING 0x6, 0xa0 ;  /* 0x0182800000007b1d */ /* 0x000fe20000010000 */
[C---:B------:R-:W-:Y:S01]  /*4de0*/  IMAD.SHL.U32 R2, R157.reuse, 0x40, RZ ;  /* 0x000000409d027824 */ /* 0x040fe200078e00ff */
[C---:B------:R-:W-:Y:S01]  /*4df0*/  LOP3.LUT R141, R157.reuse, 0x1, RZ, 0xc0, !PT ;  /* 0x000000019d8d7812 */ /* 0x040fe200078ec0ff */
[C---:B------:R-:W-:Y:S01]  /*4e00*/  IMAD.SHL.U32 R140, R157.reuse, 0x8, RZ ;  /* 0x000000089d8c7824 */ /* 0x040fe200078e00ff */
[----:B------:R-:W-:Y:S01]  /*4e10*/  CS2R R152, SRZ ;  /* 0x0000000000987805 */ /* 0x000fe2000001ff00 */
[----:B------:R-:W-:Y:S01]  /*4e20*/  IMAD.U32 R69, R157, 0x10000, RZ ;  /* 0x000100009d457824 */ /* 0x000fe200078e00ff */
[----:B------:R-:W-:-:S02]  /*4e30*/  UMOV UR44, 0x400 ;  /* 0x00000400002c7882 */ /* 0x000fc40000000000 */
[----:B------:R-:W2:Y:S01]  /*4e40*/  LDC.64 R138, c[0x0][0x8b0] ;  /* 0x00022c00ff8a7b82 */ /* 0x000ea20000000a00 */
[----:B------:R-:W-:Y:S01]  /*4e50*/  LOP3.LUT R3, R2, 0x1c0, RZ, 0xc0, !PT ;  /* 0x000001c002037812 */ /* 0x000fe200078ec0ff */
[----:B------:R-:W-:Y:S01]  /*4e60*/  IMAD.MOV.U32 R156, RZ, RZ, 0x2 ;  /* 0x00000002ff9c7424 */ /* 0x000fe200078e00ff */
[----:B------:R-:W-:Y:S01]  /*4e70*/  ISETP.NE.U32.AND P0, PT, R141, 0x1, PT ;  /* 0x000000018d00780c */ /* 0x000fe20003f05070 */
[----:B------:R-:W-:Y:S01]  /*4e80*/  IMAD.MOV.U32 R155, RZ, RZ, 0x4 ;  /* 0x00000004ff9b7424 */ /* 0x000fe200078e00ff */
[----:B------:R-:W-:Y:S01]  /*4e90*/  LOP3.LUT R140, R3, 0x38, R140, 0xf8, !PT ;  /* 0x00000038038c7812 */ /* 0x000fe200078ef88c */
[----:B------:R-:W-:Y:S01]  /*4ea0*/  IMAD.MOV.U32 R154, RZ, RZ, 0x1 ;  /* 0x00000001ff9a7424 */ /* 0x000fe200078e00ff */
[----:B------:R-:W-:Y:S01]  /*4eb0*/  LOP3.LUT R69, R69, 0x600000, RZ, 0xc0, !PT ;  /* 0x0060000045457812 */ /* 0x000fe200078ec0ff */
[----:B------:R-:W3:Y:S01]  /*4ec0*/  LDC.64 R136, c[0x0][0x8a8] ;  /* 0x00022a00ff887b82 */ /* 0x000ee20000000a00 */
[C---:B------:R-:W-:Y:S01]  /*4ed0*/  R2P PR, R157.reuse, 0x6 ;  /* 0x000000069d007804 */ /* 0x040fe20000000000 */
[----:B------:R-:W-:Y:S01]  /*4ee0*/  IMAD.MOV.U32 R68, RZ, RZ, RZ ;  /* 0x000000ffff447224 */ /* 0x000fe200078e00ff */
[----:B------:R-:W-:Y:S01]  /*4ef0*/  LOP3.LUT R140, R140, 0x1e00, R2, 0xf8, !PT ;  /* 0x00001e008c8c7812 */ /* 0x000fe200078ef802 */
[----:B------:R-:W-:Y:S01]  /*4f00*/  IMAD.MOV.U32 R149, RZ, RZ, RZ ;  /* 0x000000ffff957224 */ /* 0x000fe200078e00ff */
[----:B------:R-:W-:Y:S01]  /*4f10*/  P2R R2, PR, RZ, 0x1 ;  /* 0x00000001ff027803 */ /* 0x000fe20000000000 */
[----:B------:R-:W4:Y:S01]  /*4f20*/  LDCU UR59, c[0x0][0x370] ;  /* 0x00006e00ff3b77ac */ /* 0x000f220008000800 */
[----:B------:R-:W-:-:S02]  /*4f30*/  LOP3.LUT R157, R157, 0x60, RZ, 0xc0, !PT ;  /* 0x000000609d9d7812 */ /* 0x000fc400078ec0ff */
[----:B------:R-:W-:Y:S01]  /*4f40*/  SEL R156, R156, 0xfffffffe, !P1 ;  /* 0xfffffffe9c9c7807 */ /* 0x000fe20004800000 */
[----:B-1----:R-:W-:Y:S01]  /*4f50*/  ULEA UR44, UR4, UR44, 0x18 ;  /* 0x0000002c042c7291 */ /* 0x002fe2000f8ec0ff */
[----:B------:R-:W-:Y:S01]  /*4f60*/  SEL R155, R155, 0xfffffffc, !P2 ;  /* 0xfffffffc9b9b7807 */ /* 0x000fe20005000000 */
[----:B------:R-:W1:Y:S02]  /*4f70*/  LDCU UR43, c[0x0][0xb0c] ;  /* 0x00016180ff2b77ac */ /* 0x000e640008000800 */
[----:B------:R-:W-:Y:S01]  /*4f80*/  UIADD3 UR4, UPT, UPT, UR44, 0x400, URZ ;  /* 0x000004002c047890 */ /* 0x000fe2000fffe0ff */
[----:B------:R-:W1:Y:S04]  /*4f90*/  LDCU UR39, c[0x0][0xb30] ;  /* 0x00016600ff2777ac */ /* 0x000e680008000800 */
[----:B------:R-:W4:Y:S01]  /*4fa0*/  LDS R0, [UR44+0x110] ;  /* 0x0001102cff007984 */ /* 0x000f220008000800 */
[----:B------:R-:W-:Y:S01]  /*4fb0*/  IMAD.U32 R147, RZ, RZ, UR4 ;  /* 0x00000004ff937e24 */ /* 0x000fe2000f8e00ff */
[----:B------:R-:W1:Y:S01]  /*4fc0*/  LDCU.64 UR56, c[0x0][0x888] ;  /* 0x00011100ff3877ac */ /* 0x000e620008000a00 */
[----:B------:R-:W1:Y:S01]  /*4fd0*/  LDCU.64 UR40, c[0x0][0xb28] ;  /* 0x00016500ff2877ac */ /* 0x000e620008000a00 */
[----:B------:R-:W1:Y:S01]  /*4fe0*/  LDCU.64 UR62, c[0x0][0x890] ;  /* 0x00011200ff3e77ac */ /* 0x000e620008000a00 */
[----:B------:R-:W1:Y:S01]  /*4ff0*/  LDCU.128 UR52, c[0x0][0xb10] ;  /* 0x00016200ff3477ac */ /* 0x000e620008000c00 */
[----:B------:R-:W1:Y:S01]  /*5000*/  LDCU UR58, c[0x0][0x374] ;  /* 0x00006e80ff3a77ac */ /* 0x000e620008000800 */
[----:B------:R-:W-:Y:S01]  /*5010*/  UMOV UR47, URZ ;  /* 0x000000ff002f7c82 */ /* 0x000fe20008000000 */
[----:B------:R-:W-:Y:S01]  /*5020*/  UMOV UR46, URZ ;  /* 0x000000ff002e7c82 */ /* 0x000fe20008000000 */
[----:B-1234-:R-:W-:-:S07]  /*5030*/  IMAD.IADD R69, R0, 0x1, R69 ;  /* 0x0000000100457824 */ /* 0x01efce00078e0245 */
.L_x_130:
[C---:B------:R-:W-:Y:S02]  /*5040*/  LEA R3, R149.reuse, UR44, 0x3 ;  /* 0x0000002c95037c11 */ /* 0x040fe4000f8e18ff */
[----:B------:R-:W-:Y:S02]  /*5050*/  SHF.L.U32 R0, R152, 0x1f, RZ ;  /* 0x0000001f98007819 */ /* 0x000fe400000006ff */
[----:B-1----:R-:W-:Y:S02]  /*5060*/  LEA R4, R149, UR44, 0x4 ;  /* 0x0000002c95047c11 */ /* 0x002fe4000f8e20ff */
[----:B------:R-:W1:Y:S02]  /*5070*/  SYNCS.PHASECHK.TRANS64.TRYWAIT P0, [R3+URZ+0x80], R0 ;  /* 0x00008000030075a7 */ /* 0x000e6400080011ff */
[----:B-1----:R-:W-:Y:S05]  /*5080*/  @!P0 BRA `(.L_x_87) ;  /* 0x0000006800e08947 */ /* 0x002fea0003800000 */
.L_x_172:
        /* <DEDUP_REMOVED lines=8> */
[----:B--2---:R-:W-:Y:S11]  /*5110*/  LOP3.LUT P0, RZ, R6, 0x1, RZ, 0xc0, !PT ;  /* 0x0000000106ff7812 */ /* 0x004ff6000780c0ff */
[----:B------:R-:W-:Y:S02]  /*5120*/  @!UPT UIADD3 URZ, UPT, UPT, URZ, URZ, URZ ;  /* 0x000000fffffff290 */ /* 0x000fe4000fffe0ff */
[----:B---3--:R-:W-:Y:S01]  /*5130*/  VOTEU.ANY UP1, P0 ;  /* 0x0000000000ff7886 */ /* 0x008fe20000020100 */
[----:B------:R-:W-:Y:S01]  /*5140*/  PLOP3.LUT P0, PT, PT, PT, UP1, 0x80, 0x8 ;  /* 0x000000000008781c */ /* 0x000fe20003f0f018 */
[----:B------:R-:W-:Y:S11]  /*5150*/  UP2UR UR61, UPR, URZ, 0x2 ;  /* 0x00000002ff3d7883 */ /* 0x000ff60008000000 */
[----:B------:R-:W-:Y:S01]  /*5160*/  @!UPT UIADD3 URZ, UPT, UPT, URZ, URZ, URZ ;  /* 0x000000fffffff290 */ /* 0x000fe2000fffe0ff */
[----:B-1----:R-:W-:Y:S02]  /*5170*/  @P0 SHF.R.U32.HI R0, RZ, 0x10, R5 ;  /* 0x00000010ff000819 */ /* 0x002fe40000011605 */
        /* <DEDUP_REMOVED lines=12> */
[----:B------:R-:W2:Y:S01]  /*5240*/  LDCU UR12, c[0x0][0xb20] ;  /* 0x00016400ff0c77ac */ /* 0x000ea20008000800 */
[----:B------:R-:W-:Y:S02]  /*5250*/  UIMAD.WIDE.U32 UR4, UR58, UR55, URZ ;  /* 0x000000373a0472a5 */ /* 0x000fe4000f8e00ff */
[----:B------:R-:W-:Y:S02]  /*5260*/  UIMAD.WIDE.U32 UR6, UR59, UR52, URZ ;  /* 0x000000343b0672a5 */ /* 0x000fe4000f8e00ff */
[----:B------:R-:W-:Y:S02]  /*5270*/  UISETP.NE.AND UP0, UPT, UR54, 0x1, UPT ;  /* 0x000000013600788c */ /* 0x000fe4000bf05270 */
[----:B------:R-:W-:Y:S02]  /*5280*/  UIMAD.WIDE.U32 UR8, UR37, UR55, URZ ;  /* 0x00000037250872a5 */ /* 0x000fe4000f8e00ff */
[----:B------:R-:W-:Y:S02]  /*5290*/  UIMAD.WIDE.U32 UR10, UR38, UR52, URZ ;  /* 0x00000034260a72a5 */ /* 0x000fe4000f8e00ff */
[----:B------:R-:W-:Y:S02]  /*52a0*/  UISETP.NE.AND UP1, UPT, UR43, 0x1, UPT ;  /* 0x000000012b00788c */ /* 0x000fe4000bf25270 */
[----:B------:R-:W-:Y:S01]  /*52b0*/  UISETP.NE.AND UP2, UPT, UR42, 0x1, UPT ;  /* 0x000000012a00788c */ /* 0x000fe2000bf45270 */
[----:B------:R-:W-:Y:S02]  /*52c0*/  UMOV UR4, UR5 ;  /* 0x0000000500047c82 */ /* 0x000fe40008000000 */
[----:B--2---:R-:W-:Y:S03]  /*52d0*/  USHF.R.U32.HI UR5, URZ, UR12, UR4 ;  /* 0x0000000cff057299 */ /* 0x004fe60008011604 */
[----:B------:R-:W-:Y:S02]  /*52e0*/  UMOV UR4, UR7 ;  /* 0x0000000700047c82 */ /* 0x000fe40008000000 */
[----:B------:R-:W-:Y:S02]  /*52f0*/  USHF.R.U32.HI UR7, URZ, UR53, UR4 ;  /* 0x00000035ff077299 */ /* 0x000fe40008011604 */
[----:B------:R-:W-:Y:S02]  /*5300*/  USEL UR4, UR58, UR5, !UP0 ;  /* 0x000000053a047287 */ /* 0x000fe4000c000000 */
[----:B------:R-:W-:Y:S01]  /*5310*/  USEL UR7, UR59, UR7, !UP1 ;  /* 0x000000073b077287 */ /* 0x000fe2000c800000 */
[----:B------:R-:W-:Y:S01]  /*5320*/  UMOV UR5, UR9 ;  /* 0x0000000900057c82 */ /* 0x000fe20008000000 */
[----:B------:R-:W-:Y:S02]  /*5330*/  UIMAD.WIDE.U32 UR8, UR4, UR40, URZ ;  /* 0x00000028040872a5 */ /* 0x000fe4000f8e00ff */
[----:B------:R-:W-:Y:S03]  /*5340*/  USHF.R.U32.HI UR6, URZ, UR12, UR5 ;  /* 0x0000000cff067299 */ /* 0x000fe60008011605 */
[----:B------:R-:W-:Y:S01]  /*5350*/  UMOV UR5, UR11 ;  /* 0x0000000b00057c82 */ /* 0x000fe20008000000 */
[----:B------:R-:W-:Y:S02]  /*5360*/  UIMAD.WIDE.U32 UR10, UR7, UR40, URZ ;  /* 0x00000028070a72a5 */ /* 0x000fe4000f8e00ff */
[----:B------:R-:W-:Y:S02]  /*5370*/  USHF.R.U32.HI UR12, URZ, UR53, UR5 ;  /* 0x00000035ff0c7299 */ /* 0x000fe40008011605 */
[----:B------:R-:W-:Y:S01]  /*5380*/  USEL UR6, UR37, UR6, !UP0 ;  /* 0x0000000625067287 */ /* 0x000fe2000c000000 */
[----:B------:R-:W-:Y:S02]  /*5390*/  UMOV UR5, UR9 ;  /* 0x0000000900057c82 */ /* 0x000fe40008000000 */
[----:B------:R-:W-:Y:S01]  /*53a0*/  UMOV UR10, UR11 ;  /* 0x0000000b000a7c82 */ /* 0x000fe20008000000 */
[----:B------:R-:W-:Y:S02]  /*53b0*/  @UP2 USHF.R.U32.HI UR4, URZ, UR41, UR5 ;  /* 0x00000029ff042299 */ /* 0x000fe40008011605 */
[----:B------:R-:W-:Y:S02]  /*53c0*/  @UP2 USHF.R.U32.HI UR7, URZ, UR41, UR10 ;  /* 0x00000029ff072299 */ /* 0x000fe4000801160a */
[----:B------:R-:W-:Y:S02]  /*53d0*/  UIMAD UR4, UR42, UR4, URZ ;  /* 0x000000042a0472a4 */ /* 0x000fe4000f8e02ff */
        /* <DEDUP_REMOVED lines=8> */
[----:B------:R-:W-:Y:S02]  /*5460*/  USEL UR11, UR6, UR4, !UP2 ;  /* 0x00000004060b7287 */ /* 0x000fe4000d000000 */
[----:B------:R-:W-:Y:S02]  /*5470*/  UIADD3 UR8, UPT, UPT, -UR5, URZ, URZ ;  /* 0x000000ff05087290 */ /* 0x000fe4000fffe1ff */
[----:B------:R-:W-:Y:S01]  /*5480*/  UIADD3 UR10, UPT, UPT, -UR11, URZ, URZ ;  /* 0x000000ff0b0a7290 */ /* 0x000fe2000fffe1ff */
[----:B------:R-:W-:Y:S01]  /*5490*/  @!UP0 UMOV UR4, UR9 ;  /* 0x0000000900048c82 */ /* 0x000fe20008000000 */
[----:B------:R-:W-:Y:S02]  /*54a0*/  UIADD3 UR9, UPT, UPT, -UR6, URZ, URZ ;  /* 0x000000ff06097290 */ /* 0x000fe4000fffe1ff */
[----:B------:R-:W-:Y:S02]  /*54b0*/  @!UP0 USHF.R.U32.HI UR4, URZ, UR41, UR4 ;  /* 0x00000029ff048299 */ /* 0x000fe40008011604 */
[----:B------:R-:W-:Y:S02]  /*54c0*/  UIMAD UR10, UR42, UR10, UR6 ;  /* 0x0000000a2a0a72a4 */ /* 0x000fe4000f8e0206 */
[----:B------:R-:W-:Y:S04]  /*54d0*/  @!UP0 USEL UR4, UR5, UR4, !UP2 ;  /* 0x0000000405048287 */ /* 0x000fe8000d000000 */
[----:B------:R-:W-:Y:S02]  /*54e0*/  @!UP0 UIMAD UR10, UR7, UR10, UR4 ;  /* 0x0000000a070a82a4 */ /* 0x000fe4000f8e0204 */
[----:B------:R-:W-:Y:S02]  /*54f0*/  @!UP0 UIADD3 UR11, UPT, UPT, UR11, -UR4, URZ ;  /* 0x800000040b0b8290 */ /* 0x000fe4000fffe0ff */
[----:B------:R-:W-:Y:S02]  /*5500*/  UIMAD UR7, UR43, UR8, UR38 ;  /* 0x000000082b0772a4 */ /* 0x000fe4000f8e0226 */
[----:B------:R-:W-:Y:S02]  /*5510*/  @!UP0 UIMAD UR6, UR11, UR42, UR5 ;  /* 0x0000002a0b0682a4 */ /* 0x000fe4000f8e0205 */
[----:B------:R-:W-:Y:S01]  /*5520*/  UIMAD UR4, UR54, UR9, UR37 ;  /* 0x00000009360472a4 */ /* 0x000fe2000f8e0225 */
[----:B------:R-:W-:Y:S02]  /*5530*/  @!UP0 UMOV UR5, UR10 ;  /* 0x0000000a00058c82 */ /* 0x000fe40008000000 */
[----:B------:R-:W-:Y:S02]  /*5540*/  UIMAD UR38, UR5, UR43, UR7 ;  /* 0x0000002b052672a4 */ /* 0x000fe4000f8e0207 */
[----:B------:R-:W-:Y:S11]  /*5550*/  UIMAD UR37, UR6, UR54, UR4 ;  /* 0x00000036062572a4 */ /* 0x000ff6000f8e0204 */
[----:B------:R-:W-:Y:S01]  /*5560*/  @!UPT UIADD3 URZ, UPT, UPT, URZ, URZ, URZ ;  /* 0x000000fffffff290 */ /* 0x000fe2000fffe0ff */
.L_x_88:
[----:B------:R-:W-:Y:S01]  /*5570*/  UISETP.NE.AND UP0, UPT, UR39, 0x1, UPT ;  /* 0x000000012700788c */ /* 0x000fe2000bf05270 */
[----:B------:R-:W-:Y:S01]  /*5580*/  LOP3.LUT P0, RZ, R147, 0x3f0, RZ, 0xc0, !PT ;  /* 0x000003f093ff7812 */ /* 0x000fe2000780c0ff */
[----:B------:R-:W-:Y:S01]  /*5590*/  USHF.L.U32 UR50, UR16, 0x7, URZ ;  /* 0x0000000710327899 */ /* 0x000fe200080006ff */
[----:B------:R-:W-:Y:S01]  /*55a0*/  BSSY.RECONVERGENT B6, `(.L_x_89) ;  /* 0x0000034000067945 */ /* 0x000fe20003800200 */
[----:B------:R-:W-:Y:S01]  /*55b0*/  USHF.L.U32 UR49, UR20, 0x8, URZ ;  /* 0x0000000814317899 */ /* 0x000fe200080006ff */
[----:B------:R-:W-:Y:S06]  /*55c0*/  IADD3 R149, PT, PT, R149, 0x1, RZ ;  /* 0x0000000195957810 */ /* 0x000fec0007ffe0ff */
[----:B------:R-:W2:Y:S01]  /*55d0*/  @!UP0 LDCU.128 UR12, c[0x0][0xb10] ;  /* 0x00016200ff0c87ac */ /* 0x000ea20008000c00 */
[----:B------:R-:W3:Y:S01]  /*55e0*/  @!UP0 LDCU UR5, c[0x0][0xb0c] ;  /* 0x00016180ff0587ac */ /* 0x000ee20008000800 */
[----:B------:R-:W4:Y:S01]  /*55f0*/  @!UP0 LDCU UR10, c[0x0][0xb20] ;  /* 0x00016400ff0a87ac */ /* 0x000f220008000800 */
[----:B--2---:R-:W-:Y:S02]  /*5600*/  UIMAD.WIDE.U32 UR8, UR38, UR12, URZ ;  /* 0x0000000c260872a5 */ /* 0x004fe4000f8e00ff */
[----:B------:R-:W-:Y:S02]  /*5610*/  UIMAD.WIDE.U32 UR6, UR37, UR15, URZ ;  /* 0x0000000f250672a5 */ /* 0x000fe4000f8e00ff */
[----:B------:R-:W-:Y:S03]  /*5620*/  @!UP0 UISETP.NE.AND UP1, UPT, UR14, 0x1, UPT ;  /* 0x000000010e00888c */ /* 0x000fe6000bf25270 */
[----:B------:R-:W-:Y:S01]  /*5630*/  @!UP0 UMOV UR4, UR9 ;  /* 0x0000000900048c82 */ /* 0x000fe20008000000 */
[----:B---3--:R-:W-:Y:S02]  /*5640*/  @!UP0 UISETP.NE.AND UP2, UPT, UR5, 0x1, UPT ;  /* 0x000000010500888c */ /* 0x008fe4000bf45270 */
[----:B------:R-:W-:Y:S01]  /*5650*/  @!UP0 USHF.R.U32.HI UR4, URZ, UR13, UR4 ;  /* 0x0000000dff048299 */ /* 0x000fe20008011604 */
[----:B------:R-:W-:Y:S02]  /*5660*/  @!UP0 UMOV UR6, UR7 ;  /* 0x0000000700068c82 */ /* 0x000fe40008000000 */
[----:B----4-:R-:W-:Y:S02]  /*5670*/  @!UP0 USHF.R.U32.HI UR6, URZ, UR10, UR6 ;  /* 0x0000000aff068299 */ /* 0x010fe40008011606 */
[----:B------:R-:W-:Y:S02]  /*5680*/  @!UP0 USEL UR7, UR38, UR4, !UP2 ;  /* 0x0000000426078287 */ /* 0x000fe4000d000000 */
[----:B------:R-:W-:Y:S04]  /*5690*/  @!UP0 USEL UR6, UR37, UR6, !UP1 ;  /* 0x0000000625068287 */ /* 0x000fe8000c800000 */
[----:B------:R-:W-:Y:S02]  /*56a0*/  @!UP0 UIADD3 UR4, UPT, UPT, -UR7, UR6, URZ ;  /* 0x0000000607048290 */ /* 0x000fe4000fffe1ff */
[----:B------:R-:W-:Y:S02]  /*56b0*/  @!UP0 UIADD3 UR6, UPT, UPT, UR7, -UR6, URZ ;  /* 0x8000000607068290 */ /* 0x000fe4000fffe0ff */
[----:B------:R-:W-:Y:S02]  /*56c0*/  @!UP0 UIMAD UR38, UR4, UR5, UR38 ;  /* 0x00000005042682a4 */ /* 0x000fe4000f8e0226 */
[----:B------:R-:W-:Y:S01]  /*56d0*/  @!UP0 UIMAD UR37, UR6, UR14, UR37 ;  /* 0x0000000e062582a4 */ /* 0x000fe2000f8e0225 */
[----:B------:R-:W-:Y:S11]  /*56e0*/  @!P0 BRA `(.L_x_90) ;  /* 0x00000000007c8947 */ /* 0x000ff60003800000 */
[----:B------:R-:W2:Y:S01]  /*56f0*/  LDCU.64 UR8, c[0x4][0x80] ;  /* 0x01001000ff0877ac */ /* 0x000ea20008000a00 */
[----:B------:R-:W-:Y:S01]  /*5700*/  MOV R2, 0x0 ;  /* 0x0000000000027802 */ /* 0x000fe20000000f00 */
[----:B------:R-:W-:Y:S02]  /*5710*/  HFMA2 R12, -RZ, RZ, 0, 5.9604644775390625e-08 ;  /* 0x00000001ff0c7431 */ /* 0x000fe400000001ff */
[----:B------:R-:W-:Y:S01]  /*5720*/  IMAD.MOV.U32 R8, RZ, RZ, 0x70 ;  /* 0x00000070ff087424 */ /* 0x000fe200078e00ff */
[----:B------:R3:W4:Y:S01]  /*5730*/  LDC.64 R14, c[0x4][R2] ;  /* 0x01000000020e7b82 */ /* 0x0007220000000a00 */
[----:B------:R-:W1:Y:S01]  /*5740*/  LDCU.64 UR6, c[0x4][0x88] ;  /* 0x01001100ff0677ac */ /* 0x000e620008000a00 */
[----:B------:R-:W-:Y:S01]  /*5750*/  IMAD.MOV.U32 R13, RZ, RZ, RZ ;  /* 0x000000ffff0d7224 */ /* 0x000fe200078e00ff */
[----:B------:R-:W1:Y:S01]  /*5760*/  LDCU.64 UR4, c[0x4][0x8] ;  /* 0x01000100ff0477ac */ /* 0x000e620008000a00 */
[----:B--2---:R-:W-:Y:S01]  /*5770*/  MOV R5, UR9 ;  /* 0x0000000900057c02 */ /* 0x004fe20008000f00 */
[----:B------:R-:W-:Y:S01]  /*5780*/  IMAD.U32 R4, RZ, RZ, UR8 ;  /* 0x00000008ff047e24 */ /* 0x000fe2000f8e00ff */
[----:B-1----:R-:W-:Y:S01]  /*5790*/  MOV R7, UR7 ;  /* 0x0000000700077c02 */ /* 0x002fe20008000f00 */
[----:B------:R-:W-:Y:S01]  /*57a0*/  IMAD.U32 R6, RZ, RZ, UR6 ;  /* 0x00000006ff067e24 */ /* 0x000fe2000f8e00ff */
[----:B------:R-:W-:Y:S01]  /*57b0*/  MOV R11, UR5 ;  /* 0x00000005000b7c02 */ /* 0x000fe20008000f00 */
[----:B------:R-:W-:Y:S02]  /*57c0*/  IMAD.U32 R10, RZ, RZ, UR4 ;  /* 0x00000004ff0a7e24 */ /* 0x000fe4000f8e00ff */
[----:B------:R-:W-:Y:S07]  /*57d0*/  LEPC R20, `(.L_x_91) ;  /* 0x000000001014794e */ /* 0x000fee0000000000 */
[----:B---345:R-:W-:Y:S05]  /*57e0*/  CALL.ABS.NOINC R14 ;  /* 0x000000000e007343 */ /* 0x038fea0003c00000 */
.L_x_91:
[----:B------:R-:W1:Y:S01]  /*57f0*/  LDCU.64 UR8, c[0x4][0x80] ;  /* 0x01001000ff0877ac */ /* 0x000e620008000a00 */
[----:B------:R-:W2:Y:S01]  /*5800*/  LDC.64 R2, c[0x4][R2] ;  /* 0x0100000002027b82 */ /* 0x000ea20000000a00 */
[----:B------:R-:W-:Y:S02]  /*5810*/  HFMA2 R12, -RZ, RZ, 0, 5.9604644775390625e-08 ;  /* 0x00000001ff0c7431 */ /* 0x000fe400000001ff */
[----:B------:R-:W-:Y:S02]  /*5820*/  IMAD.MOV.U32 R8, RZ, RZ, 0x70 ;  /* 0x00000070ff087424 */ /* 0x000fe400078e00ff */
[----:B------:R-:W-:Y:S01]  /*5830*/  IMAD.MOV.U32 R13, RZ, RZ, RZ ;  /* 0x000000ffff0d7224 */ /* 0x000fe200078e00ff */
[----:B------:R-:W3:Y:S01]  /*5840*/  LDCU.64 UR6, c[0x4][0x88] ;  /* 0x01001100ff0677ac */ /* 0x000ee20008000a00 */
[----:B------:R-:W4:Y:S01]  /*5850*/  LDCU.64 UR4, c[0x4][0x8] ;  /* 0x01000100ff0477ac */ /* 0x000f220008000a00 */
[----:B-1----:R-:W-:Y:S02]  /*5860*/  MOV R4, UR8 ;  /* 0x0000000800047c02 */ /* 0x002fe40008000f00 */
[----:B------:R-:W-:Y:S02]  /*5870*/  MOV R5, UR9 ;  /* 0x0000000900057c02 */ /* 0x000fe40008000f00 */
[----:B---3--:R-:W-:Y:S01]  /*5880*/  MOV R7, UR7 ;  /* 0x0000000700077c02 */ /* 0x008fe20008000f00 */
[----:B------:R-:W-:Y:S01]  /*5890*/  IMAD.U32 R6, RZ, RZ, UR6 ;  /* 0x00000006ff067e24 */ /* 0x000fe2000f8e00ff */
[----:B----4-:R-:W-:Y:S01]  /*58a0*/  MOV R11, UR5 ;  /* 0x00000005000b7c02 */ /* 0x010fe20008000f00 */
[----:B------:R-:W-:Y:S02]  /*58b0*/  IMAD.U32 R10, RZ, RZ, UR4 ;  /* 0x00000004ff0a7e24 */ /* 0x000fe4000f8e00ff */
[----:B------:R-:W-:Y:S07]  /*58c0*/  LEPC R20, `(.L_x_90) ;  /* 0x000000001014794e */ /* 0x000fee0000000000 */
[----:B--2---:R-:W-:Y:S05]  /*58d0*/  CALL.ABS.NOINC R2 ;  /* 0x0000000002007343 */ /* 0x004fea0003c00000 */
.L_x_90:
[----:B------:R-:W-:Y:S05]  /*58e0*/  BSYNC.RECONVERGENT B6 ;  /* 0x0000000000067941 */ /* 0x000fea0003800200 */
.L_x_89:
[----:B------:R-:W-:Y:S01]  /*58f0*/  R2UR UR4, R146 ;  /* 0x00000000920472ca */ /* 0x000fe200000e0000 */
[----:B------:R-:W-:Y:S01]  /*5900*/  UISETP.NE.U32.AND UP0, UPT, UR62, URZ, UPT ;  /* 0x000000ff3e00728c */ /* 0x000fe2000bf05070 */
[----:B------:R-:W-:Y:S02]  /*5910*/  ISETP.NE.U32.AND P4, PT, R138, RZ, PT ;  /* 0x000000ff8a00720c */ /* 0x000fe40003f85070 */
[----:B------:R-:W-:Y:S01]  /*5920*/  ISETP.NE.U32.AND P2, PT, RZ, UR56, PT ;  /* 0x00000038ff007c0c */ /* 0x000fe2000bf45070 */
[----:B------:R-:W-:Y:S01]  /*5930*/  UISETP.NE.AND.EX UP1, UPT, UR63, URZ, UPT, UP0 ;  /* 0x000000ff3f00728c */ /* 0x000fe2000bf25300 */
[----:B------:R-:W-:Y:S01]  /*5940*/  ISETP.NE.AND.EX P4, PT, R139, RZ, PT, P4 ;  /* 0x000000ff8b00720c */ /* 0x000fe20003f85340 */
[----:B------:R-:W-:Y:S01]  /*5950*/  UPLOP3.LUT UP0, UPT, UPT, UPT, UPT, 0x40, 0x4 ;  /* 0x000000000004789c */ /* 0x000fe20003f0e870 */
[----:B------:R-:W-:Y:S05]  /*5960*/  ISETP.NE.AND.EX P2, PT, RZ, UR57, PT, P2 ;  /* 0x00000039ff007c0c */ /* 0x000fea000bf45320 */
[----:B------:R-:W-:Y:S06]  /*5970*/  UISETP.NE.AND UP2, UPT, UR4, URZ, UPT ;  /* 0x000000ff0400728c */ /* 0x000fec000bf45270 */
[----:B------:R-:W-:Y:S05]  /*5980*/  PLOP3.LUT P1, PT, PT, PT, UP2, 0x80, 0x8 ;  /* 0x000000000008781c */ /* 0x000fea0003f2f028 */
[----:B------:R-:W-:Y:S06]  /*5990*/  @UP2 UPLOP3.LUT UP0, UPT, UPT, UPT, UP1, 0x80, 0x8 ;  /* 0x000000000008289c */ /* 0x000fec0003f0f010 */
[----:B------:R-:W-:Y:S01]  /*59a0*/  PLOP3.LUT P0, PT, PT, PT, UP0, 0x80, 0x8 ;  /* 0x000000000008781c */ /* 0x000fe20003f0f008 */
[----:B------:R-:W-:Y:S01]  /*59b0*/  @!UPT UIADD3 URZ, UPT, UPT, URZ, URZ, URZ ;  /* 0x000000fffffff290 */ /* 0x000fe2000fffe0ff */
[----:B------:R-:W-:Y:S11]  /*59c0*/  BRA.U !UP1, `(.L_x_92) ;  /* 0x00000001093c7547 */ /* 0x000ff6000b800000 */
[----:B------:R-:W-:Y:S01]  /*59d0*/  UISETP.NE.U32.AND UP0, UPT, UR56, URZ, UPT ;  /* 0x000000ff3800728c */ /* 0x000fe2000bf05070 */
[----:B-1----:R-:W-:Y:S01]  /*59e0*/  HFMA2 R0, -RZ, RZ, 0, 5.9604644775390625e-08 ;  /* 0x00000001ff007431 */ /* 0x002fe200000001ff */
[----:B------:R-:W1:Y:S01]  /*59f0*/  LDCU.64 UR8, c[0x0][0x358] ;  /* 0x00006b00ff0877ac */ /* 0x000e620008000a00 */
[----:B------:R-:W-:Y:S01]  /*5a00*/  IMAD.MOV.U32 R142, RZ, RZ, 0x1 ;  /* 0x00000001ff8e7424 */ /* 0x000fe200078e00ff */
[----:B------:R-:W-:Y:S06]  /*5a10*/  UISETP.NE.AND.EX UP0, UPT, UR57, URZ, UPT, UP0 ;  /* 0x000000ff3900728c */ /* 0x000fec000bf05300 */
[----:B------:R-:W-:Y:S05]  /*5a20*/  PLOP3.LUT P3, PT, PT, PT, UP0, 0x80, 0x8 ;  /* 0x000000000008781c */ /* 0x000fea0003f6f008 */
[----:B------:R-:W2:Y:S01]  /*5a30*/  @UP0 LDCU.64 UR4, c[0x0][0x888] ;  /* 0x00011100ff0407ac */ /* 0x000ea20008000a00 */
[----:B------:R-:W-:Y:S07]  /*5a40*/  @UP0 UIMAD UR6, UR36, UR62, URZ ;  /* 0x0000003e240602a4 */ /* 0x000fee000f8e02ff */
[----:B------:R-:W-:Y:S01]  /*5a50*/  @!P3 PRMT R142, R0, 0x7610, R142 ;  /* 0x00007610008eb816 */ /* 0x000fe2000000008e */
[----:B--2---:R-:W-:Y:S06]  /*5a60*/  @UP0 UIMAD.WIDE UR4, UR6, 0x4, UR4 ;  /* 0x00000004060408a5 */ /* 0x004fec000f8e0204 */
[----:B------:R-:W-:Y:S01]  /*5a70*/  IMAD.U32 R2, RZ, RZ, UR4 ;  /* 0x00000004ff027e24 */ /* 0x000fe2000f8e00ff */
[----:B------:R-:W-:Y:S04]  /*5a80*/  MOV R3, UR5 ;  /* 0x0000000500037c02 */ /* 0x000fe80008000f00 */
[----:B------:R-:W2:Y:S01]  /*5a90*/  @!UP0 LDCU UR4, c[0x0][0x880] ;  /* 0x00011000ff0487ac */ /* 0x000ea20008000800 */
[----:B-1---5:R3:W5:Y:S02]  /*5aa0*/  @P3 LDG.E R73, desc[UR8][R2.64] ;  /* 0x0000000802493981 */ /* 0x022764000c1e1900 */
[----:B--23--:R-:W-:Y:S02]  /*5ab0*/  @!P3 IMAD.U32 R73, RZ, RZ, UR4 ;  /* 0x00000004ff49be24 */ /* 0x00cfe4000f8e00ff */
.L_x_92:
[----:B------:R-:W-:Y:S05]  /*5ac0*/  @!P4 BRA `(.L_x_93) ;  /* 0x000000000024c947 */ /* 0x000fea0003800000 */
[----:B------:R-:W-:Y:S01]  /*5ad0*/  ISETP.NE.U32.AND P3, PT, R136, RZ, PT ;  /* 0x000000ff8800720c */ /* 0x000fe20003f65070 */
[----:B------:R-:W2:Y:S03]  /*5ae0*/  LDCU.64 UR4, c[0x0][0x358] ;  /* 0x00006b00ff0477ac */ /* 0x000ea60008000a00 */
[----:B------:R-:W-:Y:S11]  /*5af0*/  ISETP.NE.AND.EX P3, PT, R137, RZ, PT, P3 ;  /* 0x000000ff8900720c */ /* 0x000ff60003f65330 */
[----:B------:R-:W-:Y:S02]  /*5b00*/  @!UPT UIADD3 URZ, UPT, UPT, URZ, URZ, URZ ;  /* 0x000000fffffff290 */ /* 0x000fe4000fffe0ff */
[----:B------:R-:W3:Y:S01]  /*5b10*/  @P3 LDC.64 R2, c[0x0][0x8a8] ;  /* 0x00022a00ff023b82 */ /* 0x000ee20000000a00 */
[----:B-1----:R-:W-:Y:S04]  /*5b20*/  @P3 IMAD R0, R138, UR36, RZ ;  /* 0x000000248a003c24 */ /* 0x002fe8000f8e02ff */
[----:B---3--:R-:W-:Y:S05]  /*5b30*/  @P3 IMAD.WIDE R2, R0, 0x4, R2 ;  /* 0x0000000400023825 */ /* 0x008fea00078e0202 */
[----:B--2--5:R2:W5:Y:S02]  /*5b40*/  @P3 LDG.E R70, desc[UR4][R2.64] ;  /* 0x0000000402463981 */ /* 0x024564000c1e1900 */
[----:B--2---:R-:W3:Y:S02]  /*5b50*/  @!P3 LDC R70, c[0x0][0x8a0] ;  /* 0x00022800ff46bb82 */ /* 0x004ee40000000800 */
.L_x_93:
[----:B-----5:R-:W-:Y:S01]  /*5b60*/  FSETP.NEU.AND P3, PT, R73, RZ, PT ;  /* 0x000000ff4900720b */ /* 0x020fe20003f6d000 */
[----:B------:R-:W-:Y:S01]  /*5b70*/  IMAD.SHL.U32 R160, R140, 0x2, RZ ;  /* 0x000000028ca07824 */ /* 0x000fe200078e00ff */
[----:B------:R-:W-:Y:S01]  /*5b80*/  SEL R3, RZ, 0xffffffff, P2 ;  /* 0xffffffffff037807 */ /* 0x000fe20001000000 */
[----:B------:R-:W-:Y:S01]  /*5b90*/  IMAD.SHL.U32 R80, R155, 0x10, RZ ;  /* 0x000000109b507824 */ /* 0x000fe200078e00ff */
[----:B------:R-:W-:Y:S01]  /*5ba0*/  @P1 LOP3.LUT P2, RZ, R142, 0xff, RZ, 0xc0, !PT ;  /* 0x000000ff8eff1812 */ /* 0x000fe2000784c0ff */
[----:B------:R-:W-:Y:S01]  /*5bb0*/  VIADD R161, R160, UR44 ;  /* 0x0000002ca0a17c36 */ /* 0x000fe20008000000 */
[----:B-1----:R-:W-:Y:S01]  /*5bc0*/  @P1 SEL R0, RZ, 0xffffffff, P3 ;  /* 0xffffffffff001807 */ /* 0x002fe20001800000 */
[----:B------:R-:W-:Y:S01]  /*5bd0*/  IMAD.SHL.U32 R81, R156, 0x10, RZ ;  /* 0x000000109c517824 */ /* 0x000fe200078e00ff */
[----:B------:R-:W-:Y:S01]  /*5be0*/  LOP3.LUT R154, R154, 0x1, RZ, 0x3c, !PT ;  /* 0x000000019a9a7812 */ /* 0x000fe200078e3cff */
[----:B------:R-:W-:Y:S01]  /*5bf0*/  IMAD.IADD R151, R161, 0x1, R80 ;  /* 0x00000001a1977824 */ /* 0x000fe200078e0250 */
[C---:B------:R-:W-:Y:S01]  /*5c00*/  @P0 SEL R0, R3.reuse, R0, !P2 ;  /* 0x0000000003000207 */ /* 0x040fe20005000000 */
[----:B------:R-:W-:Y:S01]  /*5c10*/  BSSY B1, `(.L_x_94) ;  /* 0x000004f000017945 */ /* 0x000fe20003800000 */
[----:B------:R-:W-:Y:S01]  /*5c20*/  LEA R74, R68, UR44, 0x3 ;  /* 0x0000002c444a7c11 */ /* 0x000fe2000f8e18ff */
[----:B------:R-:W-:Y:S01]  /*5c30*/  IMAD.MOV.U32 R82, RZ, RZ, 0x1 ;  /* 0x00000001ff527424 */ /* 0x000fe200078e00ff */
[----:B------:R-:W-:Y:S01]  /*5c40*/  @P1 LOP3.LUT R0, R0, 0x1, RZ, 0xc0, !PT ;  /* 0x0000000100001812 */ /* 0x000fe200078ec0ff */
[----:B------:R-:W-:Y:S01]  /*5c50*/  IMAD R71, R68, 0x100, R69 ;  /* 0x0000010044477824 */ /* 0x000fe200078e0245 */
[----:B------:R-:W-:Y:S01]  /*5c60*/  PLOP3.LUT P2, PT, PT, PT, UP1, 0x80, 0x8 ;  /* 0x000000000008781c */ /* 0x000fe20003f4f018 */
[----:B------:R-:W-:Y:S01]  /*5c70*/  IMAD.MOV.U32 R75, RZ, RZ, RZ ;  /* 0x000000ffff4b7224 */ /* 0x000fe200078e00ff */
[----:B------:R-:W-:Y:S02]  /*5c80*/  ISETP.NE.U32.OR P6, PT, R0, 0x1, !P1 ;  /* 0x000000010000780c */ /* 0x000fe40004fc5470 */
[----:B------:R-:W-:Y:S02]  /*5c90*/  CS2R R134, SRZ ;  /* 0x0000000000867805 */ /* 0x000fe4000001ff00 */
[----:B------:R-:W-:Y:S02]  /*5ca0*/  LOP3.LUT P4, R148, R142, 0xff, RZ, 0xc0, !PT ;  /* 0x000000ff8e947812 */ /* 0x000fe4000788c0ff */
[----:B------:R-:W-:Y:S02]  /*5cb0*/  CS2R R132, SRZ ;  /* 0x0000000000847805 */ /* 0x000fe4000001ff00 */
[----:B------:R-:W-:Y:S02]  /*5cc0*/  SEL R2, RZ, 0xffffffff, P3 ;  /* 0xffffffffff027807 */ /* 0x000fe40001800000 */
[----:B------:R-:W-:Y:S02]  /*5cd0*/  CS2R R126, SRZ ;  /* 0x00000000007e7805 */ /* 0x000fe4000001ff00 */
[----:B------:R-:W-:Y:S02]  /*5ce0*/  P2R R158, PR, RZ, 0x40 ;  /* 0x00000040ff9e7803 */ /* 0x000fe40000000000 */
[----:B------:R-:W-:Y:S02]  /*5cf0*/  CS2R R124, SRZ ;  /* 0x00000000007c7805 */ /* 0x000fe4000001ff00 */
[----:B------:R-:W-:Y:S02]  /*5d00*/  CS2R R118, SRZ ;  /* 0x0000000000767805 */ /* 0x000fe4000001ff00 */
[----:B------:R-:W-:Y:S02]  /*5d10*/  CS2R R116, SRZ ;  /* 0x0000000000747805 */ /* 0x000fe4000001ff00 */
[----:B------:R-:W-:Y:S02]  /*5d20*/  CS2R R110, SRZ ;  /* 0x00000000006e7805 */ /* 0x000fe4000001ff00 */
[----:B------:R-:W-:Y:S02]  /*5d30*/  @P2 SEL R2, R3, R2, !P4 ;  /* 0x0000000203022207 */ /* 0x000fe40006000000 */
[----:B------:R-:W-:Y:S02]  /*5d40*/  CS2R R108, SRZ ;  /* 0x00000000006c7805 */ /* 0x000fe4000001ff00 */
[----:B------:R-:W-:Y:S02]  /*5d50*/  @P6 SHF.L.U32 R0, R154, 0x1f, RZ ;  /* 0x0000001f9a006819 */ /* 0x000fe400000006ff */
[----:B------:R-:W-:Y:S02]  /*5d60*/  CS2R R102, SRZ ;  /* 0x0000000000667805 */ /* 0x000fe4000001ff00 */
[----:B------:R-:W-:Y:S02]  /*5d70*/  LOP3.LUT R2, R2, 0x1, RZ, 0xc0, !PT ;  /* 0x0000000102027812 */ /* 0x000fe400078ec0ff */
[----:B------:R-:W-:Y:S01]  /*5d80*/  CS2R R100, SRZ ;  /* 0x0000000000647805 */ /* 0x000fe2000001ff00 */
[----:B------:R1:W2:Y:S01]  /*5d90*/  @P6 SYNCS.PHASECHK.TRANS64.TRYWAIT P1, [UR44+0x30], R0 ;  /* 0x00003000ff0065a7 */ /* 0x0002a2000802112c */
[----:B------:R-:W-:Y:S02]  /*5da0*/  CS2R R94, SRZ ;  /* 0x00000000005e7805 */ /* 0x000fe4000001ff00 */
[----:B------:R-:W-:Y:S02]  /*5db0*/  ISETP.NE.U32.AND P5, PT, R2, 0x1, PT ;  /* 0x000000010200780c */ /* 0x000fe40003fa5070 */
[----:B------:R-:W-:Y:S02]  /*5dc0*/  CS2R R92, SRZ ;  /* 0x00000000005c7805 */ /* 0x000fe4000001ff00 */
[----:B------:R-:W-:Y:S02]  /*5dd0*/  CS2R R86, SRZ ;  /* 0x0000000000567805 */ /* 0x000fe4000001ff00 */
[----:B------:R-:W-:Y:S02]  /*5de0*/  CS2R R84, SRZ ;  /* 0x0000000000547805 */ /* 0x000fe4000001ff00 */
[----:B------:R-:W-:Y:S02]  /*5df0*/  P2R R83, PR, RZ, 0x20 ;  /* 0x00000020ff537803 */ /* 0x000fe40000000000 */
[----:B------:R-:W-:Y:S02]  /*5e00*/  CS2R R78, SRZ ;  /* 0x00000000004e7805 */ /* 0x000fe4000001ff00 */
[----:B------:R-:W-:Y:S01]  /*5e10*/  CS2R R76, SRZ ;  /* 0x00000000004c7805 */ /* 0x000fe2000001ff00 */
[----:B------:R-:W-:Y:S02]  /*5e20*/  IMAD.IADD R159, R161, 0x1, R81 ;  /* 0x00000001a19f7824 */ /* 0x000fe400078e0251 */
[----:B------:R-:W-:Y:S01]  /*5e30*/  IMAD.IADD R150, R81, 0x1, R151 ;  /* 0x0000000151967824 */ /* 0x000fe200078e0297 */
[----:B-1----:R-:W-:Y:S04]  /*5e40*/  SHF.L.U32 R0, R153, 0x1f, RZ ;  /* 0x0000001f99007819 */ /* 0x002fe800000006ff */
[----:B------:R1:W4:Y:S01]  /*5e50*/  SYNCS.PHASECHK.TRANS64.TRYWAIT P0, [R74+URZ+0xa0], R0 ;  /* 0x0000a0004a0075a7 */ /* 0x00032200080011ff */
[----:B--2---:R-:W-:Y:S01]  /*5e60*/  @P6 SEL R82, RZ, 0x1, !P1 ;  /* 0x00000001ff526807 */ /* 0x004fe20004800000 */
[----:B-1----:R-:W-:Y:S06]  /*5e70*/  @!P6 BRA `(.L_x_95) ;  /* 0x0000000000a0e947 */ /* 0x002fec0003800000 */
[----:B------:R-:W-:Y:S01]  /*5e80*/  @P5 IMAD.MOV.U32 R2, RZ, RZ, -0x10 ;  /* 0xfffffff0ff025424 */ /* 0x000fe200078e00ff */
[----:B------:R-:W-:Y:S01]  /*5e90*/  ISETP.NE.AND P1, PT, R82, RZ, PT ;  /* 0x000000ff5200720c */ /* 0x000fe20003f25270 */
[----:B------:R-:W-:Y:S01]  /*5ea0*/  BSSY B0, `(.L_x_96) ;  /* 0x0000010000007945 */ /* 0x000fe20003800000 */
[----:B------:R-:W-:Y:S02]  /*5eb0*/  ISETP.NE.U32.AND P6, PT, R141, 0x1, PT ;  /* 0x000000018d00780c */ /* 0x000fe40003fc5070 */
[----:B------:R-:W-:Y:S02]  /*5ec0*/  CS2R R86, SRZ ;  /* 0x0000000000567805 */ /* 0x000fe4000001ff00 */
[----:B------:R-:W-:Y:S02]  /*5ed0*/  CS2R R84, SRZ ;  /* 0x0000000000547805 */ /* 0x000fe4000001ff00 */
[----:B------:R-:W-:Y:S02]  /*5ee0*/  CS2R R102, SRZ ;  /* 0x0000000000667805 */ /* 0x000fe4000001ff00 */
[----:B------:R-:W-:Y:S02]  /*5ef0*/  @P5 SEL R2, R2, 0x10, !P6 ;  /* 0x0000001002025807 */ /* 0x000fe40007000000 */
[----:B------:R-:W-:Y:S02]  /*5f00*/  CS2R R100, SRZ ;  /* 0x0000000000647805 */ /* 0x000fe4000001ff00 */
[----:B------:R-:W-:Y:S02]  /*5f10*/  CS2R R118, SRZ ;  /* 0x0000000000767805 */ /* 0x000fe4000001ff00 */
[----:B------:R-:W-:Y:S01]  /*5f20*/  CS2R R116, SRZ ;  /* 0x0000000000747805 */ /* 0x000fe2000001ff00 */
[----:B------:R-:W-:Y:S02]  /*5f30*/  @P5 IMAD.IADD R7, R161, 0x1, R2 ;  /* 0x00000001a1075824 */ /* 0x000fe400078e0202 */
[C---:B------:R-:W-:Y:S02]  /*5f40*/  @P5 IMAD.IADD R6, R2.reuse, 0x1, R159 ;  /* 0x0000000102065824 */ /* 0x040fe400078e029f */
[----:B------:R-:W-:Y:S01]  /*5f50*/  @P5 IMAD.IADD R5, R2, 0x1, R151 ;  /* 0x0000000102055824 */ /* 0x000fe200078e0297 */
[----:B------:R-:W-:Y:S06]  /*5f60*/  @P1 BRA `(.L_x_97) ;  /* 0x00000000000c1947 */ /* 0x000fec0003800000 */
[----:B------:R-:W-:Y:S04]  /*5f70*/  SHF.L.U32 R4, R154, 0x1f, RZ ;  /* 0x0000001f9a047819 */ /* 0x000fe800000006ff */
[----:B------:R-:W1:Y:S02]  /*5f80*/  SYNCS.PHASECHK.TRANS64.TRYWAIT P1, [UR44+0x30], R4 ;  /* 0x00003004ff0075a7 */ /* 0x000e64000802112c */
[----:B-1----:R-:W-:Y:S05]  /*5f90*/  @!P1 BRA `(.L_x_98) ;  /* 0x0000005c00309947 */ /* 0x002fea0003800000 */
.L_x_97:
[----:B------:R-:W-:Y:S05]  /*5fa0*/  BSYNC B0 ;  /* 0x0000000000007941 */ /* 0x000fea0003800000 */
.L_x_96:
[----:B------:R-:W-:Y:S01]  /*5fb0*/  ISETP.NE.AND P1, PT, R83, RZ, PT ;  /* 0x000000ff5300720c */ /* 0x000fe20003f25270 */
[----:B------:R-:W-:Y:S01]  /*5fc0*/  IMAD.MOV.U32 R135, RZ, RZ, RZ ;  /* 0x000000ffff877224 */ /* 0x000fe200078e00ff */
[----:B------:R-:W-:Y:S02]  /*5fd0*/  CS2R R132, SRZ ;  /* 0x0000000000847805 */ /* 0x000fe4000001ff00 */
[----:B------:R-:W-:Y:S02]  /*5fe0*/  CS2R R78, SRZ ;  /* 0x00000000004e7805 */ /* 0x000fe4000001ff00 */
[----:B------:R-:W-:Y:S02]  /*5ff0*/  CS2R R76, SRZ ;  /* 0x00000000004c7805 */ /* 0x000fe4000001ff00 */
[----:B------:R-:W-:Y:S02]  /*6000*/  CS2R R94, SRZ ;  /* 0x00000000005e7805 */ /* 0x000fe4000001ff00 */
[----:B------:R-:W-:Y:S02]  /*6010*/  CS2R R92, SRZ ;  /* 0x00000000005c7805 */ /* 0x000fe4000001ff00 */
[----:B------:R-:W-:Y:S02]  /*6020*/  CS2R R110, SRZ ;  /* 0x00000000006e7805 */ /* 0x000fe4000001ff00 */
[----:B------:R-:W-:Y:S02]  /*6030*/  CS2R R108, SRZ ;  /* 0x00000000006c7805 */ /* 0x000fe4000001ff00 */
[----:B------:R-:W-:Y:S02]  /*6040*/  CS2R R126, SRZ ;  /* 0x00000000007e7805 */ /* 0x000fe4000001ff00 */
[----:B------:R-:W-:Y:S01]  /*6050*/  CS2R R124, SRZ ;  /* 0x00000000007c7805 */ /* 0x000fe2000001ff00 */
[----:B------:R-:W-:Y:S01]  /*6060*/  IMAD.MOV.U32 R75, RZ, RZ, 0x1 ;  /* 0x00000001ff4b7424 */ /* 0x000fe200078e00ff */
[----:B------:R2:W1:Y:S01]  /*6070*/  @P1 LDS.128 R84, [R7+0x400] ;  /* 0x0004000007541984 */ /* 0x0004620000000c00 */
[----:B------:R-:W-:Y:S03]  /*6080*/  @P1 IMAD.IADD R2, R2, 0x1, R150 ;  /* 0x0000000102021824 */ /* 0x000fe600078e0296 */
[----:B------:R2:W1:Y:S04]  /*6090*/  @P1 LDS.128 R100, [R6+0x400] ;  /* 0x0004000006641984 */ /* 0x0004680000000c00 */
[----:B------:R2:W1:Y:S04]  /*60a0*/  @P1 LDS.128 R116, [R5+0x400] ;  /* 0x0004000005741984 */ /* 0x0004680000000c00 */
[----:B------:R2:W1:Y:S04]  /*60b0*/  @P1 LDS.128 R132, [R2+0x400] ;  /* 0x0004000002841984 */ /* 0x0004680000000c00 */
[----:B------:R2:W1:Y:S04]  /*60c0*/  @P1 LDS.128 R76, [R160+UR44+0x400] ;  /* 0x0004002ca04c1984 */ /* 0x0004680008000c00 */
[----:B------:R2:W1:Y:S04]  /*60d0*/  @P1 LDS.128 R92, [R159+0x400] ;  /* 0x000400009f5c1984 */ /* 0x0004680000000c00 */
[----:B------:R2:W1:Y:S04]  /*60e0*/  @P1 LDS.128 R108, [R151+0x400] ;  /* 0x00040000976c1984 */ /* 0x0004680000000c00 */
[----:B------:R2:W1:Y:S02]  /*60f0*/  @P1 LDS.128 R124, [R150+0x400] ;  /* 0x00040000967c1984 */ /* 0x0004640000000c00 */
.L_x_95:
[----:B------:R-:W-:Y:S05]  /*6100*/  BSYNC B1 ;  /* 0x0000000000017941 */ /* 0x000fea0003800000 */
.L_x_94:
[----:B--2---:R-:W-:Y:S04]  /*6110*/  SHF.R.U32.HI R2, RZ, 0x15, R71 ;  /* 0x00000015ff027819 */ /* 0x004fe80000011647 */
[----:B------:R-:W-:Y:S01]  /*6120*/  LOP3.LUT P1, RZ, R2, 0x3, R143, 0x48, !PT ;  /* 0x0000000302ff7812 */ /* 0x000fe2000782488f */
[----:B------:R-:W-:Y:S01]  /*6130*/  @!UPT UIADD3 URZ, UPT, UPT, URZ, URZ, URZ ;  /* 0x000000fffffff290 */ /* 0x000fe2000fffe0ff */
[----:B----4-:R-:W-:Y:S11]  /*6140*/  @P0 BRA `(.L_x_99) ;  /* 0x0000000000080947 */ /* 0x010ff60003800000 */
[----:B------:R-:W2:Y:S02]  /*6150*/  SYNCS.PHASECHK.TRANS64.TRYWAIT P0, [R74+URZ+0xa0], R0 ;  /* 0x0000a0004a0075a7 */ /* 0x000ea400080011ff */
[----:B--2---:R-:W-:Y:S05]  /*6160*/  @!P0 BRA `(.L_x_100) ;  /* 0x0000005800d48947 */ /* 0x004fea0003800000 */
.L_x_99:
[----:B------:R-:W-:Y:S05]  /*6170*/  @!P1 BRA `(.L_x_101) ;  /* 0x0000000000409947 */ /* 0x000fea0003800000 */
[----:B------:R-:W4:Y:S01]  /*6180*/  LDCU.64 UR8, c[0x4][0x70] ;  /* 0x01000e00ff0877ac */ /* 0x000f220008000a00 */
[----:B-1----:R-:W-:Y:S01]  /*6190*/  MOV R3, 0x0 ;  /* 0x0000000000037802 */ /* 0x002fe20000000f00 */
[----:B------:R-:W-:Y:S02]  /*61a0*/  HFMA2 R12, -RZ, RZ, 0, 5.9604644775390625e-08 ;  /* 0x00000001ff0c7431 */ /* 0x000fe400000001ff */
[----:B------:R-:W-:Y:S02]  /*61b0*/  IMAD.MOV.U32 R8, RZ, RZ, 0x192 ;  /* 0x00000192ff087424 */ /* 0x000fe400078e00ff */
[----:B------:R-:W-:Y:S01]  /*61c0*/  IMAD.MOV.U32 R13, RZ, RZ, RZ ;  /* 0x000000ffff0d7224 */ /* 0x000fe200078e00ff */
[----:B------:R-:W1:Y:S01]  /*61d0*/  LDCU.64 UR6, c[0x4][0x78] ;  /* 0x01000f00ff0677ac */ /* 0x000e620008000a00 */
[----:B------:R-:W2:Y:S01]  /*61e0*/  LDC.64 R2, c[0x4][R3] ;  /* 0x0100000003027b82 */ /* 0x000ea20000000a00 */
[----:B------:R-:W5:Y:S01]  /*61f0*/  LDCU.64 UR4, c[0x4][0x10] ;  /* 0x01000200ff0477ac */ /* 0x000f620008000a00 */
[----:B----4-:R-:W-:Y:S01]  /*6200*/  MOV R5, UR9 ;  /* 0x0000000900057c02 */ /* 0x010fe20008000f00 */
[----:B------:R-:W-:Y:S01]  /*6210*/  IMAD.U32 R4, RZ, RZ, UR8 ;  /* 0x00000008ff047e24 */ /* 0x000fe2000f8e00ff */
[----:B-1----:R-:W-:Y:S01]  /*6220*/  MOV R7, UR7 ;  /* 0x0000000700077c02 */ /* 0x002fe20008000f00 */
[----:B------:R-:W-:Y:S01]  /*6230*/  IMAD.U32 R6, RZ, RZ, UR6 ;  /* 0x00000006ff067e24 */ /* 0x000fe2000f8e00ff */
[----:B-----5:R-:W-:Y:S01]  /*6240*/  MOV R11, UR5 ;  /* 0x00000005000b7c02 */ /* 0x020fe20008000f00 */
[----:B------:R-:W-:Y:S02]  /*6250*/  IMAD.U32 R10, RZ, RZ, UR4 ;  /* 0x00000004ff0a7e24 */ /* 0x000fe4000f8e00ff */
[----:B------:R-:W-:Y:S07]  /*6260*/  LEPC R20, `(.L_x_101) ;  /* 0x000000001014794e */ /* 0x000fee0000000000 */
[----:B--23--:R-:W-:Y:S05]  /*6270*/  CALL.ABS.NOINC R2 ;  /* 0x0000000002007343 */ /* 0x00cfea0003c00000 */
.L_x_101:
[----:B------:R-:W-:Y:S05]  /*6280*/  WARPSYNC.ALL ;  /* 0x0000000000007948 */ /* 0x000fea0003800000 */
[----:B------:R-:W-:Y:S01]  /*6290*/  R2UR UR4, R71 ;  /* 0x00000000470472ca */ /* 0x000fe200000e0000 */
[--C-:B-1----:R-:W-:Y:S01]  /*62a0*/  HADD2.F32 R3, -RZ, R76.reuse.H0_H0 ;  /* 0x2000004cff037230 */ /* 0x102fe20000004100 */
[----:B------:R-:W-:Y:S01]  /*62b0*/  MOV R96, 0xfffffff0 ;  /* 0xfffffff000607802 */ /* 0x000fe20000000f00 */
[----:B------:R-:W-:Y:S01]  /*62c0*/  HADD2.F32 R72, -RZ, R93.H0_H0 ;  /* 0x2000005dff487230 */ /* 0x000fe20000004100 */
[----:B------:R-:W-:Y:S01]  /*62d0*/  ISETP.NE.U32.AND P6, PT, R141, 0x1, PT ;  /* 0x000000018d00780c */ /* 0x000fe20003fc5070 */
[----:B------:R-:W-:Y:S01]  /*62e0*/  BSSY.RECONVERGENT B0, `(.L_x_102) ;  /* 0x0000100000007945 */ /* 0x000fe20003800200 */
[----:B------:R-:W-:Y:S02]  /*62f0*/  ISETP.NE.AND P0, PT, R157, RZ, PT ;  /* 0x000000ff9d00720c */ /* 0x000fe40003f05270 */
[----:B------:R-:W-:Y:S04]  /*6300*/  SEL R96, R96, 0x10, !P6 ;  /* 0x0000001060607807 */ /* 0x000fe80007000000 */
[----:B------:R-:W-:Y:S01]  /*6310*/  IADD3 R161, PT, PT, R161, R96, RZ ;  /* 0x00000060a1a17210 */ /* 0x000fe20007ffe0ff */
[----:B------:R-:W2:Y:S01]  /*6320*/  LDTM.x64 R4, tmem[UR4] ;  /* 0x00000004000479ee */ /* 0x000ea20008340000 */
[C---:B------:R-:W-:Y:S02]  /*6330*/  IADD3 R162, PT, PT, R96.reuse, R159, RZ ;  /* 0x0000009f60a27210 */ /* 0x040fe40007ffe0ff */
[C---:B------:R-:W-:Y:S02]  /*6340*/  IADD3 R164, PT, PT, R96.reuse, R151, RZ ;  /* 0x0000009760a47210 */ /* 0x040fe40007ffe0ff */
[----:B------:R-:W-:Y:S01]  /*6350*/  IADD3 R163, PT, PT, R96, R150, RZ ;  /* 0x0000009660a37210 */ /* 0x000fe20007ffe0ff */
[C---:B--23--:R-:W-:Y:S01]  /*6360*/  FMUL R0, R70.reuse, R4 ;  /* 0x0000000446007220 */ /* 0x04cfe20000400000 */
[----:B------:R-:W-:Y:S02]  /*6370*/  HADD2.F32 R4, -RZ, R76.H1_H1 ;  /* 0x3000004cff047230 */ /* 0x000fe40000004100 */
[C---:B------:R-:W-:Y:S01]  /*6380*/  FMUL R2, R70.reuse, R5 ;  /* 0x0000000546027220 */ /* 0x040fe20000400000 */
[--C-:B------:R-:W-:Y:S02]  /*6390*/  HADD2.F32 R5, -RZ, R77.reuse.H0_H0 ;  /* 0x2000004dff057230 */ /* 0x100fe40000004100 */
[C---:B------:R-:W-:Y:S01]  /*63a0*/  FFMA R0, R73.reuse, R3, R0 ;  /* 0x0000000349007223 */ /* 0x040fe20000000000 */
[C---:B------:R-:W-:Y:S01]  /*63b0*/  FMUL R3, R70.reuse, R6 ;  /* 0x0000000646037220 */ /* 0x040fe20000400000 */
[C---:B------:R-:W-:Y:S01]  /*63c0*/  FFMA R2, R73.reuse, R4, R2 ;  /* 0x0000000449027223 */ /* 0x040fe20000000002 */
[----:B------:R-:W-:Y:S02]  /*63d0*/  HADD2.F32 R6, -RZ, R77.H1_H1 ;  /* 0x3000004dff067230 */ /* 0x000fe40000004100 */
[----:B------:R-:W-:Y:S01]  /*63e0*/  FMUL R4, R70, R9 ;  /* 0x0000000946047220 */ /* 0x000fe20000400000 */
[C---:B------:R-:W-:Y:S01]  /*63f0*/  FFMA R3, R73.reuse, R5, R3 ;  /* 0x0000000549037223 */ /* 0x040fe20000000003 */
[--C-:B------:R-:W-:Y:S01]  /*6400*/  HADD2.F32 R5, -RZ, R78.reuse.H0_H0 ;  /* 0x2000004eff057230 */ /* 0x100fe20000004100 */
[----:B------:R-:W-:Y:S01]  /*6410*/  F2FP.F16.F32.PACK_AB R88, R2, R0 ;  /* 0x000000000258723e */ /* 0x000fe200000000ff */
[C---:B------:R-:W-:Y:S01]  /*6420*/  FMUL R0, R70.reuse, R7 ;  /* 0x0000000746007220 */ /* 0x040fe20000400000 */
[C---:B------:R-:W-:Y:S01]  /*6430*/  FMUL R2, R70.reuse, R8 ;  /* 0x0000000846027220 */ /* 0x040fe20000400000 */
[----:B------:R-:W-:Y:S02]  /*6440*/  HADD2.F32 R7, -RZ, R78.H1_H1 ;  /* 0x3000004eff077230 */ /* 0x000fe40000004100 */
[C---:B------:R-:W-:Y:S01]  /*6450*/  FFMA R0, R73.reuse, R6, R0 ;  /* 0x0000000649007223 */ /* 0x040fe20000000000 */
[C---:B------:R-:W-:Y:S01]  /*6460*/  FFMA R2, R73.reuse, R5, R2 ;  /* 0x0000000549027223 */ /* 0x040fe20000000002 */
[--C-:B------:R-:W-:Y:S02]  /*6470*/  HADD2.F32 R8, -RZ, R79.reuse.H0_H0 ;  /* 0x2000004fff087230 */ /* 0x100fe40000004100 */
[C---:B------:R-:W-:Y:S01]  /*6480*/  FFMA R4, R73.reuse, R7, R4 ;  /* 0x0000000749047223 */ /* 0x040fe20000000004 */
[----:B------:R-:W-:Y:S01]  /*6490*/  FMUL R5, R70, R10 ;  /* 0x0000000a46057220 */ /* 0x000fe20000400000 */
[----:B------:R-:W-:Y:S01]  /*64a0*/  HADD2.F32 R7, -RZ, R79.H1_H1 ;  /* 0x3000004fff077230 */ /* 0x000fe20000004100 */
[----:B------:R-:W-:Y:S01]  /*64b0*/  F2FP.F16.F32.PACK_AB R89, R0, R3 ;  /* 0x000000030059723e */ /* 0x000fe200000000ff */
[----:B------:R-:W-:Y:S01]  /*64c0*/  FMUL R6, R70, R11 ;  /* 0x0000000b46067220 */ /* 0x000fe20000400000 */
[----:B------:R-:W-:Y:S01]  /*64d0*/  F2FP.F16.F32.PACK_AB R90, R4, R2 ;  /* 0x00000002045a723e */ /* 0x000fe200000000ff */
[C---:B------:R-:W-:Y:S01]  /*64e0*/  FFMA R5, R73.reuse, R8, R5 ;  /* 0x0000000849057223 */ /* 0x040fe20000000005 */
[--C-:B------:R-:W-:Y:S02]  /*64f0*/  HADD2.F32 R4, -RZ, R84.reuse.H0_H0 ;  /* 0x20000054ff047230 */ /* 0x100fe40000004100 */
[C---:B------:R-:W-:Y:S01]  /*6500*/  FFMA R6, R73.reuse, R7, R6 ;  /* 0x0000000749067223 */ /* 0x040fe20000000006 */
[----:B------:R-:W-:Y:S02]  /*6510*/  HADD2.F32 R7, -RZ, R84.H1_H1 ;  /* 0x30000054ff077230 */ /* 0x000fe40000004100 */
[C---:B------:R-:W-:Y:S01]  /*6520*/  FMUL R0, R70.reuse, R12 ;  /* 0x0000000c46007220 */ /* 0x040fe20000400000 */
[--C-:B------:R-:W-:Y:S02]  /*6530*/  HADD2.F32 R8, -RZ, R85.reuse.H0_H0 ;  /* 0x20000055ff087230 */ /* 0x100fe40000004100 */
[----:B------:R-:W-:Y:S01]  /*6540*/  FMUL R2, R70, R13 ;  /* 0x0000000d46027220 */ /* 0x000fe20000400000 */
[----:B------:R-:W-:Y:S01]  /*6550*/  F2FP.F16.F32.PACK_AB R91, R6, R5 ;  /* 0x00000005065b723e */ /* 0x000fe200000000ff */
[C---:B------:R-:W-:Y:S01]  /*6560*/  FFMA R0, R73.reuse, R4, R0 ;  /* 0x0000000449007223 */ /* 0x040fe20000000000 */
[----:B------:R-:W-:Y:S01]  /*6570*/  FMUL R3, R70, R14 ;  /* 0x0000000e46037220 */ /* 0x000fe20000400000 */
[C---:B------:R-:W-:Y:S01]  /*6580*/  FFMA R2, R73.reuse, R7, R2 ;  /* 0x0000000749027223 */ /* 0x040fe20000000002 */
[----:B------:R-:W-:Y:S01]  /*6590*/  HADD2.F32 R7, -RZ, R85.H1_H1 ;  /* 0x30000055ff077230 */ /* 0x000fe20000004100 */
[----:B------:R1:W-:Y:S01]  /*65a0*/  STS.128 [R160+UR44+0x400], R88 ;  /* 0x00040058a0007988 */ /* 0x0003e20008000c2c */
[C---:B------:R-:W-:Y:S01]  /*65b0*/  FFMA R3, R73.reuse, R8, R3 ;  /* 0x0000000849037223 */ /* 0x040fe20000000003 */
[--C-:B------:R-:W-:Y:S01]  /*65c0*/  HADD2.F32 R8, -RZ, R86.reuse.H0_H0 ;  /* 0x20000056ff087230 */ /* 0x100fe20000004100 */
[----:B------:R-:W-:Y:S01]  /*65d0*/  F2FP.F16.F32.PACK_AB R104, R2, R0 ;  /* 0x000000000268723e */ /* 0x000fe200000000ff */
[C---:B------:R-:W-:Y:S01]  /*65e0*/  FMUL R4, R70.reuse, R15 ;  /* 0x0000000f46047220 */ /* 0x040fe20000400000 */
[----:B------:R-:W-:Y:S02]  /*65f0*/  HADD2.F32 R9, -RZ, R86.H1_H1 ;  /* 0x30000056ff097230 */ /* 0x000fe40000004100 */
[C---:B------:R-:W-:Y:S01]  /*6600*/  FMUL R5, R70.reuse, R16 ;  /* 0x0000001046057220 */ /* 0x040fe20000400000 */
[C---:B------:R-:W-:Y:S01]  /*6610*/  FMUL R6, R70.reuse, R17 ;  /* 0x0000001146067220 */ /* 0x040fe20000400000 */
[C---:B------:R-:W-:Y:S01]  /*6620*/  FFMA R4, R73.reuse, R7, R4 ;  /* 0x0000000749047223 */ /* 0x040fe20000000004 */
[--C-:B------:R-:W-:Y:S02]  /*6630*/  HADD2.F32 R7, -RZ, R87.reuse.H0_H0 ;  /* 0x20000057ff077230 */ /* 0x100fe40000004100 */
[C---:B------:R-:W-:Y:S01]  /*6640*/  FFMA R5, R73.reuse, R8, R5 ;  /* 0x0000000849057223 */ /* 0x040fe20000000005 */
[C---:B------:R-:W-:Y:S01]  /*6650*/  FFMA R6, R73.reuse, R9, R6 ;  /* 0x0000000949067223 */ /* 0x040fe20000000006 */
[----:B------:R-:W-:Y:S01]  /*6660*/  FMUL R0, R70, R18 ;  /* 0x0000001246007220 */ /* 0x000fe20000400000 */
[----:B------:R-:W-:Y:S01]  /*6670*/  HADD2.F32 R8, -RZ, R87.H1_H1 ;  /* 0x30000057ff087230 */ /* 0x000fe20000004100 */
[----:B------:R-:W-:Y:S01]  /*6680*/  F2FP.F16.F32.PACK_AB R105, R4, R3 ;  /* 0x000000030469723e */ /* 0x000fe200000000ff */
[----:B------:R-:W-:Y:S01]  /*6690*/  FMUL R2, R70, R19 ;  /* 0x0000001346027220 */ /* 0x000fe20000400000 */
[----:B------:R-:W-:Y:S01]  /*66a0*/  F2FP.F16.F32.PACK_AB R106, R6, R5 ;  /* 0x00000005066a723e */ /* 0x000fe200000000ff */
[--C-:B------:R-:W-:Y:S02]  /*66b0*/  HADD2.F32 R5, -RZ, R92.reuse.H0_H0 ;  /* 0x2000005cff057230 */ /* 0x100fe40000004100 */
[C---:B------:R-:W-:Y:S01]  /*66c0*/  FFMA R0, R73.reuse, R7, R0 ;  /* 0x0000000749007223 */ /* 0x040fe20000000000 */
[C---:B------:R-:W-:Y:S01]  /*66d0*/  FFMA R2, R73.reuse, R8, R2 ;  /* 0x0000000849027223 */ /* 0x040fe20000000002 */
[----:B------:R-:W-:Y:S02]  /*66e0*/  HADD2.F32 R6, -RZ, R92.H1_H1 ;  /* 0x3000005cff067230 */ /* 0x000fe40000004100 */
[C---:B------:R-:W-:Y:S01]  /*66f0*/  FMUL R3, R70.reuse, R20 ;  /* 0x0000001446037220 */ /* 0x040fe20000400000 */
[C---:B------:R-:W-:Y:S01]  /*6700*/  FMUL R4, R70.reuse, R21 ;  /* 0x0000001546047220 */ /* 0x040fe20000400000 */
[----:B------:R-:W-:Y:S01]  /*6710*/  FMUL R14, R70, R33 ;  /* 0x00000021460e7220 */ /* 0x000fe20000400000 */
[----:B------:R-:W-:Y:S01]  /*6720*/  F2FP.F16.F32.PACK_AB R107, R2, R0 ;  /* 0x00000000026b723e */ /* 0x000fe200000000ff */
[C---:B------:R-:W-:Y:S01]  /*6730*/  FFMA R3, R73.reuse, R5, R3 ;  /* 0x0000000549037223 */ /* 0x040fe20000000003 */
[C---:B------:R-:W-:Y:S01]  /*6740*/  FFMA R4, R73.reuse, R6, R4 ;  /* 0x0000000649047223 */ /* 0x040fe20000000004 */
[C---:B------:R-:W-:Y:S01]  /*6750*/  FMUL R33, R70.reuse, R52 ;  /* 0x0000003446217220 */ /* 0x040fe20000400000 */
[C---:B------:R-:W-:Y:S01]  /*6760*/  FMUL R0, R70.reuse, R22 ;  /* 0x0000001646007220 */ /* 0x040fe20000400000 */
[C---:B------:R-:W-:Y:S01]  /*6770*/  FMUL R2, R70.reuse, R23 ;  /* 0x0000001746027220 */ /* 0x040fe20000400000 */
[----:B------:R-:W-:Y:S01]  /*6780*/  FMUL R11, R70, R30 ;  /* 0x0000001e460b7220 */ /* 0x000fe20000400000 */
[----:B------:R-:W-:Y:S01]  /*6790*/  F2FP.F16.F32.PACK_AB R52, R4, R3 ;  /* 0x000000030434723e */ /* 0x000fe200000000ff */
[----:B------:R-:W-:Y:S02]  /*67a0*/  HADD2.F32 R3, -RZ, R93.H1_H1 ;  /* 0x3000005dff037230 */ /* 0x000fe40000004100 */
[C---:B------:R-:W-:Y:S01]  /*67b0*/  FFMA R0, R73.reuse, R72, R0 ;  /* 0x0000004849007223 */ /* 0x040fe20000000000 */
[--C-:B------:R-:W-:Y:S01]  /*67c0*/  HADD2.F32 R4, -RZ, R94.reuse.H0_H0 ;  /* 0x2000005eff047230 */ /* 0x100fe20000004100 */
[----:B------:R1:W-:Y:S01]  /*67d0*/  STS.128 [R161+0x400], R104 ;  /* 0x00040068a1007388 */ /* 0x0003e20000000c00 */
[C---:B------:R-:W-:Y:S01]  /*67e0*/  FMUL R12, R70.reuse, R31 ;  /* 0x0000001f460c7220 */ /* 0x040fe20000400000 */
[C---:B------:R-:W-:Y:S01]  /*67f0*/  FFMA R2, R73.reuse, R3, R2 ;  /* 0x0000000349027223 */ /* 0x040fe20000000002 */
[----:B------:R-:W-:Y:S02]  /*6800*/  HADD2.F32 R3, -RZ, R101.H0_H0 ;  /* 0x20000065ff037230 */ /* 0x000fe40000004100 */
[C---:B------:R-:W-:Y:S01]  /*6810*/  FMUL R30, R70.reuse, R49 ;  /* 0x00000031461e7220 */ /* 0x040fe20000400000 */
[----:B------:R-:W-:Y:S02]  /*6820*/  HADD2.F32 R49, -RZ, R94.H1_H1 ;  /* 0x3000005eff317230 */ /* 0x000fe40000004100 */
[C---:B------:R-:W-:Y:S01]  /*6830*/  FMUL R5, R70.reuse, R24 ;  /* 0x0000001846057220 */ /* 0x040fe20000400000 */
[C---:B------:R-:W-:Y:S01]  /*6840*/  FMUL R13, R70.reuse, R32 ;  /* 0x00000020460d7220 */ /* 0x040fe20000400000 */
[C---:B------:R-:W-:Y:S01]  /*6850*/  FMUL R15, R70.reuse, R34 ;  /* 0x00000022460f7220 */ /* 0x040fe20000400000 */
[C---:B------:R-:W-:Y:S01]  /*6860*/  FMUL R31, R70.reuse, R50 ;  /* 0x00000032461f7220 */ /* 0x040fe20000400000 */
[--C-:B------:R-:W-:Y:S02]  /*6870*/  HADD2.F32 R50, -RZ, R95.reuse.H0_H0 ;  /* 0x2000005fff327230 */ /* 0x100fe40000004100 */
[C---:B------:R-:W-:Y:S01]  /*6880*/  FMUL R34, R70.reuse, R53 ;  /* 0x0000003546227220 */ /* 0x040fe20000400000 */
[C---:B------:R-:W-:Y:S01]  /*6890*/  FMUL R6, R70.reuse, R25 ;  /* 0x0000001946067220 */ /* 0x040fe20000400000 */
[----:B------:R-:W-:Y:S01]  /*68a0*/  FMUL R32, R70, R51 ;  /* 0x0000003346207220 */ /* 0x000fe20000400000 */
[----:B------:R-:W-:Y:S01]  /*68b0*/  HADD2.F32 R51, -RZ, R95.H1_H1 ;  /* 0x3000005fff337230 */ /* 0x000fe20000004100 */
[----:B------:R-:W-:Y:S01]  /*68c0*/  F2FP.F16.F32.PACK_AB R53, R2, R0 ;  /* 0x000000000235723e */ /* 0x000fe200000000ff */
[--C-:B------:R-:W-:Y:S02]  /*68d0*/  HADD2.F32 R0, -RZ, R100.reuse.H0_H0 ;  /* 0x20000064ff007230 */ /* 0x100fe40000004100 */
[C---:B------:R-:W-:Y:S01]  /*68e0*/  FFMA R5, R73.reuse, R4, R5 ;  /* 0x0000000449057223 */ /* 0x040fe20000000005 */
[----:B------:R-:W-:Y:S02]  /*68f0*/  HADD2.F32 R2, -RZ, R100.H1_H1 ;  /* 0x30000064ff027230 */ /* 0x000fe40000004100 */
[C---:B------:R-:W-:Y:S01]  /*6900*/  FFMA R6, R73.reuse, R49, R6 ;  /* 0x0000003149067223 */ /* 0x040fe20000000006 */
[----:B------:R-:W-:Y:S02]  /*6910*/  HADD2.F32 R4, -RZ, R135.H0_H0 ;  /* 0x20000087ff047230 */ /* 0x000fe40000004100 */
[C---:B------:R-:W-:Y:S01]  /*6920*/  FMUL R7, R70.reuse, R26 ;  /* 0x0000001a46077220 */ /* 0x040fe20000400000 */
[C---:B------:R-:W-:Y:S01]  /*6930*/  FMUL R8, R70.reuse, R27 ;  /* 0x0000001b46087220 */ /* 0x040fe20000400000 */
[C---:B------:R-:W-:Y:S01]  /*6940*/  FMUL R9, R70.reuse, R28 ;  /* 0x0000001c46097220 */ /* 0x040fe20000400000 */
[C---:B------:R-:W-:Y:S01]  /*6950*/  FMUL R10, R70.reuse, R29 ;  /* 0x0000001d460a7220 */ /* 0x040fe20000400000 */
[C---:B------:R-:W-:Y:S01]  /*6960*/  FFMA R7, R73.reuse, R50, R7 ;  /* 0x0000003249077223 */ /* 0x040fe20000000007 */
[C---:B------:R-:W-:Y:S01]  /*6970*/  FFMA R8, R73.reuse, R51, R8 ;  /* 0x0000003349087223 */ /* 0x040fe20000000008 */
[C---:B------:R-:W-:Y:S01]  /*6980*/  FFMA R9, R73.reuse, R0, R9 ;  /* 0x0000000049097223 */ /* 0x040fe20000000009 */
[----:B------:R-:W-:Y:S02]  /*6990*/  HADD2.F32 R0, -RZ, R101.H1_H1 ;  /* 0x30000065ff007230 */ /* 0x000fe40000004100 */
[C---:B------:R-:W-:Y:S01]  /*69a0*/  FFMA R10, R73.reuse, R2, R10 ;  /* 0x00000002490a7223 */ /* 0x040fe2000000000a */
[--C-:B------:R-:W-:Y:S02]  /*69b0*/  HADD2.F32 R2, -RZ, R102.reuse.H0_H0 ;  /* 0x20000066ff027230 */ /* 0x100fe40000004100 */
[C---:B------:R-:W-:Y:S01]  /*69c0*/  FFMA R11, R73.reuse, R3, R11 ;  /* 0x00000003490b7223 */ /* 0x040fe2000000000b */
[--C-:B------:R-:W-:Y:S02]  /*69d0*/  HADD2.F32 R3, -RZ, R103.reuse.H0_H0 ;  /* 0x20000067ff037230 */ /* 0x100fe40000004100 */
[C---:B------:R-:W-:Y:S01]  /*69e0*/  FFMA R12, R73.reuse, R0, R12 ;  /* 0x00000000490c7223 */ /* 0x040fe2000000000c */
[----:B------:R-:W-:Y:S02]  /*69f0*/  HADD2.F32 R0, -RZ, R102.H1_H1 ;  /* 0x30000066ff007230 */ /* 0x000fe40000004100 */
[C---:B------:R-:W-:Y:S01]  /*6a00*/  FFMA R13, R73.reuse, R2, R13 ;  /* 0x00000002490d7223 */ /* 0x040fe2000000000d */
[----:B------:R-:W-:Y:S02]  /*6a10*/  HADD2.F32 R2, -RZ, R103.H1_H1 ;  /* 0x30000067ff027230 */ /* 0x000fe40000004100 */
[C---:B------:R-:W-:Y:S01]  /*6a20*/  FMUL R16, R70.reuse, R35 ;  /* 0x0000002346107220 */ /* 0x040fe20000400000 */
[----:B------:R-:W-:Y:S01]  /*6a30*/  FMUL R35, R70, R54 ;  /* 0x0000003646237220 */ /* 0x000fe20000400000 */
[C---:B------:R-:W-:Y:S01]  /*6a40*/  FFMA R14, R73.reuse, R0, R14 ;  /* 0x00000000490e7223 */ /* 0x040fe2000000000e */
[--C-:B------:R-:W-:Y:S01]  /*6a50*/  HADD2.F32 R0, -RZ, R108.reuse.H0_H0 ;  /* 0x2000006cff007230 */ /* 0x100fe20000004100 */
[----:B------:R-:W-:Y:S01]  /*6a60*/  F2FP.F16.F32.PACK_AB R54, R6, R5 ;  /* 0x000000050636723e */ /* 0x000fe200000000ff */
[C---:B------:R-:W-:Y:S01]  /*6a70*/  FFMA R15, R73.reuse, R3, R15 ;  /* 0x00000003490f7223 */ /* 0x040fe2000000000f */
[C---:B------:R-:W-:Y:S01]  /*6a80*/  FMUL R17, R70.reuse, R36 ;  /* 0x0000002446117220 */ /* 0x040fe20000400000 */
[C---:B------:R-:W-:Y:S01]  /*6a90*/  FFMA R16, R73.reuse, R2, R16 ;  /* 0x0000000249107223 */ /* 0x040fe20000000010 */
[----:B------:R-:W-:Y:S02]  /*6aa0*/  HADD2.F32 R2, -RZ, R108.H1_H1 ;  /* 0x3000006cff027230 */ /* 0x000fe40000004100 */
[C---:B------:R-:W-:Y:S01]  /*6ab0*/  FMUL R18, R70.reuse, R37 ;  /* 0x0000002546127220 */ /* 0x040fe20000400000 */
[C---:B------:R-:W-:Y:S01]  /*6ac0*/  FFMA R17, R73.reuse, R0, R17 ;  /* 0x0000000049117223 */ /* 0x040fe20000000011 */
[--C-:B------:R-:W-:Y:S02]  /*6ad0*/  HADD2.F32 R3, -RZ, R109.reuse.H0_H0 ;  /* 0x2000006dff037230 */ /* 0x100fe40000004100 */
[C---:B------:R-:W-:Y:S01]  /*6ae0*/  FMUL R19, R70.reuse, R38 ;  /* 0x0000002646137220 */ /* 0x040fe20000400000 */
[----:B------:R-:W-:Y:S02]  /*6af0*/  HADD2.F32 R0, -RZ, R109.H1_H1 ;  /* 0x3000006dff007230 */ /* 0x000fe40000004100 */
[C---:B------:R-:W-:Y:S01]  /*6b00*/  FMUL R20, R70.reuse, R39 ;  /* 0x0000002746147220 */ /* 0x040fe20000400000 */
[C---:B------:R-:W-:Y:S01]  /*6b10*/  FFMA R18, R73.reuse, R2, R18 ;  /* 0x0000000249127223 */ /* 0x040fe20000000012 */
[C---:B------:R-:W-:Y:S01]  /*6b20*/  FFMA R19, R73.reuse, R3, R19 ;  /* 0x0000000349137223 */ /* 0x040fe20000000013 */
[--C-:B------:R-:W-:Y:S02]  /*6b30*/  HADD2.F32 R2, -RZ, R110.reuse.H0_H0 ;  /* 0x2000006eff027230 */ /* 0x100fe40000004100 */
[C---:B------:R-:W-:Y:S01]  /*6b40*/  FFMA R20, R73.reuse, R0, R20 ;  /* 0x0000000049147223 */ /* 0x040fe20000000014 */
[C---:B------:R-:W-:Y:S01]  /*6b50*/  FMUL R21, R70.reuse, R40 ;  /* 0x0000002846157220 */ /* 0x040fe20000400000 */
[----:B------:R-:W-:Y:S02]  /*6b60*/  HADD2.F32 R3, -RZ, R110.H1_H1 ;  /* 0x3000006eff037230 */ /* 0x000fe40000004100 */
[C---:B------:R-:W-:Y:S01]  /*6b70*/  FMUL R22, R70.reuse, R41 ;  /* 0x0000002946167220 */ /* 0x040fe20000400000 */
[--C-:B------:R-:W-:Y:S02]  /*6b80*/  HADD2.F32 R0, -RZ, R111.reuse.H0_H0 ;  /* 0x2000006fff007230 */ /* 0x100fe40000004100 */
[C---:B------:R-:W-:Y:S01]  /*6b90*/  FMUL R23, R70.reuse, R42 ;  /* 0x0000002a46177220 */ /* 0x040fe20000400000 */
[C---:B------:R-:W-:Y:S01]  /*6ba0*/  FFMA R21, R73.reuse, R2, R21 ;  /* 0x0000000249157223 */ /* 0x040fe20000000015 */
[C---:B------:R-:W-:Y:S01]  /*6bb0*/  FFMA R22, R73.reuse, R3, R22 ;  /* 0x0000000349167223 */ /* 0x040fe20000000016 */
[----:B------:R-:W-:Y:S02]  /*6bc0*/  HADD2.F32 R2, -RZ, R111.H1_H1 ;  /* 0x3000006fff027230 */ /* 0x000fe40000004100 */
[C---:B------:R-:W-:Y:S01]  /*6bd0*/  FFMA R23, R73.reuse, R0, R23 ;  /* 0x0000000049177223 */ /* 0x040fe20000000017 */
[C---:B------:R-:W-:Y:S01]  /*6be0*/  FMUL R24, R70.reuse, R43 ;  /* 0x0000002b46187220 */ /* 0x040fe20000400000 */
[--C-:B------:R-:W-:Y:S02]  /*6bf0*/  HADD2.F32 R0, -RZ, R116.reuse.H0_H0 ;  /* 0x20000074ff007230 */ /* 0x100fe40000004100 */
[C---:B------:R-:W-:Y:S01]  /*6c00*/  FMUL R25, R70.reuse, R44 ;  /* 0x0000002c46197220 */ /* 0x040fe20000400000 */
[C---:B------:R-:W-:Y:S01]  /*6c10*/  FMUL R26, R70.reuse, R45 ;  /* 0x0000002d461a7220 */ /* 0x040fe20000400000 */
[C---:B------:R-:W-:Y:S01]  /*6c20*/  FFMA R24, R73.reuse, R2, R24 ;  /* 0x0000000249187223 */ /* 0x040fe20000000018 */
[----:B------:R-:W-:Y:S02]  /*6c30*/  HADD2.F32 R2, -RZ, R116.H1_H1 ;  /* 0x30000074ff027230 */ /* 0x000fe40000004100 */
        /* <DEDUP_REMOVED lines=11> */
[----:B------:R-:W-:Y:S01]  /*6cf0*/  FMUL R36, R70, R55 ;  /* 0x0000003746247220 */ /* 0x000fe20000400000 */
[--C-:B------:R-:W-:Y:S02]  /*6d00*/  HADD2.F32 R3, -RZ, R119.reuse.H0_H0 ;  /* 0x20000077ff037230 */ /* 0x100fe40000004100 */
[C---:B------:R-:W-:Y:S01]  /*6d10*/  FFMA R29, R73.reuse, R2, R29 ;  /* 0x00000002491d7223 */ /* 0x040fe2000000001d */
[----:B------:R-:W-:Y:S01]  /*6d20*/  F2FP.F16.F32.PACK_AB R55, R8, R7 ;  /* 0x000000070837723e */ /* 0x000fe200000000ff */
[C---:B------:R-:W-:Y:S01]  /*6d30*/  FFMA R30, R73.reuse, R0, R30 ;  /* 0x00000000491e7223 */ /* 0x040fe2000000001e */
[----:B------:R-:W-:Y:S02]  /*6d40*/  HADD2.F32 R0, -RZ, R119.H1_H1 ;  /* 0x30000077ff007230 */ /* 0x000fe40000004100 */
[C---:B------:R-:W-:Y:S01]  /*6d50*/  FFMA R31, R73.reuse, R3, R31 ;  /* 0x00000003491f7223 */ /* 0x040fe2000000001f */
[--C-:B------:R-:W-:Y:S01]  /*6d60*/  HADD2.F32 R2, -RZ, R124.reuse.H0_H0 ;  /* 0x2000007cff027230 */ /* 0x100fe20000004100 */
[----:B------:R1:W-:Y:S01]  /*6d70*/  STS.128 [R159+0x400], R52 ;  /* 0x000400349f007388 */ /* 0x0003e20000000c00 */
[----:B------:R-:W-:Y:S02]  /*6d80*/  HADD2.F32 R3, -RZ, R124.H1_H1 ;  /* 0x3000007cff037230 */ /* 0x000fe40000004100 */
[C---:B------:R-:W-:Y:S01]  /*6d90*/  FFMA R32, R73.reuse, R0, R32 ;  /* 0x0000000049207223 */ /* 0x040fe20000000020 */
[--C-:B------:R-:W-:Y:S02]  /*6da0*/  HADD2.F32 R0, -RZ, R125.reuse.H0_H0 ;  /* 0x2000007dff007230 */ /* 0x100fe40000004100 */
[C---:B------:R-:W-:Y:S01]  /*6db0*/  FFMA R33, R73.reuse, R2, R33 ;  /* 0x0000000249217223 */ /* 0x040fe20000000021 */
[----:B------:R-:W-:Y:S01]  /*6dc0*/  F2FP.F16.F32.PACK_AB R8, R10, R9 ;  /* 0x000000090a08723e */ /* 0x000fe200000000ff */
[C---:B------:R-:W-:Y:S01]  /*6dd0*/  FFMA R34, R73.reuse, R3, R34 ;  /* 0x0000000349227223 */ /* 0x040fe20000000022 */
[----:B------:R-:W-:Y:S01]  /*6de0*/  HADD2.F32 R2, -RZ, R125.H1_H1 ;  /* 0x3000007dff027230 */ /* 0x000fe20000004100 */
[----:B------:R-:W-:Y:S01]  /*6df0*/  F2FP.F16.F32.PACK_AB R9, R12, R11 ;  /* 0x0000000b0c09723e */ /* 0x000fe200000000ff */
[C---:B------:R-:W-:Y:S01]  /*6e00*/  FFMA R35, R73.reuse, R0, R35 ;  /* 0x0000000049237223 */ /* 0x040fe20000000023 */
[----:B------:R-:W-:Y:S01]  /*6e10*/  F2FP.F16.F32.PACK_AB R10, R14, R13 ;  /* 0x0000000d0e0a723e */ /* 0x000fe200000000ff */
[--C-:B------:R-:W-:Y:S01]  /*6e20*/  HADD2.F32 R0, -RZ, R126.reuse.H0_H0 ;  /* 0x2000007eff007230 */ /* 0x100fe20000004100 */
[----:B------:R-:W-:Y:S01]  /*6e30*/  F2FP.F16.F32.PACK_AB R11, R16, R15 ;  /* 0x0000000f100b723e */ /* 0x000fe200000000ff */
[----:B------:R-:W-:Y:S01]  /*6e40*/  FMUL R37, R70, R56 ;  /* 0x0000003846257220 */ /* 0x000fe20000400000 */
[C---:B------:R-:W-:Y:S01]  /*6e50*/  FFMA R36, R73.reuse, R2, R36 ;  /* 0x0000000249247223 */ /* 0x040fe20000000024 */
[----:B------:R-:W-:Y:S01]  /*6e60*/  HADD2.F32 R2, -RZ, R126.H1_H1 ;  /* 0x3000007eff027230 */ /* 0x000fe20000004100 */
[----:B------:R-:W-:Y:S01]  /*6e70*/  F2FP.F16.F32.PACK_AB R12, R18, R17 ;  /* 0x00000011120c723e */ /* 0x000fe200000000ff */
[----:B------:R1:W-:Y:S01]  /*6e80*/  STS.128 [R162+0x400], R8 ;  /* 0x00040008a2007388 */ /* 0x0003e20000000c00 */
[C---:B------:R-:W-:Y:S01]  /*6e90*/  FFMA R37, R73.reuse, R0, R37 ;  /* 0x0000000049257223 */ /* 0x040fe20000000025 */
[C---:B------:R-:W-:Y:S01]  /*6ea0*/  FMUL R38, R70.reuse, R57 ;  /* 0x0000003946267220 */ /* 0x040fe20000400000 */
[--C-:B------:R-:W-:Y:S02]  /*6eb0*/  HADD2.F32 R3, -RZ, R127.reuse.H0_H0 ;  /* 0x2000007fff037230 */ /* 0x100fe40000004100 */
[C---:B------:R-:W-:Y:S01]  /*6ec0*/  FMUL R39, R70.reuse, R58 ;  /* 0x0000003a46277220 */ /* 0x040fe20000400000 */
[----:B------:R-:W-:Y:S02]  /*6ed0*/  HADD2.F32 R0, -RZ, R127.H1_H1 ;  /* 0x3000007fff007230 */ /* 0x000fe40000004100 */
[----:B------:R-:W-:Y:S01]  /*6ee0*/  FMUL R40, R70, R59 ;  /* 0x0000003b46287220 */ /* 0x000fe20000400000 */
[----:B------:R-:W-:Y:S01]  /*6ef0*/  F2FP.F16.F32.PACK_AB R13, R20, R19 ;  /* 0x00000013140d723e */ /* 0x000fe200000000ff */
[C---:B------:R-:W-:Y:S01]  /*6f00*/  FFMA R38, R73.reuse, R2, R38 ;  /* 0x0000000249267223 */ /* 0x040fe20000000026 */
[----:B------:R-:W-:Y:S01]  /*6f10*/  F2FP.F16.F32.PACK_AB R14, R22, R21 ;  /* 0x00000015160e723e */ /* 0x000fe200000000ff */
[C---:B------:R-:W-:Y:S01]  /*6f20*/  FFMA R39, R73.reuse, R3, R39 ;  /* 0x0000000349277223 */ /* 0x040fe20000000027 */
[----:B------:R-:W-:Y:S01]  /*6f30*/  F2FP.F16.F32.PACK_AB R15, R24, R23 ;  /* 0x00000017180f723e */ /* 0x000fe200000000ff */
[C---:B------:R-:W-:Y:S01]  /*6f40*/  FFMA R40, R73.reuse, R0, R40 ;  /* 0x0000000049287223 */ /* 0x040fe20000000028 */
[--C-:B------:R-:W-:Y:S02]  /*6f50*/  HADD2.F32 R2, -RZ, R132.reuse.H0_H0 ;  /* 0x20000084ff027230 */ /* 0x100fe40000004100 */
[C---:B------:R-:W-:Y:S01]  /*6f60*/  FMUL R41, R70.reuse, R60 ;  /* 0x0000003c46297220 */ /* 0x040fe20000400000 */
[----:B------:R-:W-:Y:S01]  /*6f70*/  HADD2.F32 R0, -RZ, R132.H1_H1 ;  /* 0x30000084ff007230 */ /* 0x000fe20000004100 */
[----:B------:R1:W-:Y:S01]  /*6f80*/  STS.128 [R151+0x400], R12 ;  /* 0x0004000c97007388 */ /* 0x0003e20000000c00 */
[C---:B------:R-:W-:Y:S01]  /*6f90*/  FMUL R42, R70.reuse, R61 ;  /* 0x0000003d462a7220 */ /* 0x040fe20000400000 */
[--C-:B------:R-:W-:Y:S02]  /*6fa0*/  HADD2.F32 R3, -RZ, R133.reuse.H0_H0 ;  /* 0x20000085ff037230 */ /* 0x100fe40000004100 */
[----:B------:R-:W-:Y:S01]  /*6fb0*/  FMUL R43, R70, R62 ;  /* 0x0000003e462b7220 */ /* 0x000fe20000400000 */
[----:B------:R-:W-:Y:S01]  /*6fc0*/  F2FP.F16.F32.PACK_AB R16, R26, R25 ;  /* 0x000000191a10723e */ /* 0x000fe200000000ff */
[C---:B------:R-:W-:Y:S01]  /*6fd0*/  FFMA R41, R73.reuse, R2, R41 ;  /* 0x0000000249297223 */ /* 0x040fe20000000029 */
[----:B------:R-:W-:Y:S01]  /*6fe0*/  F2FP.F16.F32.PACK_AB R17, R28, R27 ;  /* 0x0000001b1c11723e */ /* 0x000fe200000000ff */
[C---:B------:R-:W-:Y:S01]  /*6ff0*/  FFMA R42, R73.reuse, R0, R42 ;  /* 0x00000000492a7223 */ /* 0x040fe2000000002a */
[----:B------:R-:W-:Y:S01]  /*7000*/  F2FP.F16.F32.PACK_AB R18, R30, R29 ;  /* 0x0000001d1e12723e */ /* 0x000fe200000000ff */
[----:B------:R-:W-:Y:S01]  /*7010*/  HADD2.F32 R0, -RZ, R133.H1_H1 ;  /* 0x30000085ff007230 */ /* 0x000fe20000004100 */
[----:B------:R-:W-:Y:S01]  /*7020*/  F2FP.F16.F32.PACK_AB R19, R32, R31 ;  /* 0x0000001f2013723e */ /* 0x000fe200000000ff */
[C---:B------:R-:W-:Y:S01]  /*7030*/  FFMA R43, R73.reuse, R3, R43 ;  /* 0x00000003492b7223 */ /* 0x040fe2000000002b */
[C---:B------:R-:W-:Y:S01]  /*7040*/  FMUL R44, R70.reuse, R63 ;  /* 0x0000003f462c7220 */ /* 0x040fe20000400000 */
[--C-:B------:R-:W-:Y:S02]  /*7050*/  HADD2.F32 R2, -RZ, R134.reuse.H0_H0 ;  /* 0x20000086ff027230 */ /* 0x100fe40000004100 */
[C---:B------:R-:W-:Y:S01]  /*7060*/  FMUL R45, R70.reuse, R64 ;  /* 0x00000040462d7220 */ /* 0x040fe20000400000 */
[----:B------:R1:W-:Y:S01]  /*7070*/  STS.128 [R164+0x400], R16 ;  /* 0x00040010a4007388 */ /* 0x0003e20000000c00 */
[----:B------:R-:W-:Y:S02]  /*7080*/  HADD2.F32 R3, -RZ, R134.H1_H1 ;  /* 0x30000086ff037230 */ /* 0x000fe40000004100 */
[C---:B------:R-:W-:Y:S01]  /*7090*/  FMUL R46, R70.reuse, R65 ;  /* 0x00000041462e7220 */ /* 0x040fe20000400000 */
[----:B------:R-:W-:Y:S02]  /*70a0*/  HADD2.F32 R5, -RZ, R135.H1_H1 ;  /* 0x30000087ff057230 */ /* 0x000fe40000004100 */
[C---:B------:R-:W-:Y:S01]  /*70b0*/  FMUL R47, R70.reuse, R66 ;  /* 0x00000042462f7220 */ /* 0x040fe20000400000 */
[C---:B------:R-:W-:Y:S01]  /*70c0*/  FFMA R44, R73.reuse, R0, R44 ;  /* 0x00000000492c7223 */ /* 0x040fe2000000002c */
[----:B------:R-:W-:Y:S01]  /*70d0*/  FMUL R48, R70, R67 ;  /* 0x0000004346307220 */ /* 0x000fe20000400000 */
[----:B------:R-:W-:Y:S01]  /*70e0*/  F2FP.F16.F32.PACK_AB R20, R34, R33 ;  /* 0x000000212214723e */ /* 0x000fe200000000ff */
[C---:B------:R-:W-:Y:S01]  /*70f0*/  FFMA R45, R73.reuse, R2, R45 ;  /* 0x00000002492d7223 */ /* 0x040fe2000000002d */
[----:B------:R-:W-:Y:S01]  /*7100*/  F2FP.F16.F32.PACK_AB R21, R36, R35 ;  /* 0x000000232415723e */ /* 0x000fe200000000ff */
[C---:B------:R-:W-:Y:S01]  /*7110*/  FFMA R46, R73.reuse, R3, R46 ;  /* 0x00000003492e7223 */ /* 0x040fe2000000002e */
[----:B------:R-:W-:Y:S01]  /*7120*/  F2FP.F16.F32.PACK_AB R22, R38, R37 ;  /* 0x000000252616723e */ /* 0x000fe200000000ff */
[C---:B------:R-:W-:Y:S01]  /*7130*/  FFMA R47, R73.reuse, R4, R47 ;  /* 0x00000004492f7223 */ /* 0x040fe2000000002f */
[----:B------:R-:W-:Y:S01]  /*7140*/  F2FP.F16.F32.PACK_AB R23, R40, R39 ;  /* 0x000000272817723e */ /* 0x000fe200000000ff */
[----:B------:R-:W-:Y:S01]  /*7150*/  FFMA R48, R73, R5, R48 ;  /* 0x0000000549307223 */ /* 0x000fe20000000030 */
[----:B------:R-:W-:Y:S02]  /*7160*/  F2FP.F16.F32.PACK_AB R4, R42, R41 ;  /* 0x000000292a04723e */ /* 0x000fe400000000ff */
[----:B------:R-:W-:Y:S01]  /*7170*/  F2FP.F16.F32.PACK_AB R5, R44, R43 ;  /* 0x0000002b2c05723e */ /* 0x000fe200000000ff */
[----:B------:R1:W-:Y:S01]  /*7180*/  STS.128 [R150+0x400], R20 ;  /* 0x0004001496007388 */ /* 0x0003e20000000c00 */
[----:B------:R-:W-:Y:S02]  /*7190*/  F2FP.F16.F32.PACK_AB R6, R46, R45 ;  /* 0x0000002d2e06723e */ /* 0x000fe400000000ff */
[----:B------:R-:W-:Y:S05]  /*71a0*/  F2FP.F16.F32.PACK_AB R7, R48, R47 ;  /* 0x0000002f3007723e */ /* 0x000fea00000000ff */
[----:B------:R1:W-:Y:S01]  /*71b0*/  STS.128 [R163+0x400], R4 ;  /* 0x00040004a3007388 */ /* 0x0003e20000000c00 */
[----:B------:R-:W-:Y:S01]  /*71c0*/  @!PT LDS RZ, [RZ] ;  /* 0x00000000fffff984 */ /* 0x000fe20000000800 */
[----:B------:R-:W-:Y:S01]  /*71d0*/  @!PT LDS RZ, [RZ] ;  /* 0x00000000fffff984 */ /* 0x000fe20000000800 */
[----:B------:R-:W-:Y:S01]  /*71e0*/  @!PT LDS RZ, [RZ] ;  /* 0x00000000fffff984 */ /* 0x000fe20000000800 */
[----:B------:R-:W-:Y:S01]  /*71f0*/  @!PT LDS RZ, [RZ] ;  /* 0x00000000fffff984 */ /* 0x000fe20000000800 */
[----:B------:R2:W-:Y:S07]  /*7200*/  MEMBAR.ALL.CTA ;  /* 0x0000000000007992 */ /* 0x0005ee0000008000 */
[----:B--2---:R-:W2:Y:S02]  /*7210*/  FENCE.VIEW.ASYNC.S ;  /* 0x00000000000073c6 */ /* 0x004ea40000000000 */
[----:B--2---:R-:W-:Y:S06]  /*7220*/  BAR.SYNC.DEFER_BLOCKING 0x1, 0x80 ;  /* 0x0042000000007b1d */ /* 0x004fec0000010000 */
[----:B------:R-:W-:Y:S05]  /*7230*/  @P0 BRA `(.L_x_103) ;  /* 0x0000000000280947 */ /* 0x000fea0003800000 */
[----:B------:R-:W2:Y:S01]  /*7240*/  LDCU.64 UR6, c[0x0][0x348] ;  /* 0x00006900ff0677ac */ /* 0x000ea20008000a00 */
[----:B------:R-:W-:Y:S01]  /*7250*/  UIADD3 UR4, UPT, UPT, UR44, 0x400, URZ ;  /* 0x000004002c047890 */ /* 0x000fe2000fffe0ff */
[----:B------:R-:W-:Y:S05]  /*7260*/  UMOV UR51, UR36 ;  /* 0x0000002400337c82 */ /* 0x000fea0008000000 */
[----:B------:R-:W-:Y:S04]  /*7270*/  MOV R147, UR4 ;  /* 0x0000000400937c02 */ /* 0x000fe80008000f00 */
[----:B------:R-:W-:Y:S01]  /*7280*/  R2UR UR48, R147 ;  /* 0x00000000933072ca */ /* 0x000fe200000e0000 */
[----:B--2---:R-:W-:Y:S04]  /*7290*/  UIADD3 UR4, UP0, UPT, UR6, 0x680, URZ ;  /* 0x0000068006047890 */ /* 0x004fe8000ff1e0ff */
[----:B------:R-:W-:Y:S09]  /*72a0*/  UIADD3.X UR5, UPT, UPT, URZ, UR7, URZ, UP0, !UPT ;  /* 0x00000007ff057290 */ /* 0x000ff200087fe4ff */
[----:B------:R2:W-:Y:S01]  /*72b0*/  UTMASTG.3D [UR48], [UR4] ;  /* 0x00000030040073b5 */ /* 0x0005e20008010000 */
[----:B------:R0:W-:Y:S01]  /*72c0*/  UTMACMDFLUSH ;  /* 0x00000000000079b7 */ /* 0x0001e20000000000 */
[----:B--2---:R-:W-:Y:S04]  /*72d0*/  DEPBAR.LE SB0, 0x1 ;  /* 0x000080400000791a */ /* 0x004fe80000000000 */
.L_x_103:
[----:B------:R-:W-:Y:S05]  /*72e0*/  BSYNC.RECONVERGENT B0 ;  /* 0x0000000000007941 */ /* 0x000fea0003800200 */
.L_x_102:
[----:B------:R-:W-:Y:S01]  /*72f0*/  BAR.SYNC.DEFER_BLOCKING 0x1, 0x80 ;  /* 0x0042000000007b1d */ /* 0x000fe20000010000 */
[----:B------:R-:W-:Y:S01]  /*7300*/  ISETP.NE.AND P1, PT, R158, RZ, PT ;  /* 0x000000ff9e00720c */ /* 0x000fe20003f25270 */
[----:B------:R-:W-:Y:S01]  /*7310*/  UISETP.NE.AND UP0, UPT, UR47, URZ, UPT ;  /* 0x000000ff2f00728c */ /* 0x000fe2000bf05270 */
[----:B------:R-:W-:Y:S11]  /*7320*/  LEA R2, R75, UR44, 0x3 ;  /* 0x0000002c4b027c11 */ /* 0x000ff6000f8e18ff */
[----:B-1----:R-:W-:Y:S01]  /*7330*/  @P1 SHF.L.U32 R4, R154, 0x1f, RZ ;  /* 0x0000001f9a041819 */ /* 0x002fe200000006ff */
[----:B------:R-:W-:Y:S06]  /*7340*/  BRA.U !UP0, `(.L_x_104) ;  /* 0x0000000108247547 */ /* 0x000fec000b800000 */
[----:B------:R-:W1:Y:S01]  /*7350*/  S2R R0, SR_CgaCtaId ;  /* 0x0000000000007919 */ /* 0x000e620000008800 */
[----:B------:R-:W-:Y:S01]  /*7360*/  IMAD.U32 R3, RZ, RZ, UR46 ;  /* 0x0000002eff037e24 */ /* 0x000fe2000f8e00ff */
[----:B------:R-:W-:Y:S04]  /*7370*/  UIADD3 UR4, UPT, UPT, UR46, 0x1, URZ ;  /* 0x000000012e047890 */ /* 0x000fe8000fffe0ff */
[----:B------:R-:W-:Y:S01]  /*7380*/  @P1 LEA R3, R3, UR44, 0x3 ;  /* 0x0000002c03031c11 */ /* 0x000fe2000f8e18ff */
[----:B------:R-:W-:Y:S04]  /*7390*/  UISETP.NE.AND UP0, UPT, UR4, 0x4, UPT ;  /* 0x000000040400788c */ /* 0x000fe8000bf05270 */
[----:B------:R-:W-:Y:S01]  /*73a0*/  @P1 VIADD R3, R3, 0x50 ;  /* 0x0000005003031836 */ /* 0x000fe20000000000 */
[----:B------:R-:W-:Y:S04]  /*73b0*/  USEL UR46, UR4, URZ, UP0 ;  /* 0x000000ff042e7287 */ /* 0x000fe80008000000 */
[----:B-1----:R-:W-:Y:S04]  /*73c0*/  @P1 PRMT R0, R0, 0x654, R3 ;  /* 0x0000065400001816 */ /* 0x002fe80000000003 */
[----:B------:R1:W-:Y:S04]  /*73d0*/  @P1 SYNCS.ARRIVE.TRANS64.RED.A1T0 RZ, [R0+URZ], RZ ;  /* 0x000000ff00ff19a7 */ /* 0x0003e800081004ff */
.L_x_104:
[----:B------:R-:W2:Y:S01]  /*73e0*/  @P1 SYNCS.PHASECHK.TRANS64.TRYWAIT P0, [R2+URZ+0x30], R4 ;  /* 0x00003004020015a7 */ /* 0x000ea200080011ff */
[----:B------:R-:W-:Y:S01]  /*73f0*/  BSSY B1, `(.L_x_105) ;  /* 0x000001f000017945 */ /* 0x000fe20003800000 */
[----:B--2---:R-:W-:Y:S03]  /*7400*/  @P1 SEL R82, RZ, 0x1, !P0 ;  /* 0x00000001ff521807 */ /* 0x004fe60004000000 */
[----:B------:R-:W-:Y:S05]  /*7410*/  @!P1 BRA `(.L_x_106) ;  /* 0x0000000000709947 */ /* 0x000fea0003800000 */
[----:B------:R-:W-:Y:S01]  /*7420*/  ISETP.NE.AND P1, PT, R83, RZ, PT ;  /* 0x000000ff5300720c */ /* 0x000fe20003f25270 */
[----:B------:R-:W-:Y:S01]  /*7430*/  BSSY B0, `(.L_x_107) ;  /* 0x000000b000007945 */ /* 0x000fe20003800000 */
[----:B------:R-:W-:Y:S11]  /*7440*/  ISETP.NE.AND P0, PT, R82, RZ, PT ;  /* 0x000000ff5200720c */ /* 0x000ff60003f05270 */
[----:B------:R-:W-:Y:S05]  /*7450*/  @P1 IMAD R6, R75, 0x4000, R160 ;  /* 0x000040004b061824 */ /* 0x000fea00078e02a0 */
[----:B------:R-:W-:Y:S04]  /*7460*/  @P1 IADD3 R5, PT, PT, R6, UR44, RZ ;  /* 0x0000002c06051c10 */ /* 0x000fe8000fffe0ff */
[----:B------:R-:W-:Y:S01]  /*7470*/  @P1 IADD3 R4, PT, PT, R81, R5, RZ ;  /* 0x0000000551041210 */ /* 0x000fe20007ffe0ff */
[--C-:B------:R-:W-:Y:S02]  /*7480*/  @P1 IMAD.IADD R3, R80, 0x1, R5.reuse ;  /* 0x0000000150031824 */ /* 0x100fe400078e0205 */
[----:B------:R-:W-:Y:S01]  /*7490*/  @P1 IMAD.IADD R5, R96, 0x1, R5 ;  /* 0x0000000160051824 */ /* 0x000fe200078e0205 */
[----:B------:R-:W-:Y:S06]  /*74a0*/  @P0 BRA `(.L_x_108) ;  /* 0x00000000000c0947 */ /* 0x000fec0003800000 */
[----:B-1----:R-:W-:Y:S04]  /*74b0*/  SHF.L.U32 R0, R154, 0x1f, RZ ;  /* 0x0000001f9a007819 */ /* 0x002fe800000006ff */
[----:B------:R-:W1:Y:S02]  /*74c0*/  SYNCS.PHASECHK.TRANS64.TRYWAIT P0, [R2+URZ+0x30], R0 ;  /* 0x00003000020075a7 */ /* 0x000e6400080011ff */
[----:B-1----:R-:W-:Y:S05]  /*74d0*/  @!P0 BRA `(.L_x_109) ;  /* 0x00000048000c8947 */ /* 0x002fea0003800000 */
.L_x_108:
[----:B------:R-:W-:Y:S05]  /*74e0*/  BSYNC B0 ;  /* 0x0000000000007941 */ /* 0x000fea0003800000 */
.L_x_107:
[----:B------:R-:W-:Y:S01]  /*74f0*/  ISETP.NE.AND P0, PT, R83, RZ, PT ;  /* 0x000000ff5300720c */ /* 0x000fe20003f05270 */
[----:B------:R-:W-:Y:S11]  /*7500*/  VIADD R75, R75, 0x1 ;  /* 0x000000014b4b7836 */ /* 0x000ff60000000000 */
[----:B------:R-:W-:Y:S01]  /*7510*/  @!UPT UIADD3 URZ, UPT, UPT, URZ, URZ, URZ ;  /* 0x000000fffffff290 */ /* 0x000fe2000fffe0ff */
[----:B------:R2:W3:Y:S01]  /*7520*/  @P0 LDS.128 R84, [R5+0x400] ;  /* 0x0004000005540984 */ /* 0x0004e20000000c00 */
[--C-:B-1----:R-:W-:Y:S01]  /*7530*/  @P0 IMAD.IADD R0, R81, 0x1, R3.reuse ;  /* 0x0000000151000824 */ /* 0x102fe200078e0203 */
[C---:B------:R-:W-:Y:S02]  /*7540*/  @P0 IADD3 R2, PT, PT, R96.reuse, R4, RZ ;  /* 0x0000000460020210 */ /* 0x040fe40007ffe0ff */
[----:B------:R1:W4:Y:S04]  /*7550*/  @P0 LDS.128 R92, [R4+0x400] ;  /* 0x00040000045c0984 */ /* 0x0003280000000c00 */
[----:B------:R3:W3:Y:S04]  /*7560*/  @P0 LDS.128 R76, [R6+UR44+0x400] ;  /* 0x0004002c064c0984 */ /* 0x0006e80008000c00 */
[----:B------:R3:W3:Y:S04]  /*7570*/  @P0 LDS.128 R100, [R2+0x400] ;  /* 0x0004000002640984 */ /* 0x0006e80000000c00 */
[----:B------:R3:W3:Y:S04]  /*7580*/  @P0 LDS.128 R108, [R3+0x400] ;  /* 0x00040000036c0984 */ /* 0x0006e80000000c00 */
[----:B------:R3:W3:Y:S01]  /*7590*/  @P0 LDS.128 R124, [R0+0x400] ;  /* 0x00040000007c0984 */ /* 0x0006e20000000c00 */
[C---:B--2---:R-:W-:Y:S01]  /*75a0*/  @P0 IMAD.IADD R5, R96.reuse, 0x1, R3 ;  /* 0x0000000160050824 */ /* 0x044fe200078e0203 */
[----:B-1----:R-:W-:Y:S04]  /*75b0*/  @P0 IADD3 R4, PT, PT, R96, R0, RZ ;  /* 0x0000000060040210 */ /* 0x002fe80007ffe0ff */
[----:B------:R2:W1:Y:S04]  /*75c0*/  @P0 LDS.128 R116, [R5+0x400] ;  /* 0x0004000005740984 */ /* 0x0004680000000c00 */
[----:B------:R2:W1:Y:S02]  /*75d0*/  @P0 LDS.128 R132, [R4+0x400] ;  /* 0x0004000004840984 */ /* 0x0004640000000c00 */
.L_x_106:
[----:B------:R-:W-:Y:S05]  /*75e0*/  BSYNC B1 ;  /* 0x0000000000017941 */ /* 0x000fea0003800000 */
.L_x_105:
[----:B-1-3--:R-:W-:Y:S05]  /*75f0*/  VIADD R0, R71, 0x40 ;  /* 0x0000004047007836 */ /* 0x00afea0000000000 */
[----:B------:R-:W-:Y:S04]  /*7600*/  SHF.R.U32.HI R0, RZ, 0x15, R0 ;  /* 0x00000015ff007819 */ /* 0x000fe80000011600 */
[----:B------:R-:W-:Y:S11]  /*7610*/  LOP3.LUT P0, RZ, R0, 0x3, R143, 0x48, !PT ;  /* 0x0000000300ff7812 */ /* 0x000ff6000780488f */
[----:B------:R-:W-:Y:S02]  /*7620*/  @!UPT UIADD3 URZ, UPT, UPT, URZ, URZ, URZ ;  /* 0x000000fffffff290 */ /* 0x000fe4000fffe0ff */
[----:B------:R-:W-:Y:S05]  /*7630*/  @!P0 BRA `(.L_x_110) ;  /* 0x0000000000408947 */ /* 0x000fea0003800000 */
[----:B------:R-:W2:Y:S01]  /*7640*/  LDCU.64 UR8, c[0x4][0x70] ;  /* 0x01000e00ff0877ac */ /* 0x000ea20008000a00 */
[----:B------:R-:W-:Y:S01]  /*7650*/  MOV R3, 0x0 ;  /* 0x0000000000037802 */ /* 0x000fe20000000f00 */
[----:B------:R-:W-:Y:S02]  /*7660*/  HFMA2 R12, -RZ, RZ, 0, 5.9604644775390625e-08 ;  /* 0x00000001ff0c7431 */ /* 0x000fe400000001ff */
[----:B------:R-:W-:Y:S02]  /*7670*/  IMAD.MOV.U32 R8, RZ, RZ, 0x192 ;  /* 0x00000192ff087424 */ /* 0x000fe400078e00ff */
[----:B------:R-:W-:Y:S01]  /*7680*/  IMAD.MOV.U32 R13, RZ, RZ, RZ ;  /* 0x000000ffff0d7224 */ /* 0x000fe200078e00ff */
[----:B------:R-:W1:Y:S01]  /*7690*/  LDCU.64 UR6, c[0x4][0x78] ;  /* 0x01000f00ff0677ac */ /* 0x000e620008000a00 */
[----:B------:R-:W3:Y:S01]  /*76a0*/  LDC.64 R2, c[0x4][R3] ;  /* 0x0100000003027b82 */ /* 0x000ee20000000a00 */
[----:B------:R-:W5:Y:S01]  /*76b0*/  LDCU.64 UR4, c[0x4][0x10] ;  /* 0x01000200ff0477ac */ /* 0x000f620008000a00 */
[----:B--2---:R-:W-:Y:S01]  /*76c0*/  MOV R5, UR9 ;  /* 0x0000000900057c02 */ /* 0x004fe20008000f00 */
[----:B------:R-:W-:Y:S01]  /*76d0*/  IMAD.U32 R4, RZ, RZ, UR8 ;  /* 0x00000008ff047e24 */ /* 0x000fe2000f8e00ff */
[----:B-1----:R-:W-:Y:S01]  /*76e0*/  MOV R7, UR7 ;  /* 0x0000000700077c02 */ /* 0x002fe20008000f00 */
[----:B------:R-:W-:Y:S01]  /*76f0*/  IMAD.U32 R6, RZ, RZ, UR6 ;  /* 0x00000006ff067e24 */ /* 0x000fe2000f8e00ff */
[----:B-----5:R-:W-:Y:S01]  /*7700*/  MOV R11, UR5 ;  /* 0x00000005000b7c02 */ /* 0x020fe20008000f00 */
[----:B------:R-:W-:Y:S02]  /*7710*/  IMAD.U32 R10, RZ, RZ, UR4 ;  /* 0x00000004ff0a7e24 */ /* 0x000fe4000f8e00ff */
[----:B------:R-:W-:Y:S07]  /*7720*/  LEPC R20, `(.L_x_110) ;  /* 0x000000001014794e */ /* 0x000fee0000000000 */
[----:B---34-:R-:W-:Y:S05]  /*7730*/  CALL.ABS.NOINC R2 ;  /* 0x0000000002007343 */ /* 0x018fea0003c00000 */
.L_x_110:
[----:B------:R-:W-:Y:S05]  /*7740*/  WARPSYNC.ALL ;  /* 0x0000000000007948 */ /* 0x000fea0003800000 */
[----:B------:R-:W-:Y:S01]  /*7750*/  R2UR UR4, R71 ;  /* 0x00000000470472ca */ /* 0x000fe200000e0000 */
[--C-:B------:R-:W-:Y:S01]  /*7760*/  HADD2.F32 R3, -RZ, R76.reuse.H0_H0 ;  /* 0x2000004cff037230 */ /* 0x100fe20000004100 */
[----:B------:R-:W1:Y:S01]  /*7770*/  S2R R165, SR_CgaCtaId ;  /* 0x0000000000a57919 */ /* 0x000e620000008800 */
[----:B------:R-:W-:Y:S01]  /*7780*/  HADD2.F32 R72, -RZ, R79.H1_H1 ;  /* 0x3000004fff487230 */ /* 0x000fe20000004100 */
[----:B------:R-:W-:Y:S01]  /*7790*/  ISETP.NE.AND P6, PT, R158, RZ, PT ;  /* 0x000000ff9e00720c */ /* 0x000fe20003fc5270 */
[----:B------:R-:W-:Y:S01]  /*77a0*/  BSSY.RECONVERGENT B0, `(.L_x_111) ;  /* 0x0000101000007945 */ /* 0x000fe20003800200 */
[----:B------:R-:W-:Y:S07]  /*77b0*/  ISETP.NE.AND P0, PT, R157, RZ, PT ;  /* 0x000000ff9d00720c */ /* 0x000fee0003f05270 */
[----:B--2---:R-:W2:Y:S02]  /*77c0*/  LDTM.x64 R4, tmem[UR4+0x40] ;  /* 0x00004004000479ee */ /* 0x004ea40008340000 */
[C---:B--2---:R-:W-:Y:S01]  /*77d0*/  FMUL R0, R70.reuse, R4 ;  /* 0x0000000446007220 */ /* 0x044fe20000400000 */
[----:B------:R-:W-:Y:S02]  /*77e0*/  HADD2.F32 R4, -RZ, R76.H1_H1 ;  /* 0x3000004cff047230 */ /* 0x000fe40000004100 */
[C---:B------:R-:W-:Y:S01]  /*77f0*/  FMUL R2, R70.reuse, R5 ;  /* 0x0000000546027220 */ /* 0x040fe20000400000 */
[--C-:B------:R-:W-:Y:S02]  /*7800*/  HADD2.F32 R5, -RZ, R77.reuse.H0_H0 ;  /* 0x2000004dff057230 */ /* 0x100fe40000004100 */
[C---:B------:R-:W-:Y:S01]  /*7810*/  FFMA R0, R73.reuse, R3, R0 ;  /* 0x0000000349007223 */ /* 0x040fe20000000000 */
[C---:B------:R-:W-:Y:S01]  /*7820*/  FMUL R3, R70.reuse, R6 ;  /* 0x0000000646037220 */ /* 0x040fe20000400000 */
[----:B------:R-:W-:Y:S02]  /*7830*/  HADD2.F32 R6, -RZ, R77.H1_H1 ;  /* 0x3000004dff067230 */ /* 0x000fe40000004100 */
[C---:B------:R-:W-:Y:S01]  /*7840*/  FFMA R2, R73.reuse, R4, R2 ;  /* 0x0000000449027223 */ /* 0x040fe20000000002 */
[C---:B------:R-:W-:Y:S01]  /*7850*/  FMUL R7, R70.reuse, R7 ;  /* 0x0000000746077220 */ /* 0x040fe20000400000 */
[C---:B------:R-:W-:Y:S01]  /*7860*/  FFMA R3, R73.reuse, R5, R3 ;  /* 0x0000000549037223 */ /* 0x040fe20000000003 */
[--C-:B------:R-:W-:Y:S02]  /*7870*/  HADD2.F32 R5, -RZ, R78.reuse.H0_H0 ;  /* 0x2000004eff057230 */ /* 0x100fe40000004100 */
[----:B------:R-:W-:Y:S01]  /*7880*/  FMUL R4, R70, R8 ;  /* 0x0000000846047220 */ /* 0x000fe20000400000 */
[----:B------:R-:W-:Y:S01]  /*7890*/  F2FP.F16.F32.PACK_AB R88, R2, R0 ;  /* 0x000000000258723e */ /* 0x000fe200000000ff */
[C---:B------:R-:W-:Y:S01]  /*78a0*/  FFMA R7, R73.reuse, R6, R7 ;  /* 0x0000000649077223 */ /* 0x040fe20000000007 */
[----:B------:R-:W-:Y:S02]  /*78b0*/  HADD2.F32 R6, -RZ, R78.H1_H1 ;  /* 0x3000004eff067230 */ /* 0x000fe40000004100 */
[----:B------:R-:W-:Y:S01]  /*78c0*/  FFMA R4, R73, R5, R4 ;  /* 0x0000000549047223 */ /* 0x000fe20000000004 */
[----:B------:R-:W-:Y:S02]  /*78d0*/  HADD2.F32 R8, -RZ, R79.H0_H0 ;  /* 0x2000004fff087230 */ /* 0x000fe40000004100 */
[C---:B------:R-:W-:Y:S01]  /*78e0*/  FMUL R0, R70.reuse, R9 ;  /* 0x0000000946007220 */ /* 0x040fe20000400000 */
[----:B------:R-:W-:Y:S01]  /*78f0*/  F2FP.F16.F32.PACK_AB R89, R7, R3 ;  /* 0x000000030759723e */ /* 0x000fe200000000ff */
[C---:B------:R-:W-:Y:S01]  /*7900*/  FMUL R2, R70.reuse, R10 ;  /* 0x0000000a46027220 */ /* 0x040fe20000400000 */
[C---:B------:R-:W-:Y:S01]  /*7910*/  FMUL R5, R70.reuse, R11 ;  /* 0x0000000b46057220 */ /* 0x040fe20000400000 */
[C---:B------:R-:W-:Y:S01]  /*7920*/  FFMA R0, R73.reuse, R6, R0 ;  /* 0x0000000649007223 */ /* 0x040fe20000000000 */
[--C-:B------:R-:W-:Y:S02]  /*7930*/  HADD2.F32 R7, -RZ, R84.reuse.H0_H0 ;  /* 0x20000054ff077230 */ /* 0x100fe40000004100 */
[C---:B------:R-:W-:Y:S01]  /*7940*/  FFMA R2, R73.reuse, R8, R2 ;  /* 0x0000000849027223 */ /* 0x040fe20000000002 */
[----:B------:R-:W-:Y:S01]  /*7950*/  FFMA R5, R73, R72, R5 ;  /* 0x0000004849057223 */ /* 0x000fe20000000005 */
[----:B------:R-:W-:Y:S01]  /*7960*/  FMUL R3, R70, R12 ;  /* 0x0000000c46037220 */ /* 0x000fe20000400000 */
[----:B------:R-:W-:Y:S01]  /*7970*/  HADD2.F32 R8, -RZ, R84.H1_H1 ;  /* 0x30000054ff087230 */ /* 0x000fe20000004100 */
[----:B------:R-:W-:Y:S01]  /*7980*/  F2FP.F16.F32.PACK_AB R90, R0, R4 ;  /* 0x00000004005a723e */ /* 0x000fe200000000ff */
[C---:B------:R-:W-:Y:S01]  /*7990*/  FMUL R6, R70.reuse, R13 ;  /* 0x0000000d46067220 */ /* 0x040fe20000400000 */
[----:B------:R-:W-:Y:S01]  /*79a0*/  F2FP.F16.F32.PACK_AB R91, R5, R2 ;  /* 0x00000002055b723e */ /* 0x000fe200000000ff */
[C---:B------:R-:W-:Y:S01]  /*79b0*/  FFMA R3, R73.reuse, R7, R3 ;  /* 0x0000000749037223 */ /* 0x040fe20000000003 */
[--C-:B------:R-:W-:Y:S02]  /*79c0*/  HADD2.F32 R5, -RZ, R85.reuse.H0_H0 ;  /* 0x20000055ff057230 */ /* 0x100fe40000004100 */
[C---:B------:R-:W-:Y:S01]  /*79d0*/  FFMA R6, R73.reuse, R8, R6 ;  /* 0x0000000849067223 */ /* 0x040fe20000000006 */
[----:B------:R-:W-:Y:S01]  /*79e0*/  HADD2.F32 R7, -RZ, R85.H1_H1 ;  /* 0x30000055ff077230 */ /* 0x000fe20000004100 */
[----:B------:R-:W-:Y:S01]  /*79f0*/  STS.128 [R160+UR44+0x4400], R88 ;  /* 0x00440058a0007988 */ /* 0x000fe20008000c2c */
[----:B------:R-:W-:Y:S01]  /*7a00*/  FMUL R0, R70, R14 ;  /* 0x0000000e46007220 */ /* 0x000fe20000400000 */
[--C-:B------:R-:W-:Y:S01]  /*7a10*/  HADD2.F32 R8, -RZ, R86.reuse.H0_H0 ;  /* 0x20000056ff087230 */ /* 0x100fe20000004100 */
[----:B------:R-:W-:Y:S01]  /*7a20*/  F2FP.F16.F32.PACK_AB R104, R6, R3 ;  /* 0x000000030668723e */ /* 0x000fe200000000ff */
[C---:B------:R-:W-:Y:S01]  /*7a30*/  FMUL R2, R70.reuse, R15 ;  /* 0x0000000f46027220 */ /* 0x040fe20000400000 */
[C---:B------:R-:W-:Y:S01]  /*7a40*/  FFMA R0, R73.reuse, R5, R0 ;  /* 0x0000000549007223 */ /* 0x040fe20000000000 */
[C---:B------:R-:W-:Y:S01]  /*7a50*/  FMUL R4, R70.reuse, R16 ;  /* 0x0000001046047220 */ /* 0x040fe20000400000 */
[C---:B------:R-:W-:Y:S01]  /*7a60*/  FMUL R3, R70.reuse, R17 ;  /* 0x0000001146037220 */ /* 0x040fe20000400000 */
[C---:B------:R-:W-:Y:S01]  /*7a70*/  FFMA R2, R73.reuse, R7, R2 ;  /* 0x0000000749027223 */ /* 0x040fe20000000002 */
[----:B------:R-:W-:Y:S02]  /*7a80*/  HADD2.F32 R7, -RZ, R86.H1_H1 ;  /* 0x30000056ff077230 */ /* 0x000fe40000004100 */
[C---:B------:R-:W-:Y:S01]  /*7a90*/  FFMA R4, R73.reuse, R8, R4 ;  /* 0x0000000849047223 */ /* 0x040fe20000000004 */
[--C-:B------:R-:W-:Y:S02]  /*7aa0*/  HADD2.F32 R8, -RZ, R87.reuse.H0_H0 ;  /* 0x20000057ff087230 */ /* 0x100fe40000004100 */
[----:B------:R-:W-:Y:S01]  /*7ab0*/  FMUL R5, R70, R18 ;  /* 0x0000001246057220 */ /* 0x000fe20000400000 */
[----:B------:R-:W-:Y:S01]  /*7ac0*/  F2FP.F16.F32.PACK_AB R105, R2, R0 ;  /* 0x000000000269723e */ /* 0x000fe200000000ff */
[C---:B------:R-:W-:Y:S01]  /*7ad0*/  FFMA R3, R73.reuse, R7, R3 ;  /* 0x0000000749037223 */ /* 0x040fe20000000003 */
[----:B------:R-:W-:Y:S02]  /*7ae0*/  HADD2.F32 R9, -RZ, R87.H1_H1 ;  /* 0x30000057ff097230 */ /* 0x000fe40000004100 */
[----:B------:R-:W-:Y:S01]  /*7af0*/  FFMA R5, R73, R8, R5 ;  /* 0x0000000849057223 */ /* 0x000fe20000000005 */
[C---:B------:R-:W-:Y:S01]  /*7b00*/  FMUL R6, R70.reuse, R19 ;  /* 0x0000001346067220 */ /* 0x040fe20000400000 */
[--C-:B----4-:R-:W-:Y:S01]  /*7b10*/  HADD2.F32 R7, -RZ, R92.reuse.H0_H0 ;  /* 0x2000005cff077230 */ /* 0x110fe20000004100 */
[----:B------:R-:W-:Y:S01]  /*7b20*/  F2FP.F16.F32.PACK_AB R106, R3, R4 ;  /* 0x00000004036a723e */ /* 0x000fe200000000ff */
[----:B------:R-:W-:Y:S02]  /*7b30*/  HADD2.F32 R8, -RZ, R92.H1_H1 ;  /* 0x3000005cff087230 */ /* 0x000fe40000004100 */
[C---:B------:R-:W-:Y:S01]  /*7b40*/  FFMA R6, R73.reuse, R9, R6 ;  /* 0x0000000949067223 */ /* 0x040fe20000000006 */
[C---:B------:R-:W-:Y:S01]  /*7b50*/  FMUL R0, R70.reuse, R20 ;  /* 0x0000001446007220 */ /* 0x040fe20000400000 */
[C---:B------:R-:W-:Y:S01]  /*7b60*/  FMUL R2, R70.reuse, R21 ;  /* 0x0000001546027220 */ /* 0x040fe20000400000 */
[C---:B------:R-:W-:Y:S01]  /*7b70*/  FMUL R14, R70.reuse, R33 ;  /* 0x00000021460e7220 */ /* 0x040fe20000400000 */
[----:B------:R-:W-:Y:S01]  /*7b80*/  FMUL R33, R70, R52 ;  /* 0x0000003446217220 */ /* 0x000fe20000400000 */
[----:B------:R-:W-:Y:S01]  /*7b90*/  F2FP.F16.F32.PACK_AB R107, R6, R5 ;  /* 0x00000005066b723e */ /* 0x000fe200000000ff */
[C---:B------:R-:W-:Y:S01]  /*7ba0*/  FFMA R0, R73.reuse, R7, R0 ;  /* 0x0000000749007223 */ /* 0x040fe20000000000 */
[--C-:B------:R-:W-:Y:S02]  /*7bb0*/  HADD2.F32 R72, -RZ, R93.reuse.H0_H0 ;  /* 0x2000005dff487230 */ /* 0x100fe40000004100 */
[C---:B------:R-:W-:Y:S01]  /*7bc0*/  FFMA R2, R73.reuse, R8, R2 ;  /* 0x0000000849027223 */ /* 0x040fe20000000002 */
[C---:B------:R-:W-:Y:S01]  /*7bd0*/  FMUL R3, R70.reuse, R22 ;  /* 0x0000001646037220 */ /* 0x040fe20000400000 */
[C---:B------:R-:W-:Y:S01]  /*7be0*/  FMUL R4, R70.reuse, R23 ;  /* 0x0000001746047220 */ /* 0x040fe20000400000 */
[C---:B------:R-:W-:Y:S01]  /*7bf0*/  FMUL R11, R70.reuse, R30 ;  /* 0x0000001e460b7220 */ /* 0x040fe20000400000 */
[----:B------:R-:W-:Y:S01]  /*7c00*/  FMUL R12, R70, R31 ;  /* 0x0000001f460c7220 */ /* 0x000fe20000400000 */
[----:B------:R-:W-:Y:S01]  /*7c10*/  F2FP.F16.F32.PACK_AB R52, R2, R0 ;  /* 0x000000000234723e */ /* 0x000fe200000000ff */
[----:B------:R-:W-:Y:S01]  /*7c20*/  HADD2.F32 R0, -RZ, R93.H1_H1 ;  /* 0x3000005dff007230 */ /* 0x000fe20000004100 */
[----:B------:R-:W-:Y:S01]  /*7c30*/  STS.128 [R161+0x4400], R104 ;  /* 0x00440068a1007388 */ /* 0x000fe20000000c00 */
[--C-:B------:R-:W-:Y:S02]  /*7c40*/  HADD2.F32 R2, -RZ, R94.reuse.H0_H0 ;  /* 0x2000005eff027230 */ /* 0x100fe40000004100 */
[C---:B------:R-:W-:Y:S01]  /*7c50*/  FFMA R3, R73.reuse, R72, R3 ;  /* 0x0000004849037223 */ /* 0x040fe20000000003 */
[C---:B------:R-:W-:Y:S01]  /*7c60*/  FMUL R30, R70.reuse, R49 ;  /* 0x00000031461e7220 */ /* 0x040fe20000400000 */
[----:B------:R-:W-:Y:S02]  /*7c70*/  HADD2.F32 R49, -RZ, R94.H1_H1 ;  /* 0x3000005eff317230 */ /* 0x000fe40000004100 */
[C---:B------:R-:W-:Y:S01]  /*7c80*/  FFMA R4, R73.reuse, R0, R4 ;  /* 0x0000000049047223 */ /* 0x040fe20000000004 */
[--C-:B------:R-:W-:Y:S02]  /*7c90*/  HADD2.F32 R0, -RZ, R100.reuse.H0_H0 ;  /* 0x20000064ff007230 */ /* 0x100fe40000004100 */
[C---:B------:R-:W-:Y:S01]  /*7ca0*/  FMUL R5, R70.reuse, R24 ;  /* 0x0000001846057220 */ /* 0x040fe20000400000 */
[C---:B------:R-:W-:Y:S01]  /*7cb0*/  FMUL R13, R70.reuse, R32 ;  /* 0x00000020460d7220 */ /* 0x040fe20000400000 */
[C---:B------:R-:W-:Y:S01]  /*7cc0*/  FMUL R31, R70.reuse, R50 ;  /* 0x00000032461f7220 */ /* 0x040fe20000400000 */
[--C-:B------:R-:W-:Y:S02]  /*7cd0*/  HADD2.F32 R50, -RZ, R95.reuse.H0_H0 ;  /* 0x2000005fff327230 */ /* 0x100fe40000004100 */
[C---:B------:R-:W-:Y:S01]  /*7ce0*/  FFMA R5, R73.reuse, R2, R5 ;  /* 0x0000000249057223 */ /* 0x040fe20000000005 */
[----:B------:R-:W-:Y:S02]  /*7cf0*/  HADD2.F32 R2, -RZ, R100.H1_H1 ;  /* 0x30000064ff027230 */ /* 0x000fe40000004100 */
[C---:B------:R-:W-:Y:S01]  /*7d00*/  FMUL R6, R70.reuse, R25 ;  /* 0x0000001946067220 */ /* 0x040fe20000400000 */
[C---:B------:R-:W-:Y:S01]  /*7d10*/  FMUL R32, R70.reuse, R51 ;  /* 0x0000003346207220 */ /* 0x040fe20000400000 */
[----:B------:R-:W-:Y:S02]  /*7d20*/  HADD2.F32 R51, -RZ, R95.H1_H1 ;  /* 0x3000005fff337230 */ /* 0x000fe40000004100 */
[C---:B------:R-:W-:Y:S01]  /*7d30*/  FMUL R7, R70.reuse, R26 ;  /* 0x0000001a46077220 */ /* 0x040fe20000400000 */
[C---:B------:R-:W-:Y:S01]  /*7d40*/  FFMA R6, R73.reuse, R49, R6 ;  /* 0x0000003149067223 */ /* 0x040fe20000000006 */
[C---:B------:R-:W-:Y:S01]  /*7d50*/  FMUL R8, R70.reuse, R27 ;  /* 0x0000001b46087220 */ /* 0x040fe20000400000 */
[C---:B------:R-:W-:Y:S01]  /*7d60*/  FMUL R9, R70.reuse, R28 ;  /* 0x0000001c46097220 */ /* 0x040fe20000400000 */
[C---:B------:R-:W-:Y:S01]  /*7d70*/  FMUL R15, R70.reuse, R34 ;  /* 0x00000022460f7220 */ /* 0x040fe20000400000 */
[C---:B------:R-:W-:Y:S01]  /*7d80*/  FMUL R34, R70.reuse, R53 ;  /* 0x0000003546227220 */ /* 0x040fe20000400000 */
[C---:B------:R-:W-:Y:S01]  /*7d90*/  FFMA R7, R73.reuse, R50, R7 ;  /* 0x0000003249077223 */ /* 0x040fe20000000007 */
[----:B------:R-:W-:Y:S01]  /*7da0*/  FMUL R10, R70, R29 ;  /* 0x0000001d460a7220 */ /* 0x000fe20000400000 */
[----:B------:R-:W-:Y:S01]  /*7db0*/  F2FP.F16.F32.PACK_AB R53, R4, R3 ;  /* 0x000000030435723e */ /* 0x000fe200000000ff */
[----:B------:R-:W-:Y:S02]  /*7dc0*/  HADD2.F32 R3, -RZ, R101.H0_H0 ;  /* 0x20000065ff037230 */ /* 0x000fe40000004100 */
[C---:B------:R-:W-:Y:S01]  /*7dd0*/  FFMA R8, R73.reuse, R51, R8 ;  /* 0x0000003349087223 */ /* 0x040fe20000000008 */
[----:B------:R-:W-:Y:S02]  /*7de0*/  HADD2.F32 R4, -RZ, R111.H0_H0 ;  /* 0x2000006fff047230 */ /* 0x000fe40000004100 */
        /* <DEDUP_REMOVED lines=16> */
[C---:B------:R-:W-:Y:S01]  /*7ef0*/  FFMA R16, R73.reuse, R2, R16 ;  /* 0x0000000249107223 */ /* 0x040fe20000000010 */
[C---:B------:R-:W-:Y:S01]  /*7f00*/  FMUL R17, R70.reuse, R36 ;  /* 0x0000002446117220 */ /* 0x040fe20000400000 */
[----:B------:R-:W-:Y:S02]  /*7f10*/  HADD2.F32 R2, -RZ, R108.H1_H1 ;  /* 0x3000006cff027230 */ /* 0x000fe40000004100 */
[C---:B------:R-:W-:Y:S01]  /*7f20*/  FMUL R18, R70.reuse, R37 ;  /* 0x0000002546127220 */ /* 0x040fe20000400000 */
[--C-:B------:R-:W-:Y:S02]  /*7f30*/  HADD2.F32 R3, -RZ, R109.reuse.H0_H0 ;  /* 0x2000006dff037230 */ /* 0x100fe40000004100 */
[C---:B------:R-:W-:Y:S01]  /*7f40*/  FMUL R19, R70.reuse, R38 ;  /* 0x0000002646137220 */ /* 0x040fe20000400000 */
[----:B------:R-:W-:Y:S01]  /*7f50*/  FMUL R36, R70, R55 ;  /* 0x0000003746247220 */ /* 0x000fe20000400000 */
[C---:B------:R-:W-:Y:S01]  /*7f60*/  FFMA R17, R73.reuse, R0, R17 ;  /* 0x0000000049117223 */ /* 0x040fe20000000011 */
[----:B------:R-:W-:Y:S01]  /*7f70*/  F2FP.F16.F32.PACK_AB R55, R8, R7 ;  /* 0x000000070837723e */ /* 0x000fe200000000ff */
[----:B------:R-:W-:Y:S02]  /*7f80*/  HADD2.F32 R0, -RZ, R109.H1_H1 ;  /* 0x3000006dff007230 */ /* 0x000fe40000004100 */
[C---:B------:R-:W-:Y:S01]  /*7f90*/  FFMA R18, R73.reuse, R2, R18 ;  /* 0x0000000249127223 */ /* 0x040fe20000000012 */
[C---:B------:R-:W-:Y:S01]  /*7fa0*/  FMUL R20, R70.reuse, R39 ;  /* 0x0000002746147220 */ /* 0x040fe20000400000 */
[C---:B------:R-:W-:Y:S01]  /*7fb0*/  FFMA R19, R73.reuse, R3, R19 ;  /* 0x0000000349137223 */ /* 0x040fe20000000013 */
[----:B------:R-:W-:Y:S01]  /*7fc0*/  STS.128 [R159+0x4400], R52 ;  /* 0x004400349f007388 */ /* 0x000fe20000000c00 */
[--C-:B------:R-:W-:Y:S02]  /*7fd0*/  HADD2.F32 R2, -RZ, R110.reuse.H0_H0 ;  /* 0x2000006eff027230 */ /* 0x100fe40000004100 */
[C---:B------:R-:W-:Y:S01]  /*7fe0*/  FMUL R21, R70.reuse, R40 ;  /* 0x0000002846157220 */ /* 0x040fe20000400000 */
[----:B------:R-:W-:Y:S02]  /*7ff0*/  HADD2.F32 R3, -RZ, R110.H1_H1 ;  /* 0x3000006eff037230 */ /* 0x000fe40000004100 */
[C---:B------:R-:W-:Y:S01]  /*8000*/  FMUL R22, R70.reuse, R41 ;  /* 0x0000002946167220 */ /* 0x040fe20000400000 */
[----:B------:R-:W-:Y:S02]  /*8010*/  HADD2.F32 R5, -RZ, R111.H1_H1 ;  /* 0x3000006fff057230 */ /* 0x000fe40000004100 */
[C---:B------:R-:W-:Y:S01]  /*8020*/  FFMA R20, R73.reuse, R0, R20 ;  /* 0x0000000049147223 */ /* 0x040fe20000000014 */
[----:B------:R-:W-:Y:S01]  /*8030*/  FMUL R23, R70, R42 ;  /* 0x0000002a46177220 */ /* 0x000fe20000400000 */
[----:B------:R-:W-:Y:S01]  /*8040*/  F2FP.F16.F32.PACK_AB R8, R10, R9 ;  /* 0x000000090a08723e */ /* 0x000fe200000000ff */
[----:B------:R-:W-:Y:S01]  /*8050*/  FMUL R24, R70, R43 ;  /* 0x0000002b46187220 */ /* 0x000fe20000400000 */
[--C-:B------:R-:W-:Y:S01]  /*8060*/  HADD2.F32 R0, -RZ, R116.reuse.H0_H0 ;  /* 0x20000074ff007230 */ /* 0x100fe20000004100 */
[----:B------:R-:W-:Y:S01]  /*8070*/  F2FP.F16.F32.PACK_AB R9, R12, R11 ;  /* 0x0000000b0c09723e */ /* 0x000fe200000000ff */
[C---:B------:R-:W-:Y:S01]  /*8080*/  FFMA R21, R73.reuse, R2, R21 ;  /* 0x0000000249157223 */ /* 0x040fe20000000015 */
[----:B------:R-:W-:Y:S01]  /*8090*/  FMUL R25, R70, R44 ;  /* 0x0000002c46197220 */ /* 0x000fe20000400000 */
[----:B------:R-:W-:Y:S01]  /*80a0*/  F2FP.F16.F32.PACK_AB R10, R14, R13 ;  /* 0x0000000d0e0a723e */ /* 0x000fe200000000ff */
[C---:B------:R-:W-:Y:S01]  /*80b0*/  FFMA R22, R73.reuse, R3, R22 ;  /* 0x0000000349167223 */ /* 0x040fe20000000016 */
[----:B------:R-:W-:Y:S01]  /*80c0*/  F2FP.F16.F32.PACK_AB R11, R16, R15 ;  /* 0x0000000f100b723e */ /* 0x000fe200000000ff */
[----:B------:R-:W-:Y:S02]  /*80d0*/  HADD2.F32 R2, -RZ, R116.H1_H1 ;  /* 0x30000074ff027230 */ /* 0x000fe40000004100 */
[C---:B------:R-:W-:Y:S01]  /*80e0*/  FFMA R23, R73.reuse, R4, R23 ;  /* 0x0000000449177223 */ /* 0x040fe20000000017 */
[C---:B------:R-:W-:Y:S01]  /*80f0*/  FMUL R26, R70.reuse, R45 ;  /* 0x0000002d461a7220 */ /* 0x040fe20000400000 */
[C---:B------:R-:W-:Y:S01]  /*8100*/  FFMA R24, R73.reuse, R5, R24 ;  /* 0x0000000549187223 */ /* 0x040fe20000000018 */
[----:B------:R2:W-:Y:S01]  /*8110*/  STS.128 [R162+0x4400], R8 ;  /* 0x00440008a2007388 */ /* 0x0005e20000000c00 */
[C---:B------:R-:W-:Y:S01]  /*8120*/  FFMA R25, R73.reuse, R0, R25 ;  /* 0x0000000049197223 */ /* 0x040fe20000000019 */
[--C-:B------:R-:W-:Y:S02]  /*8130*/  HADD2.F32 R3, -RZ, R117.reuse.H0_H0 ;  /* 0x20000075ff037230 */ /* 0x100fe40000004100 */
[C---:B------:R-:W-:Y:S01]  /*8140*/  FMUL R27, R70.reuse, R46 ;  /* 0x0000002e461b7220 */ /* 0x040fe20000400000 */
[----:B------:R-:W-:Y:S02]  /*8150*/  HADD2.F32 R0, -RZ, R117.H1_H1 ;  /* 0x30000075ff007230 */ /* 0x000fe40000004100 */
[C---:B------:R-:W-:Y:S01]  /*8160*/  FFMA R26, R73.reuse, R2, R26 ;  /* 0x00000002491a7223 */ /* 0x040fe2000000001a */
        /* <DEDUP_REMOVED lines=10> */
[--C-:B------:R-:W-:Y:S02]  /*8210*/  HADD2.F32 R0, -RZ, R119.reuse.H0_H0 ;  /* 0x20000077ff007230 */ /* 0x100fe40000004100 */
[C---:B------:R-:W-:Y:S01]  /*8220*/  FFMA R29, R73.reuse, R2, R29 ;  /* 0x00000002491d7223 */ /* 0x040fe2000000001d */
[----:B------:R-:W-:Y:S02]  /*8230*/  HADD2.F32 R2, -RZ, R119.H1_H1 ;  /* 0x30000077ff027230 */ /* 0x000fe40000004100 */
[C---:B------:R-:W-:Y:S01]  /*8240*/  FFMA R30, R73.reuse, R3, R30 ;  /* 0x00000003491e7223 */ /* 0x040fe2000000001e */
[----:B------:R3:W-:Y:S01]  /*8250*/  STS.128 [R151+0x4400], R4 ;  /* 0x0044000497007388 */ /* 0x0007e20000000c00 */
[C---:B------:R-:W-:Y:S01]  /*8260*/  FFMA R31, R73.reuse, R0, R31 ;  /* 0x00000000491f7223 */ /* 0x040fe2000000001f */
[--C-:B------:R-:W-:Y:S02]  /*8270*/  HADD2.F32 R0, -RZ, R124.reuse.H0_H0 ;  /* 0x2000007cff007230 */ /* 0x100fe40000004100 */
[C---:B------:R-:W-:Y:S01]  /*8280*/  FFMA R32, R73.reuse, R2, R32 ;  /* 0x0000000249207223 */ /* 0x040fe20000000020 */
[----:B------:R-:W-:Y:S02]  /*8290*/  HADD2.F32 R3, -RZ, R124.H1_H1 ;  /* 0x3000007cff037230 */ /* 0x000fe40000004100 */
[C---:B------:R-:W-:Y:S01]  /*82a0*/  FMUL R37, R70.reuse, R56 ;  /* 0x0000003846257220 */ /* 0x040fe20000400000 */
[--C-:B------:R-:W-:Y:S02]  /*82b0*/  HADD2.F32 R2, -RZ, R125.reuse.H0_H0 ;  /* 0x2000007dff027230 */ /* 0x100fe40000004100 */
[C---:B------:R-:W-:Y:S01]  /*82c0*/  FFMA R33, R73.reuse, R0, R33 ;  /* 0x0000000049217223 */ /* 0x040fe20000000021 */
[----:B------:R-:W-:Y:S02]  /*82d0*/  HADD2.F32 R0, -RZ, R125.H1_H1 ;  /* 0x3000007dff007230 */ /* 0x000fe40000004100 */
[C---:B------:R-:W-:Y:S01]  /*82e0*/  FFMA R34, R73.reuse, R3, R34 ;  /* 0x0000000349227223 */ /* 0x040fe20000000022 */
[C---:B------:R-:W-:Y:S01]  /*82f0*/  FMUL R38, R70.reuse, R57 ;  /* 0x0000003946267220 */ /* 0x040fe20000400000 */
        /* <DEDUP_REMOVED lines=17> */
[----:B------:R-:W-:Y:S01]  /*8410*/  FMUL R43, R70, R62 ;  /* 0x0000003e462b7220 */ /* 0x000fe20000400000 */
[----:B--2---:R-:W-:Y:S01]  /*8420*/  F2FP.F16.F32.PACK_AB R8, R26, R25 ;  /* 0x000000191a08723e */ /* 0x004fe200000000ff */
        /* <DEDUP_REMOVED lines=10> */
[----:B------:R-:W-:Y:S01]  /*84d0*/  STS.128 [R164+0x4400], R8 ;  /* 0x00440008a4007388 */ /* 0x000fe20000000c00 */
[----:B------:R-:W-:Y:S02]  /*84e0*/  HADD2.F32 R3, -RZ, R134.H1_H1 ;  /* 0x30000086ff037230 */ /* 0x000fe40000004100 */
[C---:B------:R-:W-:Y:S01]  /*84f0*/  FMUL R46, R70.reuse, R65 ;  /* 0x00000041462e7220 */ /* 0x040fe20000400000 */
[--C-:B---3--:R-:W-:Y:S02]  /*8500*/  HADD2.F32 R4, -RZ, R135.reuse.H0_H0 ;  /* 0x20000087ff047230 */ /* 0x108fe40000004100 */
[C---:B------:R-:W-:Y:S01]  /*8510*/  FMUL R47, R70.reuse, R66 ;  /* 0x00000042462f7220 */ /* 0x040fe20000400000 */
[----:B------:R-:W-:Y:S02]  /*8520*/  HADD2.F32 R5, -RZ, R135.H1_H1 ;  /* 0x30000087ff057230 */ /* 0x000fe40000004100 */
        /* <DEDUP_REMOVED lines=12> */
[----:B------:R-:W-:Y:S01]  /*85f0*/  STS.128 [R150+0x4400], R12 ;  /* 0x0044000c96007388 */ /* 0x000fe20000000c00 */
[----:B------:R-:W-:Y:S02]  /*8600*/  F2FP.F16.F32.PACK_AB R6, R46, R45 ;  /* 0x0000002d2e06723e */ /* 0x000fe400000000ff */
[----:B------:R-:W-:Y:S02]  /*8610*/  F2FP.F16.F32.PACK_AB R7, R48, R47 ;  /* 0x0000002f3007723e */ /* 0x000fe400000000ff */
[----:B------:R-:W-:Y:S02]  /*8620*/  MOV R0, UR46 ;  /* 0x0000002e00007c02 */ /* 0x000fe40008000f00 */
[----:B------:R-:W-:Y:S01]  /*8630*/  @P6 SHF.L.U32 R2, R154, 0x1f, RZ ;  /* 0x0000001f9a026819 */ /* 0x000fe200000006ff */
[----:B------:R2:W-:Y:S01]  /*8640*/  STS.128 [R163+0x4400], R4 ;  /* 0x00440004a3007388 */ /* 0x0005e20000000c00 */
[----:B------:R-:W-:Y:S04]  /*8650*/  @P6 LEA R0, R0, UR44, 0x3 ;  /* 0x0000002c00006c11 */ /* 0x000fe8000f8e18ff */
[----:B------:R-:W-:Y:S01]  /*8660*/  @P6 IADD3 R0, PT, PT, R0, 0x50, RZ ;  /* 0x0000005000006810 */ /* 0x000fe20007ffe0ff */
[----:B------:R-:W-:Y:S01]  /*8670*/  @!PT LDS RZ, [RZ] ;  /* 0x00000000fffff984 */ /* 0x000fe20000000800 */
[----:B------:R-:W-:Y:S01]  /*8680*/  @!PT LDS RZ, [RZ] ;  /* 0x00000000fffff984 */ /* 0x000fe20000000800 */
[----:B------:R-:W-:Y:S01]  /*8690*/  @!PT LDS RZ, [RZ] ;  /* 0x00000000fffff984 */ /* 0x000fe20000000800 */
[----:B------:R-:W-:Y:S01]  /*86a0*/  @!PT LDS RZ, [RZ] ;  /* 0x00000000fffff984 */ /* 0x000fe20000000800 */
[----:B------:R3:W-:Y:S06]  /*86b0*/  MEMBAR.ALL.CTA ;  /* 0x0000000000007992 */ /* 0x0007ec0000008000 */
[----:B---3--:R-:W3:Y:S01]  /*86c0*/  FENCE.VIEW.ASYNC.S ;  /* 0x00000000000073c6 */ /* 0x008ee20000000000 */
[----:B-1----:R-:W-:Y:S02]  /*86d0*/  @P6 PRMT R0, R165, 0x654, R0 ;  /* 0x00000654a5006816 */ /* 0x002fe40000000000 */
[----:B--2---:R-:W-:Y:S01]  /*86e0*/  LEA R6, R75, UR44, 0x3 ;  /* 0x0000002c4b067c11 */ /* 0x004fe2000f8e18ff */
[----:B---3--:R-:W-:Y:S06]  /*86f0*/  BAR.SYNC.DEFER_BLOCKING 0x1, 0x80 ;  /* 0x0042000000007b1d */ /* 0x008fec0000010000 */
[----:B------:R-:W-:Y:S05]  /*8700*/  @P0 BRA `(.L_x_112) ;  /* 0x0000000000280947 */ /* 0x000fea0003800000 */
[----:B------:R-:W1:Y:S01]  /*8710*/  LDCU.64 UR6, c[0x0][0x348] ;  /* 0x00006900ff0677ac */ /* 0x000e620008000a00 */
[----:B------:R-:W-:Y:S02]  /*8720*/  UIADD3 UR9, UPT, UPT, UR49, 0x40, URZ ;  /* 0x0000004031097890 */ /* 0x000fe4000fffe0ff */
[----:B------:R-:W-:Y:S01]  /*8730*/  UIADD3 UR8, UPT, UPT, UR44, 0x4400, URZ ;  /* 0x000044002c087890 */ /* 0x000fe2000fffe0ff */
[----:B------:R-:W-:Y:S01]  /*8740*/  UMOV UR10, UR50 ;  /* 0x00000032000a7c82 */ /* 0x000fe20008000000 */
[----:B------:R-:W-:Y:S01]  /*8750*/  UMOV UR11, UR36 ;  /* 0x00000024000b7c82 */ /* 0x000fe20008000000 */
[----:B-1----:R-:W-:Y:S04]  /*8760*/  UIADD3 UR4, UP0, UPT, UR6, 0x680, URZ ;  /* 0x0000068006047890 */ /* 0x002fe8000ff1e0ff */
[----:B------:R-:W-:Y:S09]  /*8770*/  UIADD3.X UR5, UPT, UPT, URZ, UR7, URZ, UP0, !UPT ;  /* 0x00000007ff057290 */ /* 0x000ff200087fe4ff */
[----:B------:R1:W-:Y:S01]  /*8780*/  UTMASTG.3D [UR8], [UR4] ;  /* 0x00000008040073b5 */ /* 0x0003e20008010000 */
[----:B------:R0:W-:Y:S01]  /*8790*/  UTMACMDFLUSH ;  /* 0x00000000000079b7 */ /* 0x0001e20000000000 */
[----:B-1----:R-:W-:Y:S04]  /*87a0*/  DEPBAR.LE SB0, 0x1 ;  /* 0x000080400000791a */ /* 0x002fe80000000000 */
.L_x_112:
[----:B------:R-:W-:Y:S05]  /*87b0*/  BSYNC.RECONVERGENT B0 ;  /* 0x0000000000007941 */ /* 0x000fea0003800200 */
.L_x_111:
[----:B------:R-:W-:Y:S01]  /*87c0*/  BAR.SYNC.DEFER_BLOCKING 0x1, 0x80 ;  /* 0x0042000000007b1d */ /* 0x000fe20000010000 */
[----:B------:R-:W-:Y:S04]  /*87d0*/  UIADD3 UR4, UPT, UPT, UR46, 0x1, URZ ;  /* 0x000000012e047890 */ /* 0x000fe8000fffe0ff */
[----:B------:R-:W-:Y:S04]  /*87e0*/  UISETP.NE.AND UP0, UPT, UR4, 0x4, UPT ;  /* 0x000000040400788c */ /* 0x000fe8000bf05270 */
[----:B------:R-:W-:Y:S01]  /*87f0*/  USEL UR45, UR4, URZ, UP0 ;  /* 0x000000ff042d7287 */ /* 0x000fe20008000000 */
[----:B------:R1:W-:Y:S01]  /*8800*/  @P6 SYNCS.ARRIVE.TRANS64.RED.A1T0 RZ, [R0+URZ], RZ ;  /* 0x000000ff00ff69a7 */ /* 0x0003e200081004ff */
[----:B------:R-:W-:Y:S01]  /*8810*/  BSSY B1, `(.L_x_113) ;  /* 0x0000020000017945 */ /* 0x000fe20003800000 */
[----:B------:R-:W2:Y:S02]  /*8820*/  @P6 SYNCS.PHASECHK.TRANS64.TRYWAIT P0, [R6+URZ+0x30], R2 ;  /* 0x00003002060065a7 */ /* 0x000ea400080011ff */
[----:B--2---:R-:W-:Y:S01]  /*8830*/  @P6 SEL R82, RZ, 0x1, !P0 ;  /* 0x00000001ff526807 */ /* 0x004fe20004000000 */
[----:B-1----:R-:W-:Y:S06]  /*8840*/  @!P6 BRA `(.L_x_114) ;  /* 0x000000000070e947 */ /* 0x002fec0003800000 */
        /* <DEDUP_REMOVED lines=9> */
[----:B------:R-:W-:Y:S04]  /*88e0*/  SHF.L.U32 R5, R154, 0x1f, RZ ;  /* 0x0000001f9a057819 */ /* 0x000fe800000006ff */
[----:B------:R-:W1:Y:S02]  /*88f0*/  SYNCS.PHASECHK.TRANS64.TRYWAIT P0, [R6+URZ+0x30], R5 ;  /* 0x00003005060075a7 */ /* 0x000e6400080011ff */
[----:B-1----:R-:W-:Y:S05]  /*8900*/  @!P0 BRA `(.L_x_117) ;  /* 0x0000003400148947 */ /* 0x002fea0003800000 */
.L_x_116:
[----:B------:R-:W-:Y:S05]  /*8910*/  BSYNC B0 ;  /* 0x0000000000007941 */ /* 0x000fea0003800000 */
.L_x_115:
[----:B------:R-:W-:Y:S01]  /*8920*/  ISETP.NE.AND P0, PT, R83, RZ, PT ;  /* 0x000000ff5300720c */ /* 0x000fe20003f05270 */
[----:B------:R-:W-:Y:S11]  /*8930*/  VIADD R75, R75, 0x1 ;  /* 0x000000014b4b7836 */ /* 0x000ff60000000000 */
[----:B------:R-:W-:Y:S01]  /*8940*/  @!UPT UIADD3 URZ, UPT, UPT, URZ, URZ, URZ ;  /* 0x000000fffffff290 */ /* 0x000fe2000fffe0ff */
[----:B------:R2:W3:Y:S01]  /*8950*/  @P0 LDS.128 R76, [R4+UR44+0x400] ;  /* 0x0004002c044c0984 */ /* 0x0004e20008000c00 */
[C---:B-1----:R-:W-:Y:S03]  /*8960*/  @P0 IADD3 R5, PT, PT, R96.reuse, R2, RZ ;  /* 0x0000000260050210 */ /* 0x042fe60007ffe0ff */
[----:B------:R1:W4:Y:S04]  /*8970*/  @P0 LDS.128 R84, [R3+0x400] ;  /* 0x0004000003540984 */ /* 0x0003280000000c00 */
[----:B------:R5:W3:Y:S04]  /*8980*/  @P0 LDS.128 R92, [R2+0x400] ;  /* 0x00040000025c0984 */ /* 0x000ae80000000c00 */
[----:B------:R3:W3:Y:S04]  /*8990*/  @P0 LDS.128 R100, [R5+0x400] ;  /* 0x0004000005640984 */ /* 0x0006e80000000c00 */
[----:B------:R3:W3:Y:S01]  /*89a0*/  @P0 LDS.128 R108, [R0+0x400] ;  /* 0x00040000006c0984 */ /* 0x0006e20000000c00 */
[--C-:B--2---:R-:W-:Y:S02]  /*89b0*/  @P0 IMAD.IADD R4, R81, 0x1, R0.reuse ;  /* 0x0000000151040824 */ /* 0x104fe400078e0200 */
[C---:B-1----:R-:W-:Y:S03]  /*89c0*/  @P0 IMAD.IADD R3, R96.reuse, 0x1, R0 ;  /* 0x0000000160030824 */ /* 0x042fe600078e0200 */
[----:B------:R1:W2:Y:S01]  /*89d0*/  @P0 LDS.128 R124, [R4+0x400] ;  /* 0x00040000047c0984 */ /* 0x0002a20000000c00 */
[----:B-----5:R-:W-:Y:S03]  /*89e0*/  @P0 IADD3 R2, PT, PT, R96, R4, RZ ;  /* 0x0000000460020210 */ /* 0x020fe60007ffe0ff */
[----:B------:R1:W1:Y:S04]  /*89f0*/  @P0 LDS.128 R116, [R3+0x400] ;  /* 0x0004000003740984 */ /* 0x0002680000000c00 */
[----:B------:R1:W1:Y:S02]  /*8a00*/  @P0 LDS.128 R132, [R2+0x400] ;  /* 0x0004000002840984 */ /* 0x0002640000000c00 */
.L_x_114:
[----:B------:R-:W-:Y:S05]  /*8a10*/  BSYNC B1 ;  /* 0x0000000000017941 */ /* 0x000fea0003800000 */
.L_x_113:
[----:B---3--:R-:W-:Y:S05]  /*8a20*/  VIADD R0, R71, 0x80 ;  /* 0x0000008047007836 */ /* 0x008fea0000000000 */
[----:B------:R-:W-:Y:S04]  /*8a30*/  SHF.R.U32.HI R0, RZ, 0x15, R0 ;  /* 0x00000015ff007819 */ /* 0x000fe80000011600 */
[----:B------:R-:W-:Y:S11]  /*8a40*/  LOP3.LUT P0, RZ, R0, 0x3, R143, 0x48, !PT ;  /* 0x0000000300ff7812 */ /* 0x000ff6000780488f */
[----:B------:R-:W-:Y:S02]  /*8a50*/  @!UPT UIADD3 URZ, UPT, UPT, URZ, URZ, URZ ;  /* 0x000000fffffff290 */ /* 0x000fe4000fffe0ff */
[----:B------:R-:W-:Y:S05]  /*8a60*/  @!P0 BRA `(.L_x_118) ;  /* 0x0000000000408947 */ /* 0x000fea0003800000 */
[----:B------:R-:W3:Y:S01]  /*8a70*/  LDCU.64 UR8, c[0x4][0x70] ;  /* 0x01000e00ff0877ac */ /* 0x000ee20008000a00 */
[----:B-1----:R-:W-:Y:S01]  /*8a80*/  MOV R3, 0x0 ;  /* 0x0000000000037802 */ /* 0x002fe20000000f00 */
[----:B------:R-:W-:Y:S02]  /*8a90*/  HFMA2 R12, -RZ, RZ, 0, 5.9604644775390625e-08 ;  /* 0x00000001ff0c7431 */ /* 0x000fe400000001ff */
[----:B------:R-:W-:Y:S02]  /*8aa0*/  IMAD.MOV.U32 R8, RZ, RZ, 0x192 ;  /* 0x00000192ff087424 */ /* 0x000fe400078e00ff */
[----:B------:R-:W-:Y:S01]  /*8ab0*/  IMAD.MOV.U32 R13, RZ, RZ, RZ ;  /* 0x000000ffff0d7224 */ /* 0x000fe200078e00ff */
[----:B------:R-:W1:Y:S01]  /*8ac0*/  LDCU.64 UR6, c[0x4][0x78] ;  /* 0x01000f00ff0677ac */ /* 0x000e620008000a00 */
[----:B------:R-:W2:Y:S01]  /*8ad0*/  LDC.64 R2, c[0x4][R3] ;  /* 0x0100000003027b82 */ /* 0x000ea20000000a00 */
[----:B------:R-:W5:Y:S01]  /*8ae0*/  LDCU.64 UR4, c[0x4][0x10] ;  /* 0x01000200ff0477ac */ /* 0x000f620008000a00 */
[----:B---3--:R-:W-:Y:S01]  /*8af0*/  MOV R5, UR9 ;  /* 0x0000000900057c02 */ /* 0x008fe20008000f00 */
[----:B------:R-:W-:Y:S01]  /*8b00*/  IMAD.U32 R4, RZ, RZ, UR8 ;  /* 0x00000008ff047e24 */ /* 0x000fe2000f8e00ff */
[----:B-1----:R-:W-:Y:S01]  /*8b10*/  MOV R7, UR7 ;  /* 0x0000000700077c02 */ /* 0x002fe20008000f00 */
[----:B------:R-:W-:Y:S01]  /*8b20*/  IMAD.U32 R6, RZ, RZ, UR6 ;  /* 0x00000006ff067e24 */ /* 0x000fe2000f8e00ff */
[----:B-----5:R-:W-:Y:S01]  /*8b30*/  MOV R11, UR5 ;  /* 0x00000005000b7c02 */ /* 0x020fe20008000f00 */
[----:B------:R-:W-:Y:S02]  /*8b40*/  IMAD.U32 R10, RZ, RZ, UR4 ;  /* 0x00000004ff0a7e24 */ /* 0x000fe4000f8e00ff */
[----:B------:R-:W-:Y:S07]  /*8b50*/  LEPC R20, `(.L_x_118) ;  /* 0x000000001014794e */ /* 0x000fee0000000000 */
[----:B--2-4-:R-:W-:Y:S05]  /*8b60*/  CALL.ABS.NOINC R2 ;  /* 0x0000000002007343 */ /* 0x014fea0003c00000 */
.L_x_118:
[----:B------:R-:W-:Y:S05]  /*8b70*/  WARPSYNC.ALL ;  /* 0x0000000000007948 */ /* 0x000fea0003800000 */
[----:B------:R-:W-:Y:S01]  /*8b80*/  R2UR UR4, R71 ;  /* 0x00000000470472ca */ /* 0x000fe200000e0000 */
[--C-:B-1----:R-:W-:Y:S01]  /*8b90*/  HADD2.F32 R3, -RZ, R76.reuse.H0_H0 ;  /* 0x2000004cff037230 */ /* 0x102fe20000004100 */
[----:B------:R-:W-:Y:S01]  /*8ba0*/  ISETP.NE.AND P6, PT, R158, RZ, PT ;  /* 0x000000ff9e00720c */ /* 0x000fe20003fc5270 */
[----:B------:R-:W-:Y:S01]  /*8bb0*/  HADD2.F32 R72, -RZ, R79.H1_H1 ;  /* 0x3000004fff487230 */ /* 0x000fe20000004100 */
[----:B------:R-:W-:Y:S01]  /*8bc0*/  ISETP.NE.AND P0, PT, R157, RZ, PT ;  /* 0x000000ff9d00720c */ /* 0x000fe20003f05270 */
[----:B------:R-:W-:Y:S08]  /*8bd0*/  BSSY.RECONVERGENT B0, `(.L_x_119) ;  /* 0x0000100000007945 */ /* 0x000ff00003800200 */
[----:B------:R-:W1:Y:S02]  /*8be0*/  LDTM.x64 R4, tmem[UR4+0x80] ;  /* 0x00008004000479ee */ /* 0x000e640008340000 */
[C---:B-1----:R-:W-:Y:S01]  /*8bf0*/  FMUL R0, R70.reuse, R4 ;  /* 0x0000000446007220 */ /* 0x042fe20000400000 */
        /* <DEDUP_REMOVED lines=19> */
[----:B------:R-:W-:Y:S01]  /*8d30*/  FMUL R5, R70, R11 ;  /* 0x0000000b46057220 */ /* 0x000fe20000400000 */
[C---:B------:R-:W-:Y:S01]  /*8d40*/  FFMA R0, R73.reuse, R6, R0 ;  /* 0x0000000649007223 */ /* 0x040fe20000000000 */
[--C-:B----4-:R-:W-:Y:S02]  /*8d50*/  HADD2.F32 R7, -RZ, R84.reuse.H0_H0 ;  /* 0x20000054ff077230 */ /* 0x110fe40000004100 */
[C---:B------:R-:W-:Y:S01]  /*8d60*/  FFMA R2, R73.reuse, R8, R2 ;  /* 0x0000000849027223 */ /* 0x040fe20000000002 */
[----:B------:R-:W-:Y:S01]  /*8d70*/  FFMA R5, R73, R72, R5 ;  /* 0x0000004849057223 */ /* 0x000fe20000000005 */
[----:B------:R-:W-:Y:S01]  /*8d80*/  HADD2.F32 R8, -RZ, R84.H1_H1 ;  /* 0x30000054ff087230 */ /* 0x000fe20000004100 */
[----:B------:R-:W-:Y:S01]  /*8d90*/  F2FP.F16.F32.PACK_AB R90, R0, R4 ;  /* 0x00000004005a723e */ /* 0x000fe200000000ff */
[C---:B------:R-:W-:Y:S01]  /*8da0*/  FMUL R3, R70.reuse, R12 ;  /* 0x0000000c46037220 */ /* 0x040fe20000400000 */
[C---:B------:R-:W-:Y:S01]  /*8db0*/  FMUL R6, R70.reuse, R13 ;  /* 0x0000000d46067220 */ /* 0x040fe20000400000 */
[----:B------:R-:W-:Y:S01]  /*8dc0*/  F2FP.F16.F32.PACK_AB R91, R5, R2 ;  /* 0x00000002055b723e */ /* 0x000fe200000000ff */
[C---:B------:R-:W-:Y:S01]  /*8dd0*/  FMUL R4, R70.reuse, R16 ;  /* 0x0000001046047220 */ /* 0x040fe20000400000 */
[C---:B------:R-:W-:Y:S01]  /*8de0*/  FFMA R3, R73.reuse, R7, R3 ;  /* 0x0000000749037223 */ /* 0x040fe20000000003 */
[C---:B------:R-:W-:Y:S01]  /*8df0*/  FFMA R6, R73.reuse, R8, R6 ;  /* 0x0000000849067223 */ /* 0x040fe20000000006 */
[--C-:B------:R-:W-:Y:S01]  /*8e00*/  HADD2.F32 R72, -RZ, R85.reuse.H0_H0 ;  /* 0x20000055ff487230 */ /* 0x100fe20000004100 */
[----:B------:R-:W-:Y:S01]  /*8e10*/  STS.128 [R160+UR44+0x8400], R88 ;  /* 0x00840058a0007988 */ /* 0x000fe20008000c2c */
[C---:B------:R-:W-:Y:S01]  /*8e20*/  FMUL R16, R70.reuse, R27 ;  /* 0x0000001b46107220 */ /* 0x040fe20000400000 */
[C---:B------:R-:W-:Y:S01]  /*8e30*/  FMUL R27, R70.reuse, R38 ;  /* 0x00000026461b7220 */ /* 0x040fe20000400000 */
[C---:B------:R-:W-:Y:S01]  /*8e40*/  FMUL R38, R70.reuse, R49 ;  /* 0x0000003146267220 */ /* 0x040fe20000400000 */
[----:B------:R-:W-:Y:S01]  /*8e50*/  FMUL R49, R70, R60 ;  /* 0x0000003c46317220 */ /* 0x000fe20000400000 */
[----:B------:R-:W-:Y:S01]  /*8e60*/  F2FP.F16.F32.PACK_AB R60, R6, R3 ;  /* 0x00000003063c723e */ /* 0x000fe200000000ff */
[----:B------:R-:W-:Y:S02]  /*8e70*/  HADD2.F32 R3, -RZ, R85.H1_H1 ;  /* 0x30000055ff037230 */ /* 0x000fe40000004100 */
[C---:B------:R-:W-:Y:S01]  /*8e80*/  FMUL R0, R70.reuse, R14 ;  /* 0x0000000e46007220 */ /* 0x040fe20000400000 */
[--C-:B------:R-:W-:Y:S02]  /*8e90*/  HADD2.F32 R6, -RZ, R86.reuse.H0_H0 ;  /* 0x20000056ff067230 */ /* 0x100fe40000004100 */
[C---:B------:R-:W-:Y:S01]  /*8ea0*/  FMUL R2, R70.reuse, R15 ;  /* 0x0000000f46027220 */ /* 0x040fe20000400000 */
[C---:B------:R-:W-:Y:S01]  /*8eb0*/  FMUL R13, R70.reuse, R24 ;  /* 0x00000018460d7220 */ /* 0x040fe20000400000 */
[C---:B------:R-:W-:Y:S01]  /*8ec0*/  FFMA R0, R73.reuse, R72, R0 ;  /* 0x0000004849007223 */ /* 0x040fe20000000000 */
[C---:B------:R-:W-:Y:S01]  /*8ed0*/  FMUL R5, R70.reuse, R17 ;  /* 0x0000001146057220 */ /* 0x040fe20000400000 */
[C---:B------:R-:W-:Y:S01]  /*8ee0*/  FFMA R2, R73.reuse, R3, R2 ;  /* 0x0000000349027223 */ /* 0x040fe20000000002 */
[----:B------:R-:W-:Y:S02]  /*8ef0*/  HADD2.F32 R3, -RZ, R93.H0_H0 ;  /* 0x2000005dff037230 */ /* 0x000fe40000004100 */
[C---:B------:R-:W-:Y:S01]  /*8f00*/  FMUL R14, R70.reuse, R25 ;  /* 0x00000019460e7220 */ /* 0x040fe20000400000 */
        /* <DEDUP_REMOVED lines=9> */
[----:B------:R-:W-:Y:S02]  /*8fa0*/  HADD2.F32 R57, -RZ, R86.H1_H1 ;  /* 0x30000056ff397230 */ /* 0x000fe40000004100 */
[C---:B------:R-:W-:Y:S01]  /*8fb0*/  FMUL R37, R70.reuse, R48 ;  /* 0x0000003046257220 */ /* 0x040fe20000400000 */
[C---:B------:R-:W-:Y:S01]  /*8fc0*/  FMUL R39, R70.reuse, R50 ;  /* 0x0000003246277220 */ /* 0x040fe20000400000 */
[C---:B------:R-:W-:Y:S01]  /*8fd0*/  FMUL R47, R70.reuse, R58 ;  /* 0x0000003a462f7220 */ /* 0x040fe20000400000 */
[--C-:B------:R-:W-:Y:S02]  /*8fe0*/  HADD2.F32 R58, -RZ, R87.reuse.H0_H0 ;  /* 0x20000057ff3a7230 */ /* 0x100fe40000004100 */
[C---:B------:R-:W-:Y:S01]  /*8ff0*/  FMUL R50, R70.reuse, R61 ;  /* 0x0000003d46327220 */ /* 0x040fe20000400000 */
[----:B------:R-:W-:Y:S01]  /*9000*/  FMUL R48, R70, R59 ;  /* 0x0000003b46307220 */ /* 0x000fe20000400000 */
[----:B------:R-:W-:Y:S01]  /*9010*/  HADD2.F32 R59, -RZ, R87.H1_H1 ;  /* 0x30000057ff3b7230 */ /* 0x000fe20000004100 */
[----:B------:R-:W-:Y:S01]  /*9020*/  F2FP.F16.F32.PACK_AB R61, R2, R0 ;  /* 0x00000000023d723e */ /* 0x000fe200000000ff */
[--C-:B------:R-:W-:Y:S02]  /*9030*/  HADD2.F32 R0, -RZ, R92.reuse.H0_H0 ;  /* 0x2000005cff007230 */ /* 0x100fe40000004100 */
[C---:B------:R-:W-:Y:S01]  /*9040*/  FMUL R7, R70.reuse, R18 ;  /* 0x0000001246077220 */ /* 0x040fe20000400000 */
[----:B------:R-:W-:Y:S02]  /*9050*/  HADD2.F32 R2, -RZ, R92.H1_H1 ;  /* 0x3000005cff027230 */ /* 0x000fe40000004100 */
[C---:B------:R-:W-:Y:S01]  /*9060*/  FMUL R8, R70.reuse, R19 ;  /* 0x0000001346087220 */ /* 0x040fe20000400000 */
[C---:B------:R-:W-:Y:S01]  /*9070*/  FFMA R4, R73.reuse, R6, R4 ;  /* 0x0000000649047223 */ /* 0x040fe20000000004 */
[C---:B------:R-:W-:Y:S01]  /*9080*/  FMUL R9, R70.reuse, R20 ;  /* 0x0000001446097220 */ /* 0x040fe20000400000 */
[C---:B------:R-:W-:Y:S01]  /*9090*/  FFMA R5, R73.reuse, R57, R5 ;  /* 0x0000003949057223 */ /* 0x040fe20000000005 */
[C---:B------:R-:W-:Y:S01]  /*90a0*/  FFMA R7, R73.reuse, R58, R7 ;  /* 0x0000003a49077223 */ /* 0x040fe20000000007 */
[C---:B------:R-:W-:Y:S01]  /*90b0*/  FMUL R10, R70.reuse, R21 ;  /* 0x00000015460a7220 */ /* 0x040fe20000400000 */
[C---:B------:R-:W-:Y:S01]  /*90c0*/  FFMA R8, R73.reuse, R59, R8 ;  /* 0x0000003b49087223 */ /* 0x040fe20000000008 */
[C---:B------:R-:W-:Y:S01]  /*90d0*/  FFMA R9, R73.reuse, R0, R9 ;  /* 0x0000000049097223 */ /* 0x040fe20000000009 */
[----:B------:R-:W-:Y:S02]  /*90e0*/  HADD2.F32 R0, -RZ, R93.H1_H1 ;  /* 0x3000005dff007230 */ /* 0x000fe40000004100 */
[C---:B------:R-:W-:Y:S01]  /*90f0*/  FMUL R11, R70.reuse, R22 ;  /* 0x00000016460b7220 */ /* 0x040fe20000400000 */
[C---:B------:R-:W-:Y:S01]  /*9100*/  FFMA R10, R73.reuse, R2, R10 ;  /* 0x00000002490a7223 */ /* 0x040fe2000000000a */
[--C-:B------:R-:W-:Y:S02]  /*9110*/  HADD2.F32 R2, -RZ, R94.reuse.H0_H0 ;  /* 0x2000005eff027230 */ /* 0x100fe40000004100 */
[C---:B------:R-:W-:Y:S01]  /*9120*/  FMUL R12, R70.reuse, R23 ;  /* 0x00000017460c7220 */ /* 0x040fe20000400000 */
[C---:B------:R-:W-:Y:S01]  /*9130*/  FFMA R11, R73.reuse, R3, R11 ;  /* 0x00000003490b7223 */ /* 0x040fe2000000000b */
[--C-:B------:R-:W-:Y:S02]  /*9140*/  HADD2.F32 R3, -RZ, R95.reuse.H0_H0 ;  /* 0x2000005fff037230 */ /* 0x100fe40000004100 */
[C---:B------:R-:W-:Y:S01]  /*9150*/  FMUL R18, R70.reuse, R29 ;  /* 0x0000001d46127220 */ /* 0x040fe20000400000 */
[C---:B------:R-:W-:Y:S01]  /*9160*/  FFMA R12, R73.reuse, R0, R12 ;  /* 0x00000000490c7223 */ /* 0x040fe2000000000c */
[----:B------:R-:W-:Y:S02]  /*9170*/  HADD2.F32 R0, -RZ, R94.H1_H1 ;  /* 0x3000005eff007230 */ /* 0x000fe40000004100 */
[C---:B------:R-:W-:Y:S01]  /*9180*/  FFMA R13, R73.reuse, R2, R13 ;  /* 0x00000002490d7223 */ /* 0x040fe2000000000d */
[----:B------:R-:W-:Y:S02]  /*9190*/  HADD2.F32 R2, -RZ, R95.H1_H1 ;  /* 0x3000005fff027230 */ /* 0x000fe40000004100 */
[C---:B------:R-:W-:Y:S01]  /*91a0*/  FMUL R19, R70.reuse, R30 ;  /* 0x0000001e46137220 */ /* 0x040fe20000400000 */
[C---:B------:R-:W-:Y:S01]  /*91b0*/  FMUL R29, R70.reuse, R40 ;  /* 0x00000028461d7220 */ /* 0x040fe20000400000 */
[C---:B------:R-:W-:Y:S01]  /*91c0*/  FFMA R14, R73.reuse, R0, R14 ;  /* 0x00000000490e7223 */ /* 0x040fe2000000000e */
[--C-:B------:R-:W-:Y:S02]  /*91d0*/  HADD2.F32 R0, -RZ, R100.reuse.H0_H0 ;  /* 0x20000064ff007230 */ /* 0x100fe40000004100 */
[C---:B------:R-:W-:Y:S01]  /*91e0*/  FFMA R15, R73.reuse, R3, R15 ;  /* 0x00000003490f7223 */ /* 0x040fe2000000000f */
[----:B------:R-:W-:Y:S02]  /*91f0*/  HADD2.F32 R3, -RZ, R101.H0_H0 ;  /* 0x20000065ff037230 */ /* 0x000fe40000004100 */
[----:B------:R-:W-:Y:S01]  /*9200*/  FFMA R16, R73, R2, R16 ;  /* 0x0000000249107223 */ /* 0x000fe20000000010 */
[----:B------:R-:W-:Y:S02]  /*9210*/  HADD2.F32 R2, -RZ, R100.H1_H1 ;  /* 0x30000064ff027230 */ /* 0x000fe40000004100 */
[C---:B------:R-:W-:Y:S01]  /*9220*/  FMUL R30, R70.reuse, R41 ;  /* 0x00000029461e7220 */ /* 0x040fe20000400000 */
[C---:B------:R-:W-:Y:S01]  /*9230*/  FMUL R40, R70.reuse, R51 ;  /* 0x0000003346287220 */ /* 0x040fe20000400000 */
[C---:B------:R-:W-:Y:S01]  /*9240*/  FMUL R41, R70.reuse, R52 ;  /* 0x0000003446297220 */ /* 0x040fe20000400000 */
[C---:B------:R-:W-:Y:S01]  /*9250*/  FMUL R51, R70.reuse, R62 ;  /* 0x0000003e46337220 */ /* 0x040fe20000400000 */
[----:B------:R-:W-:Y:S01]  /*9260*/  FMUL R52, R70, R63 ;  /* 0x0000003f46347220 */ /* 0x000fe20000400000 */
[----:B------:R-:W-:Y:S01]  /*9270*/  F2FP.F16.F32.PACK_AB R62, R5, R4 ;  /* 0x00000004053e723e */ /* 0x000fe200000000ff */
[--C-:B------:R-:W-:Y:S01]  /*9280*/  HADD2.F32 R4, -RZ, R103.reuse.H0_H0 ;  /* 0x20000067ff047230 */ /* 0x100fe20000004100 */
[----:B------:R-:W-:Y:S01]  /*9290*/  F2FP.F16.F32.PACK_AB R63, R8, R7 ;  /* 0x00000007083f723e */ /* 0x000fe200000000ff */
[----:B------:R-:W-:Y:S02]  /*92a0*/  HADD2.F32 R5, -RZ, R103.H1_H1 ;  /* 0x30000067ff057230 */ /* 0x000fe40000004100 */
[C---:B------:R-:W-:Y:S01]  /*92b0*/  FFMA R17, R73.reuse, R0, R17 ;  /* 0x0000000049117223 */ /* 0x040fe20000000011 */
[----:B------:R-:W-:Y:S02]  /*92c0*/  HADD2.F32 R0, -RZ, R101.H1_H1 ;  /* 0x30000065ff007230 */ /* 0x000fe40000004100 */
[C---:B------:R-:W-:Y:S01]  /*92d0*/  FFMA R18, R73.reuse, R2, R18 ;  /* 0x0000000249127223 */ /* 0x040fe20000000012 */
[----:B------:R-:W-:Y:S01]  /*92e0*/  STS.128 [R161+0x8400], R60 ;  /* 0x0084003ca1007388 */ /* 0x000fe20000000c00 */
[--C-:B------:R-:W-:Y:S02]  /*92f0*/  HADD2.F32 R2, -RZ, R102.reuse.H0_H0 ;  /* 0x20000066ff027230 */ /* 0x100fe40000004100 */
[C---:B------:R-:W-:Y:S01]  /*9300*/  FFMA R19, R73.reuse, R3, R19 ;  /* 0x0000000349137223 */ /* 0x040fe20000000013 */
[----:B------:R-:W-:Y:S02]  /*9310*/  HADD2.F32 R3, -RZ, R102.H1_H1 ;  /* 0x30000066ff037230 */ /* 0x000fe40000004100 */
[C---:B------:R-:W-:Y:S01]  /*9320*/  FMUL R20, R70.reuse, R31 ;  /* 0x0000001f46147220 */ /* 0x040fe20000400000 */
[C---:B------:R-:W-:Y:S01]  /*9330*/  FMUL R21, R70.reuse, R32 ;  /* 0x0000002046157220 */ /* 0x040fe20000400000 */
[----:B------:R-:W-:Y:S01]  /*9340*/  FMUL R22, R70, R33 ;  /* 0x0000002146167220 */ /* 0x000fe20000400000 */
[----:B------:R-:W-:Y:S01]  /*9350*/  F2FP.F16.F32.PACK_AB R8, R10, R9 ;  /* 0x000000090a08723e */ /* 0x000fe200000000ff */
[----:B------:R-:W-:Y:S01]  /*9360*/  FMUL R23, R70, R34 ;  /* 0x0000002246177220 */ /* 0x000fe20000400000 */
[----:B------:R-:W-:Y:S01]  /*9370*/  F2FP.F16.F32.PACK_AB R9, R12, R11 ;  /* 0x0000000b0c09723e */ /* 0x000fe200000000ff */
[C---:B------:R-:W-:Y:S01]  /*9380*/  FFMA R20, R73.reuse, R0, R20 ;  /* 0x0000000049147223 */ /* 0x040fe20000000014 */
[--C-:B------:R-:W-:Y:S01]  /*9390*/  HADD2.F32 R0, -RZ, R108.reuse.H0_H0 ;  /* 0x2000006cff007230 */ /* 0x100fe20000004100 */
[----:B------:R-:W-:Y:S01]  /*93a0*/  F2FP.F16.F32.PACK_AB R10, R14, R13 ;  /* 0x0000000d0e0a723e */ /* 0x000fe200000000ff */
[C---:B------:R-:W-:Y:S01]  /*93b0*/  FFMA R21, R73.reuse, R2, R21 ;  /* 0x0000000249157223 */ /* 0x040fe20000000015 */
[----:B------:R-:W-:Y:S01]  /*93c0*/  HADD2.F32 R2, -RZ, R108.H1_H1 ;  /* 0x3000006cff027230 */ /* 0x000fe20000004100 */
[----:B------:R-:W-:Y:S01]  /*93d0*/  F2FP.F16.F32.PACK_AB R11, R16, R15 ;  /* 0x0000000f100b723e */ /* 0x000fe200000000ff */
[C---:B------:R-:W-:Y:S01]  /*93e0*/  FFMA R22, R73.reuse, R3, R22 ;  /* 0x0000000349167223 */ /* 0x040fe20000000016 */
[C---:B------:R-:W-:Y:S01]  /*93f0*/  FFMA R23, R73.reuse, R4, R23 ;  /* 0x0000000449177223 */ /* 0x040fe20000000017 */
[C---:B------:R-:W-:Y:S01]  /*9400*/  FFMA R24, R73.reuse, R5, R24 ;  /* 0x0000000549187223 */ /* 0x040fe20000000018 */
[----:B------:R-:W-:Y:S01]  /*9410*/  F2FP.F16.F32.PACK_AB R4, R18, R17 ;  /* 0x000000111204723e */ /* 0x000fe200000000ff */
[----:B------:R-:W-:Y:S01]  /*9420*/  STS.128 [R159+0x8400], R8 ;  /* 0x008400089f007388 */ /* 0x000fe20000000c00 */
[--C-:B------:R-:W-:Y:S01]  /*9430*/  HADD2.F32 R3, -RZ, R109.reuse.H0_H0 ;  /* 0x2000006dff037230 */ /* 0x100fe20000004100 */
[----:B------:R-:W-:Y:S01]  /*9440*/  F2FP.F16.F32.PACK_AB R5, R20, R19 ;  /* 0x000000131405723e */ /* 0x000fe200000000ff */
[C---:B------:R-:W-:Y:S01]  /*9450*/  FFMA R25, R73.reuse, R0, R25 ;  /* 0x0000000049197223 */ /* 0x040fe20000000019 */
[----:B------:R-:W-:Y:S01]  /*9460*/  HADD2.F32 R0, -RZ, R109.H1_H1 ;  /* 0x3000006dff007230 */ /* 0x000fe20000004100 */
[----:B------:R-:W-:Y:S01]  /*9470*/  F2FP.F16.F32.PACK_AB R6, R22, R21 ;  /* 0x000000151606723e */ /* 0x000fe200000000ff */
[C---:B------:R-:W-:Y:S01]  /*9480*/  FFMA R26, R73.reuse, R2, R26 ;  /* 0x00000002491a7223 */ /* 0x040fe2000000001a */
[--C-:B------:R-:W-:Y:S01]  /*9490*/  HADD2.F32 R2, -RZ, R110.reuse.H0_H0 ;  /* 0x2000006eff027230 */ /* 0x100fe20000004100 */
[----:B------:R-:W-:Y:S01]  /*94a0*/  F2FP.F16.F32.PACK_AB R7, R24, R23 ;  /* 0x000000171807723e */ /* 0x000fe200000000ff */
[C---:B------:R-:W-:Y:S01]  /*94b0*/  FFMA R27, R73.reuse, R3, R27 ;  /* 0x00000003491b7223 */ /* 0x040fe2000000001b */
[----:B------:R-:W-:Y:S02]  /*94c0*/  HADD2.F32 R3, -RZ, R110.H1_H1 ;  /* 0x3000006eff037230 */ /* 0x000fe40000004100 */
[C---:B------:R-:W-:Y:S01]  /*94d0*/  FFMA R28, R73.reuse, R0, R28 ;  /* 0x00000000491c7223 */ /* 0x040fe2000000001c */
[C---:B------:R-:W-:Y:S01]  /*94e0*/  FFMA R29, R73.reuse, R2, R29 ;  /* 0x00000002491d7223 */ /* 0x040fe2000000001d */
[----:B------:R1:W-:Y:S01]  /*94f0*/  STS.128 [R162+0x8400], R4 ;  /* 0x00840004a2007388 */ /* 0x0003e20000000c00 */
[--C-:B------:R-:W-:Y:S02]  /*9500*/  HADD2.F32 R0, -RZ, R116.reuse.H0_H0 ;  /* 0x20000074ff007230 */ /* 0x100fe40000004100 */
[C---:B------:R-:W-:Y:S01]  /*9510*/  FFMA R30, R73.reuse, R3, R30 ;  /* 0x00000003491e7223 */ /* 0x040fe2000000001e */
[----:B------:R-:W-:Y:S02]  /*9520*/  HADD2.F32 R2, -RZ, R116.H1_H1 ;  /* 0x30000074ff027230 */ /* 0x000fe40000004100 */
[C---:B------:R-:W-:Y:S01]  /*9530*/  FMUL R31, R70.reuse, R42 ;  /* 0x0000002a461f7220 */ /* 0x040fe20000400000 */
        /* <DEDUP_REMOVED lines=11> */
[----:B------:R-:W-:Y:S01]  /*95f0*/  FMUL R56, R70, R67 ;  /* 0x0000004346387220 */ /* 0x000fe20000400000 */
[--C-:B-1----:R-:W-:Y:S01]  /*9600*/  HADD2.F32 R4, -RZ, R111.reuse.H0_H0 ;  /* 0x2000006fff047230 */ /* 0x102fe20000004100 */
[----:B------:R-:W-:Y:S01]  /*9610*/  F2FP.F16.F32.PACK_AB R6, R30, R29 ;  /* 0x0000001d1e06723e */ /* 0x000fe200000000ff */
[----:B------:R-:W-:Y:S03]  /*9620*/  HADD2.F32 R5, -RZ, R111.H1_H1 ;  /* 0x3000006fff057230 */ /* 0x000fe60000004100 */
[C---:B------:R-:W-:Y:S01]  /*9630*/  FFMA R31, R73.reuse, R4, R31 ;  /* 0x00000004491f7223 */ /* 0x040fe2000000001f */
[----:B------:R-:W-:Y:S01]  /*9640*/  F2FP.F16.F32.PACK_AB R4, R26, R25 ;  /* 0x000000191a04723e */ /* 0x000fe200000000ff */
[C---:B------:R-:W-:Y:S01]  /*9650*/  FFMA R32, R73.reuse, R5, R32 ;  /* 0x0000000549207223 */ /* 0x040fe20000000020 */
[C---:B------:R-:W-:Y:S01]  /*9660*/  FFMA R33, R73.reuse, R0, R33 ;  /* 0x0000000049217223 */ /* 0x040fe20000000021 */
[----:B------:R-:W-:Y:S02]  /*9670*/  HADD2.F32 R0, -RZ, R117.H1_H1 ;  /* 0x30000075ff007230 */ /* 0x000fe40000004100 */
[C---:B------:R-:W-:Y:S01]  /*9680*/  FFMA R34, R73.reuse, R2, R34 ;  /* 0x0000000249227223 */ /* 0x040fe20000000022 */
[C---:B------:R-:W-:Y:S01]  /*9690*/  FFMA R35, R73.reuse, R3, R35 ;  /* 0x0000000349237223 */ /* 0x040fe20000000023 */
        /* <DEDUP_REMOVED lines=9> */
[----:B------:R1:W-:Y:S01]  /*9730*/  STS.128 [R151+0x8400], R4 ;  /* 0x0084000497007388 */ /* 0x0003e20000000c00 */
[----:B------:R-:W-:Y:S02]  /*9740*/  HADD2.F32 R0, -RZ, R119.H1_H1 ;  /* 0x30000077ff007230 */ /* 0x000fe40000004100 */
[C---:B------:R-:W-:Y:S01]  /*9750*/  FFMA R39, R73.reuse, R3, R39 ;  /* 0x0000000349277223 */ /* 0x040fe20000000027 */
[--C-:B--2---:R-:W-:Y:S01]  /*9760*/  HADD2.F32 R2, -RZ, R124.reuse.H0_H0 ;  /* 0x2000007cff027230 */ /* 0x104fe20000004100 */
[----:B------:R-:W-:Y:S01]  /*9770*/  F2FP.F16.F32.PACK_AB R9, R36, R35 ;  /* 0x000000232409723e */ /* 0x000fe200000000ff */
[----:B------:R-:W-:Y:S02]  /*9780*/  HADD2.F32 R3, -RZ, R124.H1_H1 ;  /* 0x3000007cff037230 */ /* 0x000fe40000004100 */
[C---:B------:R-:W-:Y:S01]  /*9790*/  FFMA R40, R73.reuse, R0, R40 ;  /* 0x0000000049287223 */ /* 0x040fe20000000028 */
[--C-:B------:R-:W-:Y:S02]  /*97a0*/  HADD2.F32 R0, -RZ, R125.reuse.H0_H0 ;  /* 0x2000007dff007230 */ /* 0x100fe40000004100 */
[C---:B------:R-:W-:Y:S01]  /*97b0*/  FFMA R41, R73.reuse, R2, R41 ;  /* 0x0000000249297223 */ /* 0x040fe20000000029 */
[----:B------:R-:W-:Y:S02]  /*97c0*/  HADD2.F32 R2, -RZ, R125.H1_H1 ;  /* 0x3000007dff027230 */ /* 0x000fe40000004100 */
[C---:B------:R-:W-:Y:S01]  /*97d0*/  FFMA R42, R73.reuse, R3, R42 ;  /* 0x00000003492a7223 */ /* 0x040fe2000000002a */
[--C-:B------:R-:W-:Y:S02]  /*97e0*/  HADD2.F32 R3, -RZ, R127.reuse.H0_H0 ;  /* 0x2000007fff037230 */ /* 0x100fe40000004100 */
[C---:B------:R-:W-:Y:S01]  /*97f0*/  FFMA R43, R73.reuse, R0, R43 ;  /* 0x00000000492b7223 */ /* 0x040fe2000000002b */
[--C-:B------:R-:W-:Y:S02]  /*9800*/  HADD2.F32 R0, -RZ, R126.reuse.H0_H0 ;  /* 0x2000007eff007230 */ /* 0x100fe40000004100 */
[C---:B------:R-:W-:Y:S01]  /*9810*/  FFMA R44, R73.reuse, R2, R44 ;  /* 0x00000002492c7223 */ /* 0x040fe2000000002c */
[----:B------:R-:W-:Y:S01]  /*9820*/  HADD2.F32 R2, -RZ, R126.H1_H1 ;  /* 0x3000007eff027230 */ /* 0x000fe20000004100 */
[----:B------:R-:W-:Y:S01]  /*9830*/  F2FP.F16.F32.PACK_AB R10, R38, R37 ;  /* 0x00000025260a723e */ /* 0x000fe200000000ff */
        /* <DEDUP_REMOVED lines=9> */
[--C-:B------:R-:W-:Y:S01]  /*98d0*/  HADD2.F32 R3, -RZ, R133.reuse.H0_H0 ;  /* 0x20000085ff037230 */ /* 0x100fe20000004100 */
[----:B------:R2:W-:Y:S01]  /*98e0*/  STS.128 [R164+0x8400], R8 ;  /* 0x00840008a4007388 */ /* 0x0005e20000000c00 */
[C---:B------:R-:W-:Y:S01]  /*98f0*/  FFMA R49, R73.reuse, R2, R49 ;  /* 0x0000000249317223 */ /* 0x040fe20000000031 */
[C---:B------:R-:W-:Y:S01]  /*9900*/  FFMA R50, R73.reuse, R0, R50 ;  /* 0x0000000049327223 */ /* 0x040fe20000000032 */
[----:B------:R-:W-:Y:S02]  /*9910*/  HADD2.F32 R0, -RZ, R133.H1_H1 ;  /* 0x30000085ff007230 */ /* 0x000fe40000004100 */
[C---:B------:R-:W-:Y:S01]  /*9920*/  FFMA R51, R73.reuse, R3, R51 ;  /* 0x0000000349337223 */ /* 0x040fe20000000033 */
[--C-:B------:R-:W-:Y:S01]  /*9930*/  HADD2.F32 R2, -RZ, R134.reuse.H0_H0 ;  /* 0x20000086ff027230 */ /* 0x100fe20000004100 */
[----:B------:R-:W-:Y:S01]  /*9940*/  F2FP.F16.F32.PACK_AB R13, R44, R43 ;  /* 0x0000002b2c0d723e */ /* 0x000fe200000000ff */
[----:B------:R-:W-:Y:S02]  /*9950*/  HADD2.F32 R3, -RZ, R134.H1_H1 ;  /* 0x30000086ff037230 */ /* 0x000fe40000004100 */
[C---:B------:R-:W-:Y:S01]  /*9960*/  FFMA R52, R73.reuse, R0, R52 ;  /* 0x0000000049347223 */ /* 0x040fe20000000034 */
[--C-:B-1----:R-:W-:Y:S01]  /*9970*/  HADD2.F32 R4, -RZ, R135.reuse.H0_H0 ;  /* 0x20000087ff047230 */ /* 0x102fe20000004100 */
[----:B------:R-:W-:Y:S01]  /*9980*/  F2FP.F16.F32.PACK_AB R14, R46, R45 ;  /* 0x0000002d2e0e723e */ /* 0x000fe200000000ff */
[----:B------:R-:W-:Y:S01]  /*9990*/  HADD2.F32 R5, -RZ, R135.H1_H1 ;  /* 0x30000087ff057230 */ /* 0x000fe20000004100 */
[----:B------:R-:W-:Y:S01]  /*99a0*/  F2FP.F16.F32.PACK_AB R15, R48, R47 ;  /* 0x0000002f300f723e */ /* 0x000fe200000000ff */
[C---:B------:R-:W-:Y:S01]  /*99b0*/  FFMA R53, R73.reuse, R2, R53 ;  /* 0x0000000249357223 */ /* 0x040fe20000000035 */
[C---:B------:R-:W-:Y:S01]  /*99c0*/  FFMA R54, R73.reuse, R3, R54 ;  /* 0x0000000349367223 */ /* 0x040fe20000000036 */
[C---:B------:R-:W-:Y:S01]  /*99d0*/  FFMA R55, R73.reuse, R4, R55 ;  /* 0x0000000449377223 */ /* 0x040fe20000000037 */
[----:B------:R-:W-:Y:S01]  /*99e0*/  FFMA R56, R73, R5, R56 ;  /* 0x0000000549387223 */ /* 0x000fe20000000038 */
[----:B------:R2:W-:Y:S01]  /*99f0*/  STS.128 [R150+0x8400], R12 ;  /* 0x0084000c96007388 */ /* 0x0005e20000000c00 */
[----:B------:R-:W-:Y:S02]  /*9a00*/  F2FP.F16.F32.PACK_AB R4, R50, R49 ;  /* 0x000000313204723e */ /* 0x000fe400000000ff */
[----:B------:R-:W-:Y:S02]  /*9a10*/  F2FP.F16.F32.PACK_AB R5, R52, R51 ;  /* 0x000000333405723e */ /* 0x000fe400000000ff */
[----:B------:R-:W-:Y:S02]  /*9a20*/  F2FP.F16.F32.PACK_AB R6, R54, R53 ;  /* 0x000000353606723e */ /* 0x000fe400000000ff */
[----:B------:R-:W-:Y:S02]  /*9a30*/  F2FP.F16.F32.PACK_AB R7, R56, R55 ;  /* 0x000000373807723e */ /* 0x000fe400000000ff */
[----:B------:R-:W-:Y:S02]  /*9a40*/  MOV R0, UR45 ;  /* 0x0000002d00007c02 */ /* 0x000fe40008000f00 */
[----:B------:R-:W-:Y:S01]  /*9a50*/  LEA R3, R75, UR44, 0x3 ;  /* 0x0000002c4b037c11 */ /* 0x000fe2000f8e18ff */
[----:B------:R2:W-:Y:S01]  /*9a60*/  STS.128 [R163+0x8400], R4 ;  /* 0x00840004a3007388 */ /* 0x0005e20000000c00 */
[----:B------:R-:W-:Y:S02]  /*9a70*/  @P6 LEA R0, R0, UR44, 0x3 ;  /* 0x0000002c00006c11 */ /* 0x000fe4000f8e18ff */
[----:B------:R-:W-:Y:S02]  /*9a80*/  @P6 SHF.L.U32 R2, R154, 0x1f, RZ ;  /* 0x0000001f9a026819 */ /* 0x000fe400000006ff */
[----:B------:R-:W-:Y:S01]  /*9a90*/  @P6 IADD3 R0, PT, PT, R0, 0x50, RZ ;  /* 0x0000005000006810 */ /* 0x000fe20007ffe0ff */
[----:B------:R-:W-:Y:S01]  /*9aa0*/  @!PT LDS RZ, [RZ] ;  /* 0x00000000fffff984 */ /* 0x000fe20000000800 */
[----:B------:R-:W-:Y:S01]  /*9ab0*/  @!PT LDS RZ, [RZ] ;  /* 0x00000000fffff984 */ /* 0x000fe20000000800 */
[----:B------:R-:W-:Y:S01]  /*9ac0*/  @!PT LDS RZ, [RZ] ;  /* 0x00000000fffff984 */ /* 0x000fe20000000800 */
[----:B------:R-:W-:Y:S01]  /*9ad0*/  @!PT LDS RZ, [RZ] ;  /* 0x00000000fffff984 */ /* 0x000fe20000000800 */
[----:B------:R1:W-:Y:S06]  /*9ae0*/  MEMBAR.ALL.CTA ;  /* 0x0000000000007992 */ /* 0x0003ec0000008000 */
[----:B-1----:R-:W1:Y:S01]  /*9af0*/  FENCE.VIEW.ASYNC.S ;  /* 0x00000000000073c6 */ /* 0x002e620000000000 */
[----:B------:R-:W-:Y:S01]  /*9b00*/  @P6 PRMT R0, R165, 0x654, R0 ;  /* 0x00000654a5006816 */ /* 0x000fe20000000000 */
[----:B-1----:R-:W-:Y:S06]  /*9b10*/  BAR.SYNC.DEFER_BLOCKING 0x1, 0x80 ;  /* 0x0042000000007b1d */ /* 0x002fec0000010000 */
        /* <DEDUP_REMOVED lines=11> */
.L_x_120:
[----:B------:R-:W-:Y:S05]  /*9bd0*/  BSYNC.RECONVERGENT B0 ;  /* 0x0000000000007941 */ /* 0x000fea0003800200 */
.L_x_119:
[----:B------:R-:W-:Y:S01]  /*9be0*/  BAR.SYNC.DEFER_BLOCKING 0x1, 0x80 ;  /* 0x0042000000007b1d */ /* 0x000fe20000010000 */
[----:B------:R-:W-:Y:S04]  /*9bf0*/  UIADD3 UR4, UPT, UPT, UR45, 0x1, URZ ;  /* 0x000000012d047890 */ /* 0x000fe8000fffe0ff */
[----:B------:R-:W-:Y:S04]  /*9c00*/  UISETP.NE.AND UP0, UPT, UR4, 0x4, UPT ;  /* 0x000000040400788c */ /* 0x000fe8000bf05270 */
[----:B------:R-:W-:Y:S01]  /*9c10*/  USEL UR46, UR4, URZ, UP0 ;  /* 0x000000ff042e7287 */ /* 0x000fe20008000000 */
[----:B------:R1:W-:Y:S01]  /*9c20*/  @P6 SYNCS.ARRIVE.TRANS64.RED.A1T0 RZ, [R0+URZ], RZ ;  /* 0x000000ff00ff69a7 */ /* 0x0003e200081004ff */
[----:B------:R-:W-:Y:S01]  /*9c30*/  BSSY B1, `(.L_x_121) ;  /* 0x000001f000017945 */ /* 0x000fe20003800000 */
[----:B------:R-:W3:Y:S02]  /*9c40*/  @P6 SYNCS.PHASECHK.TRANS64.TRYWAIT P0, [R3+URZ+0x30], R2 ;  /* 0x00003002030065a7 */ /* 0x000ee400080011ff */
[----:B---3--:R-:W-:Y:S01]  /*9c50*/  @P6 SEL R82, RZ, 0x1, !P0 ;  /* 0x00000001ff526807 */ /* 0x008fe20004000000 */
[----:B-1----:R-:W-:Y:S06]  /*9c60*/  @!P6 BRA `(.L_x_122) ;  /* 0x00000000006ce947 */ /* 0x002fec0003800000 */
[----:B------:R-:W-:Y:S01]  /*9c70*/  ISETP.NE.AND P1, PT, R83, RZ, PT ;  /* 0x000000ff5300720c */ /* 0x000fe20003f25270 */
[----:B------:R-:W-:Y:S01]  /*9c80*/  BSSY B0, `(.L_x_123) ;  /* 0x000000b000007945 */ /* 0x000fe20003800000 */
[----:B------:R-:W-:Y:S11]  /*9c90*/  ISETP.NE.AND P0, PT, R82, RZ, PT ;  /* 0x000000ff5200720c */ /* 0x000ff60003f05270 */
[----:B------:R-:W-:Y:S05]  /*9ca0*/  @P1 IMAD R75, R75, 0x4000, R160 ;  /* 0x000040004b4b1824 */ /* 0x000fea00078e02a0 */
[----:B--2---:R-:W-:Y:S04]  /*9cb0*/  @P1 IADD3 R4, PT, PT, R75, UR44, RZ ;  /* 0x0000002c4b041c10 */ /* 0x004fe8000fffe0ff */
[----:B------:R-:W-:Y:S01]  /*9cc0*/  @P1 IADD3 R2, PT, PT, R81, R4, RZ ;  /* 0x0000000451021210 */ /* 0x000fe20007ffe0ff */
[--C-:B------:R-:W-:Y:S02]  /*9cd0*/  @P1 IMAD.IADD R80, R80, 0x1, R4.reuse ;  /* 0x0000000150501824 */ /* 0x100fe400078e0204 */
[----:B------:R-:W-:Y:S01]  /*9ce0*/  @P1 IMAD.IADD R4, R96, 0x1, R4 ;  /* 0x0000000160041824 */ /* 0x000fe200078e0204 */
[----:B------:R-:W-:Y:S06]  /*9cf0*/  @P0 BRA `(.L_x_124) ;  /* 0x00000000000c0947 */ /* 0x000fec0003800000 */
[----:B------:R-:W-:Y:S04]  /*9d00*/  SHF.L.U32 R0, R154, 0x1f, RZ ;  /* 0x0000001f9a007819 */ /* 0x000fe800000006ff */
[----:B------:R-:W1:Y:S02]  /*9d10*/  SYNCS.PHASECHK.TRANS64.TRYWAIT P0, [R3+URZ+0x30], R0 ;  /* 0x00003000030075a7 */ /* 0x000e6400080011ff */
[----:B-1----:R-:W-:Y:S05]  /*9d20*/  @!P0 BRA `(.L_x_125) ;  /* 0x0000002000208947 */ /* 0x002fea0003800000 */
.L_x_124:
[----:B------:R-:W-:Y:S05]  /*9d30*/  BSYNC B0 ;  /* 0x0000000000007941 */ /* 0x000fea0003800000 */
.L_x_123:
[----:B------:R-:W-:Y:S11]  /*9d40*/  ISETP.NE.AND P0, PT, R83, RZ, PT ;  /* 0x000000ff5300720c */ /* 0x000ff60003f05270 */
[----:B------:R-:W-:Y:S02]  /*9d50*/  @!UPT UIADD3 URZ, UPT, UPT, URZ, URZ, URZ ;  /* 0x000000fffffff290 */ /* 0x000fe4000fffe0ff */
[----:B------:R3:W4:Y:S01]  /*9d60*/  @P0 LDS.128 R76, [R75+UR44+0x400] ;  /* 0x0004002c4b4c0984 */ /* 0x0007220008000c00 */
[----:B------:R-:W-:Y:S01]  /*9d70*/  @P0 IMAD.IADD R81, R81, 0x1, R80 ;  /* 0x0000000151510824 */ /* 0x000fe200078e0250 */
[C---:B-1----:R-:W-:Y:S01]  /*9d80*/  @P0 IADD3 R3, PT, PT, R96.reuse, R80, RZ ;  /* 0x0000005060030210 */ /* 0x042fe20007ffe0ff */
[C---:B------:R-:W-:Y:S01]  /*9d90*/  @P0 IMAD.IADD R0, R96.reuse, 0x1, R2 ;  /* 0x0000000160000824 */ /* 0x040fe200078e0202 */
[----:B------:R3:W1:Y:S02]  /*9da0*/  @P0 LDS.128 R84, [R4+0x400] ;  /* 0x0004000004540984 */ /* 0x0006640000000c00 */
[----:B------:R-:W-:Y:S02]  /*9db0*/  @P0 IADD3 R96, PT, PT, R96, R81, RZ ;  /* 0x0000005160600210 */ /* 0x000fe40007ffe0ff */
[----:B------:R3:W2:Y:S04]  /*9dc0*/  @P0 LDS.128 R92, [R2+0x400] ;  /* 0x00040000025c0984 */ /* 0x0006a80000000c00 */
[----:B------:R3:W1:Y:S04]  /*9dd0*/  @P0 LDS.128 R100, [R0+0x400] ;  /* 0x0004000000640984 */ /* 0x0006680000000c00 */
[----:B------:R3:W1:Y:S04]  /*9de0*/  @P0 LDS.128 R108, [R80+0x400] ;  /* 0x00040000506c0984 */ /* 0x0006680000000c00 */
[----:B------:R3:W1:Y:S04]  /*9df0*/  @P0 LDS.128 R116, [R3+0x400] ;  /* 0x0004000003740984 */ /* 0x0006680000000c00 */
[----:B------:R3:W1:Y:S04]  /*9e00*/  @P0 LDS.128 R124, [R81+0x400] ;  /* 0x00040000517c0984 */ /* 0x0006680000000c00 */
[----:B------:R3:W1:Y:S02]  /*9e10*/  @P0 LDS.128 R132, [R96+0x400] ;  /* 0x0004000060840984 */ /* 0x0006640000000c00 */
.L_x_122:
[----:B------:R-:W-:Y:S05]  /*9e20*/  BSYNC B1 ;  /* 0x0000000000017941 */ /* 0x000fea0003800000 */
.L_x_121:
[----:B---3--:R-:W-:Y:S05]  /*9e30*/  VIADD R0, R71, 0xc0 ;  /* 0x000000c047007836 */ /* 0x008fea0000000000 */
[----:B------:R-:W-:Y:S04]  /*9e40*/  SHF.R.U32.HI R0, RZ, 0x15, R0 ;  /* 0x00000015ff007819 */ /* 0x000fe80000011600 */
[----:B------:R-:W-:Y:S11]  /*9e50*/  LOP3.LUT P0, RZ, R0, 0x3, R143, 0x48, !PT ;  /* 0x0000000300ff7812 */ /* 0x000ff6000780488f */
[----:B------:R-:W-:Y:S02]  /*9e60*/  @!UPT UIADD3 URZ, UPT, UPT, URZ, URZ, URZ ;  /* 0x000000fffffff290 */ /* 0x000fe4000fffe0ff */
[----:B------:R-:W-:Y:S05]  /*9e70*/  @!P0 BRA `(.L_x_126) ;  /* 0x0000000000408947 */ /* 0x000fea0003800000 */
[----:B------:R-:W3:Y:S01]  /*9e80*/  LDCU.64 UR8, c[0x4][0x70] ;  /* 0x01000e00ff0877ac */ /* 0x000ee20008000a00 */
[----:B------:R-:W-:Y:S01]  /*9e90*/  MOV R3, 0x0 ;  /* 0x0000000000037802 */ /* 0x000fe20000000f00 */
[----:B--2---:R-:W-:Y:S02]  /*9ea0*/  HFMA2 R12, -RZ, RZ, 0, 5.9604644775390625e-08 ;  /* 0x00000001ff0c7431 */ /* 0x004fe400000001ff */
[----:B------:R-:W-:Y:S02]  /*9eb0*/  IMAD.MOV.U32 R8, RZ, RZ, 0x192 ;  /* 0x00000192ff087424 */ /* 0x000fe400078e00ff */
[----:B------:R-:W-:Y:S01]  /*9ec0*/  IMAD.MOV.U32 R13, RZ, RZ, RZ ;  /* 0x000000ffff0d7224 */ /* 0x000fe200078e00ff */
[----:B------:R-:W2:Y:S01]  /*9ed0*/  LDCU.64 UR6, c[0x4][0x78] ;  /* 0x01000f00ff0677ac */ /* 0x000ea20008000a00 */
[----:B------:R-:W1:Y:S01]  /*9ee0*/  LDC.64 R2, c[0x4][R3] ;  /* 0x0100000003027b82 */ /* 0x000e620000000a00 */
[----:B------:R-:W5:Y:S01]  /*9ef0*/  LDCU.64 UR4, c[0x4][0x10] ;  /* 0x01000200ff0477ac */ /* 0x000f620008000a00 */
[----:B---3--:R-:W-:Y:S01]  /*9f00*/  MOV R5, UR9 ;  /* 0x0000000900057c02 */ /* 0x008fe20008000f00 */
[----:B------:R-:W-:Y:S01]  /*9f10*/  IMAD.U32 R4, RZ, RZ, UR8 ;  /* 0x00000008ff047e24 */ /* 0x000fe2000f8e00ff */
[----:B--2---:R-:W-:Y:S01]  /*9f20*/  MOV R7, UR7 ;  /* 0x0000000700077c02 */ /* 0x004fe20008000f00 */
[----:B------:R-:W-:Y:S01]  /*9f30*/  IMAD.U32 R6, RZ, RZ, UR6 ;  /* 0x00000006ff067e24 */ /* 0x000fe2000f8e00ff */
[----:B-----5:R-:W-:Y:S01]  /*9f40*/  MOV R11, UR5 ;  /* 0x00000005000b7c02 */ /* 0x020fe20008000f00 */
[----:B------:R-:W-:Y:S02]  /*9f50*/  IMAD.U32 R10, RZ, RZ, UR4 ;  /* 0x00000004ff0a7e24 */ /* 0x000fe4000f8e00ff */
[----:B------:R-:W-:Y:S07]  /*9f60*/  LEPC R20, `(.L_x_126) ;  /* 0x000000001014794e */ /* 0x000fee0000000000 */
[----:B-1--4-:R-:W-:Y:S05]  /*9f70*/  CALL.ABS.NOINC R2 ;  /* 0x0000000002007343 */ /* 0x012fea0003c00000 */
.L_x_126:
[----:B------:R-:W-:Y:S01]  /*9f80*/  ISETP.NE.AND P0, PT, R157, RZ, PT ;  /* 0x000000ff9d00720c */ /* 0x000fe20003f05270 */
[----:B------:R-:W-:Y:S05]  /*9f90*/  WARPSYNC.ALL ;  /* 0x0000000000007948 */ /* 0x000fea0003800000 */
[----:B------:R-:W-:Y:S01]  /*9fa0*/  R2UR UR4, R71 ;  /* 0x00000000470472ca */ /* 0x000fe200000e0000 */
[----:B------:R-:W3:Y:S01]  /*9fb0*/  S2UR UR6, SR_CgaCtaId ;  /* 0x00000000000679c3 */ /* 0x000ee20000008800 */
[----:B------:R-:W-:Y:S01]  /*9fc0*/  R2UR UR5, R74 ;  /* 0x000000004a0572ca */ /* 0x000fe200000e0000 */
[--C-:B----4-:R-:W-:Y:S01]  /*9fd0*/  HADD2.F32 R71, -RZ, R76.reuse.H0_H0 ;  /* 0x2000004cff477230 */ /* 0x110fe20000004100 */
[----:B------:R-:W-:Y:S01]  /*9fe0*/  BSSY.RECONVERGENT B0, `(.L_x_127) ;  /* 0x00000ff000007945 */ /* 0x000fe20003800200 */
[----:B------:R-:W-:Y:S02]  /*9ff0*/  HADD2.F32 R72, -RZ, R76.H1_H1 ;  /* 0x3000004cff487230 */ /* 0x000fe40000004100 */
[--C-:B------:R-:W-:Y:S02]  /*a000*/  HADD2.F32 R74, -RZ, R77.reuse.H0_H0 ;  /* 0x2000004dff4a7230 */ /* 0x100fe40000004100 */
[----:B------:R-:W-:Y:S02]  /*a010*/  HADD2.F32 R75, -RZ, R77.H1_H1 ;  /* 0x3000004dff4b7230 */ /* 0x000fe40000004100 */
[--C-:B------:R-:W-:Y:S02]  /*a020*/  HADD2.F32 R76, -RZ, R78.reuse.H0_H0 ;  /* 0x2000004eff4c7230 */ /* 0x100fe40000004100 */
[----:B--2---:R-:W2:Y:S01]  /*a030*/  LDTM.x64 R4, tmem[UR4+0xc0] ;  /* 0x0000c004000479ee */ /* 0x004ea20008340000 */
[----:B------:R-:W-:Y:S01]  /*a040*/  NOP ;  /* 0x0000000000007918 */ /* 0x000fe20000000000 */
[----:B------:R-:W-:Y:S01]  /*a050*/  UIADD3 UR4, UPT, UPT, UR5, 0xb0, URZ ;  /* 0x000000b005047890 */ /* 0x000fe2000fffe0ff */
[----:B------:R-:W-:Y:S02]  /*a060*/  HADD2.F32 R77, -RZ, R78.H1_H1 ;  /* 0x3000004eff4d7230 */ /* 0x000fe40000004100 */
[--C-:B------:R-:W-:Y:S02]  /*a070*/  HADD2.F32 R78, -RZ, R79.reuse.H0_H0 ;  /* 0x2000004fff4e7230 */ /* 0x100fe40000004100 */
[----:B------:R-:W-:Y:S02]  /*a080*/  HADD2.F32 R79, -RZ, R79.H1_H1 ;  /* 0x3000004fff4f7230 */ /* 0x000fe40000004100 */
[--C-:B-1----:R-:W-:Y:S02]  /*a090*/  HADD2.F32 R80, -RZ, R84.reuse.H0_H0 ;  /* 0x20000054ff507230 */ /* 0x102fe40000004100 */
[----:B------:R-:W-:Y:S02]  /*a0a0*/  HADD2.F32 R81, -RZ, R84.H1_H1 ;  /* 0x30000054ff517230 */ /* 0x000fe40000004100 */
[--C-:B------:R-:W-:Y:S02]  /*a0b0*/  HADD2.F32 R82, -RZ, R85.reuse.H0_H0 ;  /* 0x20000055ff527230 */ /* 0x100fe40000004100 */
[----:B------:R-:W-:Y:S02]  /*a0c0*/  HADD2.F32 R83, -RZ, R85.H1_H1 ;  /* 0x30000055ff537230 */ /* 0x000fe40000004100 */
[--C-:B------:R-:W-:Y:S02]  /*a0d0*/  HADD2.F32 R84, -RZ, R86.reuse.H0_H0 ;  /* 0x20000056ff547230 */ /* 0x100fe40000004100 */
[----:B------:R-:W-:Y:S02]  /*a0e0*/  HADD2.F32 R85, -RZ, R86.H1_H1 ;  /* 0x30000056ff557230 */ /* 0x000fe40000004100 */
[--C-:B------:R-:W-:Y:S02]  /*a0f0*/  HADD2.F32 R86, -RZ, R87.reuse.H0_H0 ;  /* 0x20000057ff567230 */ /* 0x100fe40000004100 */
[----:B------:R-:W-:Y:S01]  /*a100*/  HADD2.F32 R87, -RZ, R87.H1_H1 ;  /* 0x30000057ff577230 */ /* 0x000fe20000004100 */
[----:B---3--:R-:W-:Y:S01]  /*a110*/  UPRMT UR4, UR6, 0x654, UR4 ;  /* 0x0000065406047896 */ /* 0x008fe20008000004 */
[C---:B--2---:R-:W-:Y:S01]  /*a120*/  FMUL R4, R70.reuse, R4 ;  /* 0x0000000446047220 */ /* 0x044fe20000400000 */
[C---:B------:R-:W-:Y:S01]  /*a130*/  FMUL R5, R70.reuse, R5 ;  /* 0x0000000546057220 */ /* 0x040fe20000400000 */
[C---:B------:R-:W-:Y:S01]  /*a140*/  FMUL R6, R70.reuse, R6 ;  /* 0x0000000646067220 */ /* 0x040fe20000400000 */
[C---:B------:R-:W-:Y:S01]  /*a150*/  FMUL R7, R70.reuse, R7 ;  /* 0x0000000746077220 */ /* 0x040fe20000400000 */
[C---:B------:R-:W-:Y:S01]  /*a160*/  FFMA R4, R73.reuse, R71, R4 ;  /* 0x0000004749047223 */ /* 0x040fe20000000004 */
[C---:B------:R-:W-:Y:S01]  /*a170*/  FFMA R5, R73.reuse, R72, R5 ;  /* 0x0000004849057223 */ /* 0x040fe20000000005 */
[C---:B------:R-:W-:Y:S01]  /*a180*/  FFMA R6, R73.reuse, R74, R6 ;  /* 0x0000004a49067223 */ /* 0x040fe20000000006 */
[----:B------:R-:W-:Y:S01]  /*a190*/  FFMA R7, R73, R75, R7 ;  /* 0x0000004b49077223 */ /* 0x000fe20000000007 */
[----:B------:R-:W-:Y:S01]  /*a1a0*/  SYNCS.ARRIVE.TRANS64.RED.A1T0 RZ, [UR4], RZ ;  /* 0x000000ffffff79a7 */ /* 0x000fe20008100404 */
[C---:B------:R-:W-:Y:S01]  /*a1b0*/  FMUL R8, R70.reuse, R8 ;  /* 0x0000000846087220 */ /* 0x040fe20000400000 */
[----:B------:R-:W-:Y:S01]  /*a1c0*/  F2FP.F16.F32.PACK_AB R4, R5, R4 ;  /* 0x000000040504723e */ /* 0x000fe200000000ff */
[C---:B------:R-:W-:Y:S01]  /*a1d0*/  FMUL R9, R70.reuse, R9 ;  /* 0x0000000946097220 */ /* 0x040fe20000400000 */
[----:B------:R-:W-:Y:S01]  /*a1e0*/  F2FP.F16.F32.PACK_AB R5, R7, R6 ;  /* 0x000000060705723e */ /* 0x000fe200000000ff */
[C---:B------:R-:W-:Y:S01]  /*a1f0*/  FFMA R8, R73.reuse, R76, R8 ;  /* 0x0000004c49087223 */ /* 0x040fe20000000008 */
[C---:B------:R-:W-:Y:S01]  /*a200*/  FMUL R10, R70.reuse, R10 ;  /* 0x0000000a460a7220 */ /* 0x040fe20000400000 */
[C---:B------:R-:W-:Y:S01]  /*a210*/  FFMA R9, R73.reuse, R77, R9 ;  /* 0x0000004d49097223 */ /* 0x040fe20000000009 */
[C---:B------:R-:W-:Y:S01]  /*a220*/  FMUL R11, R70.reuse, R11 ;  /* 0x0000000b460b7220 */ /* 0x040fe20000400000 */
[C---:B------:R-:W-:Y:S01]  /*a230*/  FMUL R0, R70.reuse, R12 ;  /* 0x0000000c46007220 */ /* 0x040fe20000400000 */
[----:B------:R-:W-:Y:S01]  /*a240*/  FFMA R10, R73, R78, R10 ;  /* 0x0000004e490a7223 */ /* 0x000fe2000000000a */
[C---:B------:R-:W-:Y:S01]  /*a250*/  FMUL R2, R70.reuse, R13 ;  /* 0x0000000d46027220 */ /* 0x040fe20000400000 */
[----:B------:R-:W-:Y:S01]  /*a260*/  F2FP.F16.F32.PACK_AB R6, R9, R8 ;  /* 0x000000080906723e */ /* 0x000fe200000000ff */
[C---:B------:R-:W-:Y:S01]  /*a270*/  FFMA R11, R73.reuse, R79, R11 ;  /* 0x0000004f490b7223 */ /* 0x040fe2000000000b */
[C---:B------:R-:W-:Y:S01]  /*a280*/  FFMA R0, R73.reuse, R80, R0 ;  /* 0x0000005049007223 */ /* 0x040fe20000000000 */
[----:B------:R-:W-:Y:S01]  /*a290*/  FFMA R2, R73, R81, R2 ;  /* 0x0000005149027223 */ /* 0x000fe20000000002 */
[C---:B------:R-:W-:Y:S01]  /*a2a0*/  FMUL R3, R70.reuse, R14 ;  /* 0x0000000e46037220 */ /* 0x040fe20000400000 */
[C---:B------:R-:W-:Y:S01]  /*a2b0*/  FMUL R15, R70.reuse, R15 ;  /* 0x0000000f460f7220 */ /* 0x040fe20000400000 */
[----:B------:R-:W-:Y:S01]  /*a2c0*/  F2FP.F16.F32.PACK_AB R7, R11, R10 ;  /* 0x0000000a0b07723e */ /* 0x000fe200000000ff */
[----:B------:R-:W-:Y:S01]  /*a2d0*/  FMUL R12, R70, R16 ;  /* 0x00000010460c7220 */ /* 0x000fe20000400000 */
[----:B------:R-:W-:Y:S01]  /*a2e0*/  F2FP.F16.F32.PACK_AB R8, R2, R0 ;  /* 0x000000000208723e */ /* 0x000fe200000000ff */
[C---:B------:R-:W-:Y:S01]  /*a2f0*/  FFMA R3, R73.reuse, R82, R3 ;  /* 0x0000005249037223 */ /* 0x040fe20000000003 */
[C---:B------:R-:W-:Y:S01]  /*a300*/  FFMA R15, R73.reuse, R83, R15 ;  /* 0x00000053490f7223 */ /* 0x040fe2000000000f */
[----:B------:R1:W-:Y:S01]  /*a310*/  STS.128 [R160+UR44+0xc400], R4 ;  /* 0x00c40004a0007988 */ /* 0x0003e20008000c2c */
[----:B------:R-:W-:Y:S01]  /*a320*/  FFMA R12, R73, R84, R12 ;  /* 0x00000054490c7223 */ /* 0x000fe2000000000c */
[C---:B------:R-:W-:Y:S01]  /*a330*/  FMUL R13, R70.reuse, R17 ;  /* 0x00000011460d7220 */ /* 0x040fe20000400000 */
[C---:B------:R-:W-:Y:S01]  /*a340*/  FMUL R14, R70.reuse, R18 ;  /* 0x00000012460e7220 */ /* 0x040fe20000400000 */
[----:B------:R-:W-:Y:S01]  /*a350*/  F2FP.F16.F32.PACK_AB R9, R15, R3 ;  /* 0x000000030f09723e */ /* 0x000fe200000000ff */
[--C-:B------:R-:W-:Y:S02]  /*a360*/  HADD2.F32 R88, -RZ, R92.reuse.H0_H0 ;  /* 0x2000005cff587230 */ /* 0x100fe40000004100 */
[C---:B------:R-:W-:Y:S01]  /*a370*/  FFMA R13, R73.reuse, R85, R13 ;  /* 0x00000055490d7223 */ /* 0x040fe2000000000d */
[----:B------:R-:W-:Y:S01]  /*a380*/  FFMA R14, R73, R86, R14 ;  /* 0x00000056490e7223 */ /* 0x000fe2000000000e */
[C---:B------:R-:W-:Y:S01]  /*a390*/  FMUL R19, R70.reuse, R19 ;  /* 0x0000001346137220 */ /* 0x040fe20000400000 */
[----:B------:R-:W-:Y:S02]  /*a3a0*/  HADD2.F32 R89, -RZ, R92.H1_H1 ;  /* 0x3000005cff597230 */ /* 0x000fe40000004100 */
[C---:B------:R-:W-:Y:S01]  /*a3b0*/  FMUL R16, R70.reuse, R20 ;  /* 0x0000001446107220 */ /* 0x040fe20000400000 */
[----:B------:R-:W-:Y:S01]  /*a3c0*/  F2FP.F16.F32.PACK_AB R10, R13, R12 ;  /* 0x0000000c0d0a723e */ /* 0x000fe200000000ff */
[C---:B------:R-:W-:Y:S01]  /*a3d0*/  FFMA R19, R73.reuse, R87, R19 ;  /* 0x0000005749137223 */ /* 0x040fe20000000013 */
[--C-:B------:R-:W-:Y:S02]  /*a3e0*/  HADD2.F32 R90, -RZ, R93.reuse.H0_H0 ;  /* 0x2000005dff5a7230 */ /* 0x100fe40000004100 */
[----:B------:R-:W-:Y:S01]  /*a3f0*/  FFMA R16, R73, R88, R16 ;  /* 0x0000005849107223 */ /* 0x000fe20000000010 */
[C---:B------:R-:W-:Y:S01]  /*a400*/  FMUL R17, R70.reuse, R21 ;  /* 0x0000001546117220 */ /* 0x040fe20000400000 */
[----:B------:R-:W-:Y:S01]  /*a410*/  HADD2.F32 R91, -RZ, R93.H1_H1 ;  /* 0x3000005dff5b7230 */ /* 0x000fe20000004100 */
[----:B------:R-:W-:Y:S01]  /*a420*/  F2FP.F16.F32.PACK_AB R11, R19, R14 ;  /* 0x0000000e130b723e */ /* 0x000fe200000000ff */
[C---:B------:R-:W-:Y:S01]  /*a430*/  FMUL R18, R70.reuse, R22 ;  /* 0x0000001646127220 */ /* 0x040fe20000400000 */
[C---:B------:R-:W-:Y:S01]  /*a440*/  FFMA R17, R73.reuse, R89, R17 ;  /* 0x0000005949117223 */ /* 0x040fe20000000011 */
[--C-:B------:R-:W-:Y:S02]  /*a450*/  HADD2.F32 R92, -RZ, R94.reuse.H0_H0 ;  /* 0x2000005eff5c7230 */ /* 0x100fe40000004100 */
[C---:B------:R-:W-:Y:S01]  /*a460*/  FMUL R23, R70.reuse, R23 ;  /* 0x0000001746177220 */ /* 0x040fe20000400000 */
[----:B------:R1:W-:Y:S01]  /*a470*/  STS.128 [R161+0xc400], R8 ;  /* 0x00c40008a1007388 */ /* 0x0003e20000000c00 */
[----:B------:R-:W-:Y:S01]  /*a480*/  FFMA R18, R73, R90, R18 ;  /* 0x0000005a49127223 */ /* 0x000fe20000000012 */
[----:B------:R-:W-:Y:S01]  /*a490*/  F2FP.F16.F32.PACK_AB R16, R17, R16 ;  /* 0x000000101110723e */ /* 0x000fe200000000ff */
[----:B------:R-:W-:Y:S01]  /*a4a0*/  FFMA R23, R73, R91, R23 ;  /* 0x0000005b49177223 */ /* 0x000fe20000000017 */
[----:B------:R-:W-:Y:S02]  /*a4b0*/  HADD2.F32 R93, -RZ, R94.H1_H1 ;  /* 0x3000005eff5d7230 */ /* 0x000fe40000004100 */
[C---:B------:R-:W-:Y:S01]  /*a4c0*/  FMUL R20, R70.reuse, R24 ;  /* 0x0000001846147220 */ /* 0x040fe20000400000 */
[--C-:B------:R-:W-:Y:S02]  /*a4d0*/  HADD2.F32 R94, -RZ, R95.reuse.H0_H0 ;  /* 0x2000005fff5e7230 */ /* 0x100fe40000004100 */
[C---:B------:R-:W-:Y:S01]  /*a4e0*/  FMUL R21, R70.reuse, R25 ;  /* 0x0000001946157220 */ /* 0x040fe20000400000 */
[----:B------:R-:W-:Y:S01]  /*a4f0*/  F2FP.F16.F32.PACK_AB R17, R23, R18 ;  /* 0x000000121711723e */ /* 0x000fe200000000ff */
[C---:B------:R-:W-:Y:S01]  /*a500*/  FFMA R20, R73.reuse, R92, R20 ;  /* 0x0000005c49147223 */ /* 0x040fe20000000014 */
[----:B------:R-:W-:Y:S02]  /*a510*/  HADD2.F32 R95, -RZ, R95.H1_H1 ;  /* 0x3000005fff5f7230 */ /* 0x000fe40000004100 */
[----:B------:R-:W-:Y:S01]  /*a520*/  FFMA R21, R73, R93, R21 ;  /* 0x0000005d49157223 */ /* 0x000fe20000000015 */
[C---:B------:R-:W-:Y:S01]  /*a530*/  FMUL R22, R70.reuse, R26 ;  /* 0x0000001a46167220 */ /* 0x040fe20000400000 */
[--C-:B------:R-:W-:Y:S02]  /*a540*/  HADD2.F32 R96, -RZ, R100.reuse.H0_H0 ;  /* 0x20000064ff607230 */ /* 0x100fe40000004100 */
[C---:B------:R-:W-:Y:S01]  /*a550*/  FMUL R27, R70.reuse, R27 ;  /* 0x0000001b461b7220 */ /* 0x040fe20000400000 */
[----:B------:R-:W-:Y:S01]  /*a560*/  HADD2.F32 R97, -RZ, R100.H1_H1 ;  /* 0x30000064ff617230 */ /* 0x000fe20000004100 */
[----:B------:R-:W-:Y:S01]  /*a570*/  F2FP.F16.F32.PACK_AB R18, R21, R20 ;  /* 0x000000141512723e */ /* 0x000fe200000000ff */
[C---:B------:R-:W-:Y:S01]  /*a580*/  FFMA R22, R73.reuse, R94, R22 ;  /* 0x0000005e49167223 */ /* 0x040fe20000000016 */
        /* <DEDUP_REMOVED lines=9> */
[--C-:B------:R-:W-:Y:S01]  /*a620*/  HADD2.F32 R100, -RZ, R102.reuse.H0_H0 ;  /* 0x20000066ff647230 */ /* 0x100fe20000004100 */
[----:B------:R1:W-:Y:S01]  /*a630*/  STS.128 [R159+0xc400], R16 ;  /* 0x00c400109f007388 */ /* 0x0003e20000000c00 */
        /* <DEDUP_REMOVED lines=69> */
[C---:B------:R-:W-:Y:S01]  /*aa90*/  FFMA R45, R73.reuse, R117, R45 ;  /* 0x00000075492d7223 */ /* 0x040fe2000000002d */
[C---:B------:R-:W-:Y:S01]  /*aaa0*/  FMUL R46, R70.reuse, R50 ;  /* 0x00000032462e7220 */ /* 0x040fe20000400000 */
[--C-:B------:R-:W-:Y:S02]  /*aab0*/  HADD2.F32 R120, -RZ, R124.reuse.H0_H0 ;  /* 0x2000007cff787230 */ /* 0x100fe40000004100 */
[C---:B------:R-:W-:Y:S01]  /*aac0*/  FMUL R51, R70.reuse, R51 ;  /* 0x0000003346337220 */ /* 0x040fe20000400000 */
[----:B------:R-:W-:Y:S02]  /*aad0*/  HADD2.F32 R121, -RZ, R124.H1_H1 ;  /* 0x3000007cff797230 */ /* 0x000fe40000004100 */
[C---:B------:R-:W-:Y:S01]  /*aae0*/  FMUL R48, R70.reuse, R52 ;  /* 0x0000003446307220 */ /* 0x040fe20000400000 */
[--C-:B------:R-:W-:Y:S02]  /*aaf0*/  HADD2.F32 R122, -RZ, R125.reuse.H0_H0 ;  /* 0x2000007dff7a7230 */ /* 0x100fe40000004100 */
[C---:B------:R-:W-:Y:S01]  /*ab00*/  FMUL R49, R70.reuse, R53 ;  /* 0x0000003546317220 */ /* 0x040fe20000400000 */
[C---:B------:R-:W-:Y:S01]  /*ab10*/  FFMA R46, R73.reuse, R118, R46 ;  /* 0x00000076492e7223 */ /* 0x040fe2000000002e */
[----:B------:R-:W-:Y:S02]  /*ab20*/  HADD2.F32 R123, -RZ, R125.H1_H1 ;  /* 0x3000007dff7b7230 */ /* 0x000fe40000004100 */
[C---:B------:R-:W-:Y:S01]  /*ab30*/  FMUL R50, R70.reuse, R54 ;  /* 0x0000003646327220 */ /* 0x040fe20000400000 */
[C---:B------:R-:W-:Y:S01]  /*ab40*/  FFMA R51, R73.reuse, R119, R51 ;  /* 0x0000007749337223 */ /* 0x040fe20000000033 */
        /* <DEDUP_REMOVED lines=11> */
[----:B------:R-:W-:Y:S01]  /*ac00*/  FFMA R55, R73, R123, R55 ;  /* 0x0000007b49377223 */ /* 0x000fe20000000037 */
[--C-:B------:R-:W-:Y:S02]  /*ac10*/  HADD2.F32 R128, -RZ, R132.reuse.H0_H0 ;  /* 0x20000084ff807230 */ /* 0x100fe40000004100 */
[C---:B------:R-:W-:Y:S01]  /*ac20*/  FMUL R59, R70.reuse, R59 ;  /* 0x0000003b463b7220 */ /* 0x040fe20000400000 */
[----:B------:R-:W-:Y:S01]  /*ac30*/  F2FP.F16.F32.PACK_AB R42, R45, R44 ;  /* 0x0000002c2d2a723e */ /* 0x000fe200000000ff */
[----:B------:R-:W-:Y:S01]  /*ac40*/  FFMA R52, R73, R124, R52 ;  /* 0x0000007c49347223 */ /* 0x000fe20000000034 */
[----:B------:R-:W-:Y:S01]  /*ac50*/  F2FP.F16.F32.PACK_AB R43, R51, R46 ;  /* 0x0000002e332b723e */ /* 0x000fe200000000ff */
[----:B------:R-:W-:Y:S02]  /*ac60*/  HADD2.F32 R129, -RZ, R132.H1_H1 ;  /* 0x30000084ff817230 */ /* 0x000fe40000004100 */
[C---:B------:R-:W-:Y:S01]  /*ac70*/  FMUL R56, R70.reuse, R60 ;  /* 0x0000003c46387220 */ /* 0x040fe20000400000 */
[C---:B------:R-:W-:Y:S01]  /*ac80*/  FFMA R53, R73.reuse, R125, R53 ;  /* 0x0000007d49357223 */ /* 0x040fe20000000035 */
[--C-:B------:R-:W-:Y:S01]  /*ac90*/  HADD2.F32 R130, -RZ, R133.reuse.H0_H0 ;  /* 0x20000085ff827230 */ /* 0x100fe20000004100 */
[----:B------:R1:W-:Y:S01]  /*aca0*/  STS.128 [R164+0xc400], R40 ;  /* 0x00c40028a4007388 */ /* 0x0003e20000000c00 */
        /* <DEDUP_REMOVED lines=15> */
[----:B------:R-:W-:Y:S02]  /*ada0*/  HADD2.F32 R135, -RZ, R135.H1_H1 ;  /* 0x30000087ff877230 */ /* 0x000fe40000004100 */
[C---:B------:R-:W-:Y:S01]  /*adb0*/  FMUL R62, R70.reuse, R66 ;  /* 0x00000042463e7220 */ /* 0x040fe20000400000 */
[----:B------:R-:W-:Y:S01]  /*adc0*/  F2FP.F16.F32.PACK_AB R49, R55, R50 ;  /* 0x000000323731723e */ /* 0x000fe200000000ff */
[----:B------:R-:W-:Y:S01]  /*add0*/  FFMA R63, R73, R131, R63 ;  /* 0x00000083493f7223 */ /* 0x000fe2000000003f */
[----:B------:R-:W-:Y:S01]  /*ade0*/  FMUL R67, R70, R67 ;  /* 0x0000004346437220 */ /* 0x000fe20000400000 */
[----:B------:R-:W-:Y:S01]  /*adf0*/  F2FP.F16.F32.PACK_AB R50, R53, R52 ;  /* 0x000000343532723e */ /* 0x000fe200000000ff */
[----:B------:R-:W-:Y:S01]  /*ae00*/  FFMA R60, R73, R132, R60 ;  /* 0x00000084493c7223 */ /* 0x000fe2000000003c */
[----:B------:R-:W-:Y:S01]  /*ae10*/  F2FP.F16.F32.PACK_AB R51, R59, R54 ;  /* 0x000000363b33723e */ /* 0x000fe200000000ff */
[C---:B------:R-:W-:Y:S01]  /*ae20*/  FFMA R61, R73.reuse, R133, R61 ;  /* 0x00000085493d7223 */ /* 0x040fe2000000003d */
[C---:B------:R-:W-:Y:S01]  /*ae30*/  FFMA R62, R73.reuse, R134, R62 ;  /* 0x00000086493e7223 */ /* 0x040fe2000000003e */
[----:B------:R-:W-:Y:S01]  /*ae40*/  FFMA R67, R73, R135, R67 ;  /* 0x0000008749437223 */ /* 0x000fe20000000043 */
[----:B------:R-:W-:Y:S01]  /*ae50*/  F2FP.F16.F32.PACK_AB R56, R57, R56 ;  /* 0x000000383938723e */ /* 0x000fe200000000ff */
[----:B------:R1:W-:Y:S01]  /*ae60*/  STS.128 [R150+0xc400], R48 ;  /* 0x00c4003096007388 */ /* 0x0003e20000000c00 */
[----:B------:R-:W-:Y:S02]  /*ae70*/  F2FP.F16.F32.PACK_AB R57, R63, R58 ;  /* 0x0000003a3f39723e */ /* 0x000fe400000000ff */
        /* <DEDUP_REMOVED lines=12> */
[----:B------:R-:W-:Y:S02]  /*af40*/  UIADD3 UR9, UPT, UPT, UR49, 0xc0, URZ ;  /* 0x000000c031097890 */ /* 0x000fe4000fffe0ff */
[----:B------:R-:W-:Y:S01]  /*af50*/  UIADD3 UR8, UPT, UPT, UR44, 0xc400, URZ ;  /* 0x0000c4002c087890 */ /* 0x000fe2000fffe0ff */
[----:B------:R-:W-:Y:S01]  /*af60*/  UMOV UR10, UR50 ;  /* 0x00000032000a7c82 */ /* 0x000fe20008000000 */
[----:B------:R-:W-:Y:S01]  /*af70*/  UMOV UR11, UR36 ;  /* 0x00000024000b7c82 */ /* 0x000fe20008000000 */
[----:B--2---:R-:W-:Y:S04]  /*af80*/  UIADD3 UR4, UP0, UPT, UR6, 0x680, URZ ;  /* 0x0000068006047890 */ /* 0x004fe8000ff1e0ff */
[----:B------:R-:W-:Y:S09]  /*af90*/  UIADD3.X UR5, UPT, UPT, URZ, UR7, URZ, UP0, !UPT ;  /* 0x00000007ff057290 */ /* 0x000ff200087fe4ff */
[----:B------:R2:W-:Y:S01]  /*afa0*/  UTMASTG.3D [UR8], [UR4] ;  /* 0x00000008040073b5 */ /* 0x0005e20008010000 */
[----:B------:R0:W-:Y:S01]  /*afb0*/  UTMACMDFLUSH ;  /* 0x00000000000079b7 */ /* 0x0001e20000000000 */
[----:B--2---:R-:W-:Y:S04]  /*afc0*/  DEPBAR.LE SB0, 0x1 ;  /* 0x000080400000791a */ /* 0x004fe80000000000 */
.L_x_128:
[----:B------:R-:W-:Y:S05]  /*afd0*/  BSYNC.RECONVERGENT B0 ;  /* 0x0000000000007941 */ /* 0x000fea0003800200 */
.L_x_127:
[----:B------:R-:W-:Y:S01]  /*afe0*/  BAR.SYNC.DEFER_BLOCKING 0x1, 0x80 ;  /* 0x0042000000007b1d */ /* 0x000fe20000010000 */
[----:B------:R-:W-:Y:S01]  /*aff0*/  UISETP.NE.AND UP0, UPT, UR47, -0x4, UPT ;  /* 0xfffffffc2f00788c */ /* 0x000fe2000bf05270 */
[----:B------:R-:W-:Y:S08]  /*b000*/  IADD3 R68, PT, PT, R68, 0x1, RZ ;  /* 0x0000000144447810 */ /* 0x000ff00007ffe0ff */
[----:B------:R-:W-:Y:S05]  /*b010*/  BRA.U !UP0, `(.L_x_129) ;  /* 0x0000000108247547 */ /* 0x000fea000b800000 */
[----:B------:R-:W-:Y:S01]  /*b020*/  ISETP.NE.AND P0, PT, R158, RZ, PT ;  /* 0x000000ff9e00720c */ /* 0x000fe20003f05270 */
[----:B------:R-:W-:Y:S01]  /*b030*/  IMAD.U32 R0, RZ, RZ, UR46 ;  /* 0x0000002eff007e24 */ /* 0x000fe2000f8e00ff */
[----:B------:R-:W-:Y:S04]  /*b040*/  UIADD3 UR4, UPT, UPT, UR46, 0x1, URZ ;  /* 0x000000012e047890 */ /* 0x000fe8000fffe0ff */
[----:B------:R-:W-:Y:S04]  /*b050*/  UISETP.NE.AND UP0, UPT, UR4, 0x4, UPT ;  /* 0x000000040400788c */ /* 0x000fe8000bf05270 */
[----:B------:R-:W-:Y:S03]  /*b060*/  USEL UR46, UR4, URZ, UP0 ;  /* 0x000000ff042e7287 */ /* 0x000fe60008000000 */
[----:B------:R-:W-:Y:S05]  /*b070*/  @P0 LEA R0, R0, UR44, 0x3 ;  /* 0x0000002c00000c11 */ /* 0x000fea000f8e18ff */
[----:B------:R-:W-:Y:S05]  /*b080*/  @P0 VIADD R0, R0, 0x50 ;  /* 0x0000005000000836 */ /* 0x000fea0000000000 */
[----:B------:R-:W-:Y:S04]  /*b090*/  @P0 PRMT R0, R165, 0x654, R0 ;  /* 0x00000654a5000816 */ /* 0x000fe80000000000 */
[----:B------:R2:W-:Y:S03]  /*b0a0*/  @P0 SYNCS.ARRIVE.TRANS64.RED.A1T0 RZ, [R0+URZ], RZ ;  /* 0x000000ff00ff09a7 */ /* 0x0005e600081004ff */
.L_x_129:
[----:B------:R-:W-:Y:S01]  /*b0b0*/  R2UR UR5, R144 ;  /* 0x00000000900572ca */ /* 0x000fe200000e0000 */
[----:B------:R-:W-:Y:S01]  /*b0c0*/  UISETP.NE.AND UP0, UPT, UR61, URZ, UPT ;  /* 0x000000ff3d00728c */ /* 0x000fe2000bf05270 */
[----:B------:R-:W-:Y:S01]  /*b0d0*/  R2UR UR4, R145 ;  /* 0x00000000910472ca */ /* 0x000fe200000e0000 */
[----:B------:R-:W-:Y:S01]  /*b0e0*/  UIADD3 UR47, UPT, UPT, UR47, 0x4, URZ ;  /* 0x000000042f2f7890 */ /* 0x000fe2000fffe0ff */
[----:B------:R-:W-:Y:S01]  /*b0f0*/  ISETP.NE.AND P0, PT, R149, 0x2, PT ;  /* 0x000000029500780c */ /* 0x000fe20003f05270 */
[----:B------:R-:W-:Y:S01]  /*b100*/  UMOV UR36, UR60 ;  /* 0x0000003c00247c82 */ /* 0x000fe20008000000 */
[----:B------:R-:W-:Y:S02]  /*b110*/  ISETP.NE.AND P1, PT, R68, 0x2, PT ;  /* 0x000000024400780c */ /* 0x000fe40003f25270 */
[----:B------:R-:W-:Y:S02]  /*b120*/  SEL R2, RZ, 0x1, P0 ;  /* 0x00000001ff027807 */ /* 0x000fe40000000000 */
[----:B--2---:R-:W-:Y:S02]  /*b130*/  SEL R0, RZ, 0x1, P1 ;  /* 0x00000001ff007807 */ /* 0x004fe40000800000 */
[----:B------:R-:W-:Y:S01]  /*b140*/  LOP3.LUT R152, R152, R2, RZ, 0x3c, !PT ;  /* 0x0000000298987212 */ /* 0x000fe200078e3cff */
[----:B------:R-:W-:Y:S01]  /*b150*/  UIADD3 UR20, UPT, UPT, UR37, UR5, URZ ;  /* 0x0000000525147290 */ /* 0x000fe2000fffe0ff */
[----:B------:R-:W-:Y:S01]  /*b160*/  LOP3.LUT R153, R153, R0, RZ, 0x3c, !PT ;  /* 0x0000000099997212 */ /* 0x000fe200078e3cff */
[----:B------:R-:W-:Y:S01]  /*b170*/  UIADD3 UR16, UPT, UPT, UR38, UR4, URZ ;  /* 0x0000000426107290 */ /* 0x000fe2000fffe0ff */
[----:B------:R-:W-:Y:S02]  /*b180*/  SEL R149, R149, RZ, P0 ;  /* 0x000000ff95957207 */ /* 0x000fe40000000000 */
[----:B------:R-:W-:Y:S01]  /*b190*/  SEL R68, R68, RZ, P1 ;  /* 0x000000ff44447207 */ /* 0x000fe20000800000 */
[----:B------:R-:W-:Y:S08]  /*b1a0*/  BRA.U UP0, `(.L_x_130) ;  /* 0xffffff9d00a47547 */ /* 0x000ff0000b83ffff */
[----:B------:R-:W-:-:S13]  /*b1b0*/  R2UR UR4, R146 ;  /* 0x00000000920472ca */ /* 0x000fda00000e0000 */
[----:B------:R-:W-:-:S09]  /*b1c0*/  UISETP.NE.AND UP0, UPT, UR4, URZ, UPT ;  /* 0x000000ff0400728c */ /* 0x000fd2000bf05270 */
[----:B------:R-:W-:Y:S05]  /*b1d0*/  BRA.U !UP0, `(.L_x_131) ;  /* 0x0000000108487547 */ /* 0x000fea000b800000 */
[----:B------:R-:W2:Y:S02]  /*b1e0*/  LDCU.64 UR4, c[0x0][0x890] ;  /* 0x00011200ff0477ac */ /* 0x000ea40008000a00 */
[----:B--2---:R-:W-:-:S04]  /*b1f0*/  UISETP.NE.U32.AND UP0, UPT, UR4, URZ, UPT ;  /* 0x000000ff0400728c */ /* 0x004fc8000bf05070 */
[----:B------:R-:W-:-:S09]  /*b200*/  UISETP.NE.AND.EX UP0, UPT, UR5, URZ, UPT, UP0 ;  /* 0x000000ff0500728c */ /* 0x000fd2000bf05300 */
[----:B------:R-:W-:Y:S05]  /*b210*/  BRA.U UP0, `(.L_x_132) ;  /* 0x00000001000c7547 */ /* 0x000fea000b800000 */
[----:B------:R-:W-:-:S13]  /*b220*/  FSETP.NEU.AND P0, PT, R73, RZ, PT ;  /* 0x000000ff4900720b */ /* 0x000fda0003f0d000 */
[----:B------:R-:W-:Y:S05]  /*b230*/  @!P0 EXIT ;  /* 0x000000000000894d */ /* 0x000fea0003800000 */
[----:B------:R-:W-:Y:S05]  /*b240*/  BRA `(.L_x_131) ;  /* 0x00000000002c7947 */ /* 0x000fea0003800000 */
.L_x_132:
[----:B------:R-:W-:Y:S01]  /*b250*/  ISETP.NE.AND P0, PT, R148, RZ, PT ;  /* 0x000000ff9400720c */ /* 0x000fe20003f05270 */
[----:B------:R-:W-:-:S12]  /*b260*/  BSSY.RECONVERGENT B0, `(.L_x_131) ;  /* 0x0000009000007945 */ /* 0x000fd80003800200 */
[----:B------:R-:W-:Y:S05]  /*b270*/  @P0 BRA `(.L_x_133) ;  /* 0x0000000000140947 */ /* 0x000fea0003800000 */
[----:B------:R-:W2:Y:S02]  /*b280*/  LDCU.64 UR4, c[0x0][0x888] ;  /* 0x00011100ff0477ac */ /* 0x000ea40008000a00 */
[----:B--2---:R-:W-:-:S04]  /*b290*/  ISETP.NE.U32.AND P0, PT, RZ, UR4, PT ;  /* 0x00000004ff007c0c */ /* 0x004fc8000bf05070 */
[----:B------:R-:W-:-:S13]  /*b2a0*/  ISETP.NE.AND.EX P0, PT, RZ, UR5, PT, P0 ;  /* 0x00000005ff007c0c */ /* 0x000fda000bf05300 */
[----:B------:R-:W-:Y:S05]  /*b2b0*/  @!P0 EXIT ;  /* 0x000000000000894d */ /* 0x000fea0003800000 */
[----:B------:R-:W-:Y:S05]  /*b2c0*/  BRA `(.L_x_134) ;  /* 0x0000000000087947 */ /* 0x000fea0003800000 */
.L_x_133:
[----:B------:R-:W-:-:S13]  /*b2d0*/  FSETP.NEU.AND P0, PT, R73, RZ, PT ;  /* 0x000000ff4900720b */ /* 0x000fda0003f0d000 */
[----:B------:R-:W-:Y:S05]  /*b2e0*/  @!P0 EXIT ;  /* 0x000000000000894d */ /* 0x000fea0003800000 */
.L_x_134:
[----:B------:R-:W-:Y:S05]  /*b2f0*/  BSYNC.RECONVERGENT B0 ;  /* 0x0000000000007941 */ /* 0x000fea0003800200 */
.L_x_131:
[----:B------:R-:W2:Y:S01]  /*b300*/  S2UR UR5, SR_CgaCtaId ;  /* 0x00000000000579c3 */ /* 0x000ea20000008800 */
[----:B------:R-:W-:Y:S01]  /*b310*/  ULEA UR4, UR46, UR44, 0x3 ;  /* 0x0000002c2e047291 */ /* 0x000fe2000f8e18ff */
[----:B------:R-:W-:-:S04]  /*b320*/  DEPBAR.LE SB0, 0x0 ;  /* 0x000080000000791a */ /* 0x000fc80000000000 */
[----:B------:R-:W-:-:S04]  /*b330*/  UIADD3 UR4, UPT, UPT, UR4, 0x50, URZ ;  /* 0x0000005004047890 */ /* 0x000fc8000fffe0ff */
[----:B--2---:R-:W-:-:S09]  /*b340*/  UPRMT UR4, UR5, 0x654, UR4 ;  /* 0x0000065405047896 */ /* 0x004fd20008000004 */
[----:B------:R-:W-:Y:S01]  /*b350*/  SYNCS.ARRIVE.TRANS64.RED.A1T0 RZ, [UR4], RZ ;  /* 0x000000ffffff79a7 */ /* 0x000fe20008100404 */
[----:B------:R-:W-:Y:S05]  /*b360*/  EXIT ;  /* 0x000000000000794d */ /* 0x000fea0003800000 */
.L_x_24:
[----:B--2---:R2:W3:Y:S02]  /*b370*/  SYNCS.PHASECHK.TRANS64.TRYWAIT P0, [R0+URZ+0xd0], R2 ;  /* 0x0000d002000075a7 */ /* 0x0044e400080011ff */
[----:B---3--:R-:W-:Y:S05]  /*b380*/  @!P0 NANOSLEEP.SYNCS 0x989680 ;  /* 0x009896800000895d */ /* 0x008fea0003900000 */
[----:B------:R-:W3:Y:S02]  /*b390*/  @!P0 SYNCS.PHASECHK.TRANS64 P0, [R0+URZ+0xd0], R2 ;  /* 0x0000d002000085a7 */ /* 0x000ee400080010ff */
[----:B---3--:R-:W-:Y:S05]  /*b3a0*/  @!P0 BRA `(.L_x_24) ;  /* 0xfffffffc00f08947 */ /* 0x008fea000383ffff */
[----:B------:R-:W-:Y:S05]  /*b3b0*/  BRA `(.L_x_135) ;  /* 0xffffff6400387947 */ /* 0x000fea000383ffff */
.L_x_27:
[----:B--2---:R-:W-:-:S07]  /*b3c0*/  MOV R0, UR33 ;  /* 0x0000002100007c02 */ /* 0x004fce0008000f00 */
.L_x_136:
[----:B--2---:R2:W3:Y:S02]  /*b3d0*/  SYNCS.PHASECHK.TRANS64.TRYWAIT P0, [R0+URZ+0x18], R3 ;  /* 0x00001803000075a7 */ /* 0x0044e400080011ff */
[----:B---3--:R-:W-:Y:S05]  /*b3e0*/  @!P0 NANOSLEEP.SYNCS 0x989680 ;  /* 0x009896800000895d */ /* 0x008fea0003900000 */
[----:B------:R-:W3:Y:S02]  /*b3f0*/  @!P0 SYNCS.PHASECHK.TRANS64 P0, [R0+URZ+0x18], R3 ;  /* 0x00001803000085a7 */ /* 0x000ee400080010ff */
[----:B---3--:R-:W-:Y:S05]  /*b400*/  @!P0 BRA `(.L_x_136) ;  /* 0xfffffffc00f08947 */ /* 0x008fea000383ffff */
[----:B------:R-:W-:Y:S05]  /*b410*/  BRA `(.L_x_26) ;  /* 0xffffff6400787947 */ /* 0x000fea000383ffff */
.L_x_34:
[----:B-1----:R-:W-:-:S07]  /*b420*/  MOV R0, UR17 ;  /* 0x0000001100007c02 */ /* 0x002fce0008000f00 */
.L_x_137:
[----:B-1----:R1:W2:Y:S02]  /*b430*/  SYNCS.PHASECHK.TRANS64.TRYWAIT P0, [R0+URZ+0x18], R3 ;  /* 0x00001803000075a7 */ /* 0x0022a400080011ff */
[----:B--2---:R-:W-:Y:S05]  /*b440*/  @!P0 NANOSLEEP.SYNCS 0x989680 ;  /* 0x009896800000895d */ /* 0x004fea0003900000 */
[----:B------:R-:W2:Y:S02]  /*b450*/  @!P0 SYNCS.PHASECHK.TRANS64 P0, [R0+URZ+0x18], R3 ;  /* 0x00001803000085a7 */ /* 0x000ea400080010ff */
[----:B--2---:R-:W-:Y:S05]  /*b460*/  @!P0 BRA `(.L_x_137) ;  /* 0xfffffffc00f08947 */ /* 0x004fea000383ffff */
[----:B------:R-:W-:Y:S05]  /*b470*/  BRA `(.L_x_33) ;  /* 0xffffff6800387947 */ /* 0x000fea000383ffff */
.L_x_39:
[----:B-1----:R1:W2:Y:S02]  /*b480*/  SYNCS.PHASECHK.TRANS64.TRYWAIT P0, [R3+URZ+0x80], R0 ;  /* 0x00008000030075a7 */ /* 0x0022a400080011ff */
[----:B--2---:R-:W-:Y:S05]  /*b490*/  @!P0 NANOSLEEP.SYNCS 0x989680 ;  /* 0x009896800000895d */ /* 0x004fea0003900000 */
[----:B------:R-:W2:Y:S02]  /*b4a0*/  @!P0 SYNCS.PHASECHK.TRANS64 P0, [R3+URZ+0x80], R0 ;  /* 0x00008000030085a7 */ /* 0x000ea400080010ff */
[----:B--2---:R-:W-:Y:S05]  /*b4b0*/  @!P0 BRA `(.L_x_39) ;  /* 0xfffffffc00f08947 */ /* 0x004fea000383ffff */
[----:B------:R-:W-:Y:S05]  /*b4c0*/  BRA `(.L_x_138) ;  /* 0xffffff6800d87947 */ /* 0x000fea000383ffff */
.L_x_43:
[----:B------:R-:W-:-:S07]  /*b4d0*/  MOV R0, UR4 ;  /* 0x0000000400007c02 */ /* 0x000fce0008000f00 */
.L_x_139:
[----:B-1----:R1:W2:Y:S02]  /*b4e0*/  SYNCS.PHASECHK.TRANS64.TRYWAIT P0, [R0+URZ], R2 ;  /* 0x00000002000075a7 */ /* 0x0022a400080011ff */
[----:B--2---:R-:W-:Y:S05]  /*b4f0*/  @!P0 NANOSLEEP.SYNCS 0x989680 ;  /* 0x009896800000895d */ /* 0x004fea0003900000 */
[----:B------:R-:W2:Y:S02]  /*b500*/  @!P0 SYNCS.PHASECHK.TRANS64 P0, [R0+URZ], R2 ;  /* 0x00000002000085a7 */ /* 0x000ea400080010ff */
[----:B--2---:R-:W-:Y:S05]  /*b510*/  @!P0 BRA `(.L_x_139) ;  /* 0xfffffffc00f08947 */ /* 0x004fea000383ffff */
[----:B------:R-:W-:Y:S05]  /*b520*/  BRA `(.L_x_140) ;  /* 0xffffff7000847947 */ /* 0x000fea000383ffff */
.L_x_44:
[----:B------:R-:W-:-:S07]  /*b530*/  MOV R0, UR5 ;  /* 0x0000000500007c02 */ /* 0x000fce0008000f00 */
.L_x_141:
[----:B-1----:R1:W2:Y:S02]  /*b540*/  SYNCS.PHASECHK.TRANS64.TRYWAIT P0, [R0+URZ], R2 ;  /* 0x00000002000075a7 */ /* 0x0022a400080011ff */
[----:B--2---:R-:W-:Y:S05]  /*b550*/  @!P0 NANOSLEEP.SYNCS 0x989680 ;  /* 0x009896800000895d */ /* 0x004fea0003900000 */
[----:B------:R-:W2:Y:S02]  /*b560*/  @!P0 SYNCS.PHASECHK.TRANS64 P0, [R0+URZ], R2 ;  /* 0x00000002000085a7 */ /* 0x000ea400080010ff */
[----:B--2---:R-:W-:Y:S05]  /*b570*/  @!P0 BRA `(.L_x_141) ;  /* 0xfffffffc00f08947 */ /* 0x004fea000383ffff */
[----:B------:R-:W-:Y:S05]  /*b580*/  BRA `(.L_x_142) ;  /* 0xffffff7000907947 */ /* 0x000fea000383ffff */
.L_x_47:
[----:B-1----:R1:W2:Y:S02]  /*b590*/  SYNCS.PHASECHK.TRANS64.TRYWAIT P0, [R2+URZ+0xc0], R4 ;  /* 0x0000c004020075a7 */ /* 0x0022a400080011ff */
[----:B--2---:R-:W-:Y:S05]  /*b5a0*/  @!P0 NANOSLEEP.SYNCS 0x989680 ;  /* 0x009896800000895d */ /* 0x004fea0003900000 */
[----:B------:R-:W2:Y:S02]  /*b5b0*/  @!P0 SYNCS.PHASECHK.TRANS64 P0, [R2+URZ+0xc0], R4 ;  /* 0x0000c004020085a7 */ /* 0x000ea400080010ff */
[----:B--2---:R-:W-:Y:S05]  /*b5c0*/  @!P0 BRA `(.L_x_47) ;  /* 0xfffffffc00f08947 */ /* 0x004fea000383ffff */
[----:B------:R-:W-:Y:S05]  /*b5d0*/  BRA `(.L_x_143) ;  /* 0xffffff7000f47947 */ /* 0x000fea000383ffff */
.L_x_48:
[----:B------:R-:W-:-:S07]  /*b5e0*/  MOV R2, UR4 ;  /* 0x0000000400027c02 */ /* 0x000fce0008000f00 */
.L_x_144:
[----:B-1----:R1:W2:Y:S02]  /*b5f0*/  SYNCS.PHASECHK.TRANS64.TRYWAIT P0, [R2+URZ+0x90], R5 ;  /* 0x00009005020075a7 */ /* 0x0022a400080011ff */
[----:B--2---:R-:W-:Y:S05]  /*b600*/  @!P0 NANOSLEEP.SYNCS 0x989680 ;  /* 0x009896800000895d */ /* 0x004fea0003900000 */
[----:B------:R-:W2:Y:S02]  /*b610*/  @!P0 SYNCS.PHASECHK.TRANS64 P0, [R2+URZ+0x90], R5 ;  /* 0x00009005020085a7 */ /* 0x000ea400080010ff */
[----:B--2---:R-:W-:Y:S05]  /*b620*/  @!P0 BRA `(.L_x_144) ;  /* 0xfffffffc00f08947 */ /* 0x004fea000383ffff */
[----:B------:R-:W-:Y:S05]  /*b630*/  BRA `(.L_x_145) ;  /* 0xffffff7400047947 */ /* 0x000fea000383ffff */
.L_x_49:
[----:B-1----:R1:W2:Y:S02]  /*b640*/  SYNCS.PHASECHK.TRANS64.TRYWAIT P1, [R2+URZ+0x80], R4 ;  /* 0x00008004020075a7 */ /* 0x0022a400080211ff */
[----:B--2---:R-:W-:Y:S05]  /*b650*/  @!P1 NANOSLEEP.SYNCS 0x989680 ;  /* 0x009896800000995d */ /* 0x004fea0003900000 */
[----:B------:R-:W2:Y:S02]  /*b660*/  @!P1 SYNCS.PHASECHK.TRANS64 P1, [R2+URZ+0x80], R4 ;  /* 0x00008004020095a7 */ /* 0x000ea400080210ff */
[----:B--2---:R-:W-:Y:S05]  /*b670*/  @!P1 BRA `(.L_x_49) ;  /* 0xfffffffc00f09947 */ /* 0x004fea000383ffff */
[----:B------:R-:W-:Y:S05]  /*b680*/  BRA `(.L_x_146) ;  /* 0xffffff7400347947 */ /* 0x000fea000383ffff */
.L_x_52:
[----:B------:R-:W-:-:S07]  /*b690*/  MOV R0, UR4 ;  /* 0x0000000400007c02 */ /* 0x000fce0008000f00 */
.L_x_147:
[----:B-1----:R1:W2:Y:S02]  /*b6a0*/  SYNCS.PHASECHK.TRANS64.TRYWAIT P0, [R0+URZ+0x90], R2 ;  /* 0x00009002000075a7 */ /* 0x0022a400080011ff */
[----:B--2---:R-:W-:Y:S05]  /*b6b0*/  @!P0 NANOSLEEP.SYNCS 0x989680 ;  /* 0x009896800000895d */ /* 0x004fea0003900000 */
[----:B------:R-:W2:Y:S02]  /*b6c0*/  @!P0 SYNCS.PHASECHK.TRANS64 P0, [R0+URZ+0x90], R2 ;  /* 0x00009002000085a7 */ /* 0x000ea400080010ff */
[----:B--2---:R-:W-:Y:S05]  /*b6d0*/  @!P0 BRA `(.L_x_147) ;  /* 0xfffffffc00f08947 */ /* 0x004fea000383ffff */
[----:B------:R-:W-:Y:S05]  /*b6e0*/  BRA `(.L_x_51) ;  /* 0xffffff7400887947 */ /* 0x000fea000383ffff */
.L_x_59:
[----:B-1----:R1:W2:Y:S02]  /*b6f0*/  SYNCS.PHASECHK.TRANS64.TRYWAIT P1, [R0+URZ+0x80], R2 ;  /* 0x00008002000075a7 */ /* 0x0022a400080211ff */
[----:B--2---:R-:W-:Y:S05]  /*b700*/  @!P1 NANOSLEEP.SYNCS 0x989680 ;  /* 0x009896800000995d */ /* 0x004fea0003900000 */
[----:B------:R-:W2:Y:S02]  /*b710*/  @!P1 SYNCS.PHASECHK.TRANS64 P1, [R0+URZ+0x80], R2 ;  /* 0x00008002000095a7 */ /* 0x000ea400080210ff */
[----:B--2---:R-:W-:Y:S05]  /*b720*/  @!P1 BRA `(.L_x_59) ;  /* 0xfffffffc00f09947 */ /* 0x004fea000383ffff */
[----:B------:R-:W-:Y:S05]  /*b730*/  BRA `(.L_x_148) ;  /* 0xffffff7c00007947 */ /* 0x000fea000383ffff */
.L_x_60:
[----:B------:R-:W-:-:S07]  /*b740*/  MOV R2, UR30 ;  /* 0x0000001e00027c02 */ /* 0x000fce0008000f00 */
.L_x_149:
[----:B-1----:R1:W2:Y:S02]  /*b750*/  SYNCS.PHASECHK.TRANS64.TRYWAIT P0, [R2+URZ+0xb0], R0 ;  /* 0x0000b000020075a7 */ /* 0x0022a400080011ff */
[----:B--2---:R-:W-:Y:S05]  /*b760*/  @!P0 NANOSLEEP.SYNCS 0x989680 ;  /* 0x009896800000895d */ /* 0x004fea0003900000 */
[----:B------:R-:W2:Y:S02]  /*b770*/  @!P0 SYNCS.PHASECHK.TRANS64 P0, [R2+URZ+0xb0], R0 ;  /* 0x0000b000020085a7 */ /* 0x000ea400080010ff */
[----:B--2---:R-:W-:Y:S05]  /*b780*/  @!P0 BRA `(.L_x_149) ;  /* 0xfffffffc00f08947 */ /* 0x004fea000383ffff */
[----:B------:R-:W-:Y:S05]  /*b790*/  BRA `(.L_x_150) ;  /* 0xffffff7c00387947 */ /* 0x000fea000383ffff */
.L_x_63:
[----:B------:R-:W-:Y:S07]  /*b7a0*/  MOV R0, UR5 ;  /* 0x0000000500007c02 */ /* 0x000fee0008000f00 */
.L_x_151:
[----:B-1----:R1:W2:Y:S02]  /*b7b0*/  SYNCS.PHASECHK.TRANS64.TRYWAIT P0, [R0+URZ], R2 ;  /* 0x00000002000075a7 */ /* 0x0022a400080011ff */
[----:B--2---:R-:W-:Y:S05]  /*b7c0*/  @!P0 NANOSLEEP.SYNCS 0x989680 ;  /* 0x009896800000895d */ /* 0x004fea0003900000 */
[----:B------:R-:W2:Y:S02]  /*b7d0*/  @!P0 SYNCS.PHASECHK.TRANS64 P0, [R0+URZ], R2 ;  /* 0x00000002000085a7 */ /* 0x000ea400080010ff */
[----:B--2---:R-:W-:Y:S05]  /*b7e0*/  @!P0 BRA `(.L_x_151) ;  /* 0xfffffffc00f08947 */ /* 0x004fea000383ffff */
[----:B------:R-:W-:Y:S05]  /*b7f0*/  BRA `(.L_x_62) ;  /* 0xffffff7c00547947 */ /* 0x000fea000383ffff */
.L_x_66:
[----:B------:R-:W-:-:S07]  /*b800*/  MOV R0, UR4 ;  /* 0x0000000400007c02 */ /* 0x000fce0008000f00 */
.L_x_152:
[----:B--2---:R2:W4:Y:S02]  /*b810*/  SYNCS.PHASECHK.TRANS64.TRYWAIT P0, [R0+URZ], R2 ;  /* 0x00000002000075a7 */ /* 0x00452400080011ff */
[----:B----4-:R-:W-:Y:S05]  /*b820*/  @!P0 NANOSLEEP.SYNCS 0x989680 ;  /* 0x009896800000895d */ /* 0x010fea0003900000 */
[----:B------:R-:W4:Y:S02]  /*b830*/  @!P0 SYNCS.PHASECHK.TRANS64 P0, [R0+URZ], R2 ;  /* 0x00000002000085a7 */ /* 0x000f2400080010ff */
[----:B----4-:R-:W-:Y:S05]  /*b840*/  @!P0 BRA `(.L_x_152) ;  /* 0xfffffffc00f08947 */ /* 0x010fea000383ffff */
[----:B------:R-:W-:Y:S05]  /*b850*/  BRA `(.L_x_153) ;  /* 0xffffff8000307947 */ /* 0x000fea000383ffff */
.L_x_67:
[----:B------:R-:W-:-:S07]  /*b860*/  MOV R0, UR4 ;  /* 0x0000000400007c02 */ /* 0x000fce0008000f00 */
.L_x_154:
[----:B-1----:R1:W2:Y:S02]  /*b870*/  SYNCS.PHASECHK.TRANS64.TRYWAIT P0, [R0+URZ], R2 ;  /* 0x00000002000075a7 */ /* 0x0022a400080011ff */
[----:B--2---:R-:W-:Y:S05]  /*b880*/  @!P0 NANOSLEEP.SYNCS 0x989680 ;  /* 0x009896800000895d */ /* 0x004fea0003900000 */
[----:B------:R-:W2:Y:S02]  /*b890*/  @!P0 SYNCS.PHASECHK.TRANS64 P0, [R0+URZ], R2 ;  /* 0x00000002000085a7 */ /* 0x000ea400080010ff */
[----:B--2---:R-:W-:Y:S05]  /*b8a0*/  @!P0 BRA `(.L_x_154) ;  /* 0xfffffffc00f08947 */ /* 0x004fea000383ffff */
[----:B------:R-:W-:Y:S05]  /*b8b0*/  BRA `(.L_x_155) ;  /* 0xffffff80003c7947 */ /* 0x000fea000383ffff */
.L_x_72:
[----:B--2---:R2:W3:Y:S02]  /*b8c0*/  SYNCS.PHASECHK.TRANS64.TRYWAIT P0, [R12+URZ+0x80], R0 ;  /* 0x000080000c0075a7 */ /* 0x0044e400080011ff */
[----:B---3--:R-:W-:Y:S05]  /*b8d0*/  @!P0 NANOSLEEP.SYNCS 0x989680 ;  /* 0x009896800000895d */ /* 0x008fea0003900000 */
[----:B------:R-:W3:Y:S02]  /*b8e0*/  @!P0 SYNCS.PHASECHK.TRANS64 P0, [R12+URZ+0x80], R0 ;  /* 0x000080000c0085a7 */ /* 0x000ee400080010ff */
[----:B---3--:R-:W-:Y:S05]  /*b8f0*/  @!P0 BRA `(.L_x_72) ;  /* 0xfffffffc00f08947 */ /* 0x008fea000383ffff */
[----:B------:R-:W-:Y:S05]  /*b900*/  BRA `(.L_x_156) ;  /* 0xffffff84006c7947 */ /* 0x000fea000383ffff */
.L_x_75:
[----:B--2---:R-:W-:Y:S07]  /*b910*/  MOV R0, UR21 ;  /* 0x0000001500007c02 */ /* 0x004fee0008000f00 */
.L_x_157:
[----:B--2---:R2:W3:Y:S02]  /*b920*/  SYNCS.PHASECHK.TRANS64.TRYWAIT P2, [R0+URZ+0x78], R6 ;  /* 0x00007806000075a7 */ /* 0x0044e400080411ff */
[----:B---3--:R-:W-:Y:S05]  /*b930*/  @!P2 NANOSLEEP.SYNCS 0x989680 ;  /* 0x009896800000a95d */ /* 0x008fea0003900000 */
[----:B------:R-:W3:Y:S02]  /*b940*/  @!P2 SYNCS.PHASECHK.TRANS64 P2, [R0+URZ+0x78], R6 ;  /* 0x000078060000a5a7 */ /* 0x000ee400080410ff */
[----:B---3--:R-:W-:Y:S05]  /*b950*/  @!P2 BRA `(.L_x_157) ;  /* 0xfffffffc00f0a947 */ /* 0x008fea000383ffff */
[----:B------:R-:W-:Y:S05]  /*b960*/  BRA `(.L_x_74) ;  /* 0xffffff8800d47947 */ /* 0x000fea000383ffff */
.L_x_78:
[----:B------:R-:W-:Y:S07]  /*b970*/  MOV R0, UR21 ;  /* 0x0000001500007c02 */ /* 0x000fee0008000f00 */
.L_x_158:
[----:B--2---:R2:W3:Y:S02]  /*b980*/  SYNCS.PHASECHK.TRANS64.TRYWAIT P0, [R0+URZ+0x50], R9 ;  /* 0x00005009000075a7 */ /* 0x0044e400080011ff */
[----:B---3--:R-:W-:Y:S05]  /*b990*/  @!P0 NANOSLEEP.SYNCS 0x989680 ;  /* 0x009896800000895d */ /* 0x008fea0003900000 */
[----:B------:R-:W3:Y:S02]  /*b9a0*/  @!P0 SYNCS.PHASECHK.TRANS64 P0, [R0+URZ+0x50], R9 ;  /* 0x00005009000085a7 */ /* 0x000ee400080010ff */
[----:B---3--:R-:W-:Y:S05]  /*b9b0*/  @!P0 BRA `(.L_x_158) ;  /* 0xfffffffc00f08947 */ /* 0x008fea000383ffff */
[----:B------:R-:W-:Y:S05]  /*b9c0*/  BRA `(.L_x_159) ;  /* 0xffffff8c00307947 */ /* 0x000fea000383ffff */
.L_x_79:
[----:B------:R-:W-:Y:S07]  /*b9d0*/  MOV R0, UR21 ;  /* 0x0000001500007c02 */ /* 0x000fee0008000f00 */
.L_x_160:
[----:B--2---:R2:W3:Y:S02]  /*b9e0*/  SYNCS.PHASECHK.TRANS64.TRYWAIT P0, [R0+URZ+0x58], R9 ;  /* 0x00005809000075a7 */ /* 0x0044e400080011ff */
[----:B---3--:R-:W-:Y:S05]  /*b9f0*/  @!P0 NANOSLEEP.SYNCS 0x989680 ;  /* 0x009896800000895d */ /* 0x008fea0003900000 */
[----:B------:R-:W3:Y:S02]  /*ba00*/  @!P0 SYNCS.PHASECHK.TRANS64 P0, [R0+URZ+0x58], R9 ;  /* 0x00005809000085a7 */ /* 0x000ee400080010ff */
[----:B---3--:R-:W-:Y:S05]  /*ba10*/  @!P0 BRA `(.L_x_160) ;  /* 0xfffffffc00f08947 */ /* 0x008fea000383ffff */
[----:B------:R-:W-:Y:S05]  /*ba20*/  BRA `(.L_x_161) ;  /* 0xffffff8c00687947 */ /* 0x000fea000383ffff */
.L_x_80:
[----:B------:R-:W-:Y:S07]  /*ba30*/  MOV R0, UR21 ;  /* 0x0000001500007c02 */ /* 0x000fee0008000f00 */
.L_x_162:
[----:B--2---:R2:W3:Y:S02]  /*ba40*/  SYNCS.PHASECHK.TRANS64.TRYWAIT P0, [R0+URZ+0x60], R9 ;  /* 0x00006009000075a7 */ /* 0x0044e400080011ff */
[----:B---3--:R-:W-:Y:S05]  /*ba50*/  @!P0 NANOSLEEP.SYNCS 0x989680 ;  /* 0x009896800000895d */ /* 0x008fea0003900000 */
[----:B------:R-:W3:Y:S02]  /*ba60*/  @!P0 SYNCS.PHASECHK.TRANS64 P0, [R0+URZ+0x60], R9 ;  /* 0x00006009000085a7 */ /* 0x000ee400080010ff */
[----:B---3--:R-:W-:Y:S05]  /*ba70*/  @!P0 BRA `(.L_x_162) ;  /* 0xfffffffc00f08947 */ /* 0x008fea000383ffff */
[----:B------:R-:W-:Y:S05]  /*ba80*/  BRA `(.L_x_163) ;  /* 0xffffff8c00ac7947 */ /* 0x000fea000383ffff */
.L_x_81:
[----:B------:R-:W-:Y:S07]  /*ba90*/  MOV R0, UR21 ;  /* 0x0000001500007c02 */ /* 0x000fee0008000f00 */
.L_x_164:
[----:B--2---:R2:W3:Y:S02]  /*baa0*/  SYNCS.PHASECHK.TRANS64.TRYWAIT P0, [R0+URZ+0x68], R9 ;  /* 0x00006809000075a7 */ /* 0x0044e400080011ff */
[----:B---3--:R-:W-:Y:S05]  /*bab0*/  @!P0 NANOSLEEP.SYNCS 0x989680 ;  /* 0x009896800000895d */ /* 0x008fea0003900000 */
[----:B------:R-:W3:Y:S02]  /*bac0*/  @!P0 SYNCS.PHASECHK.TRANS64 P0, [R0+URZ+0x68], R9 ;  /* 0x00006809000085a7 */ /* 0x000ee400080010ff */
[----:B---3--:R-:W-:Y:S05]  /*bad0*/  @!P0 BRA `(.L_x_164) ;  /* 0xfffffffc00f08947 */ /* 0x008fea000383ffff */
[----:B------:R-:W-:Y:S05]  /*bae0*/  BRA `(.L_x_165) ;  /* 0xffffff8c00ec7947 */ /* 0x000fea000383ffff */
.L_x_83:
[----:B------:R-:W-:-:S07]  /*baf0*/  MOV R0, UR21 ;  /* 0x0000001500007c02 */ /* 0x000fce0008000f00 */
.L_x_166:
[----:B---3--:R3:W4:Y:S02]  /*bb00*/  SYNCS.PHASECHK.TRANS64.TRYWAIT P0, [R0+URZ+0x50], R2 ;  /* 0x00005002000075a7 */ /* 0x00872400080011ff */
[----:B----4-:R-:W-:Y:S05]  /*bb10*/  @!P0 NANOSLEEP.SYNCS 0x989680 ;  /* 0x009896800000895d */ /* 0x010fea0003900000 */
[----:B------:R-:W4:Y:S02]  /*bb20*/  @!P0 SYNCS.PHASECHK.TRANS64 P0, [R0+URZ+0x50], R2 ;  /* 0x00005002000085a7 */ /* 0x000f2400080010ff */
[----:B----4-:R-:W-:Y:S05]  /*bb30*/  @!P0 BRA `(.L_x_166) ;  /* 0xfffffffc00f08947 */ /* 0x010fea000383ffff */
[----:B------:R-:W-:Y:S05]  /*bb40*/  BRA `(.L_x_167) ;  /* 0xffffff9000647947 */ /* 0x000fea000383ffff */
.L_x_84:
[----:B---3--:R-:W-:-:S07]  /*bb50*/  MOV R0, UR21 ;  /* 0x0000001500007c02 */ /* 0x008fce0008000f00 */
.L_x_168:
[----:B---3--:R3:W4:Y:S02]  /*bb60*/  SYNCS.PHASECHK.TRANS64.TRYWAIT P0, [R0+URZ+0x58], R2 ;  /* 0x00005802000075a7 */ /* 0x00872400080011ff */
[----:B----4-:R-:W-:Y:S05]  /*bb70*/  @!P0 NANOSLEEP.SYNCS 0x989680 ;  /* 0x009896800000895d */ /* 0x010fea0003900000 */
[----:B------:R-:W4:Y:S02]  /*bb80*/  @!P0 SYNCS.PHASECHK.TRANS64 P0, [R0+URZ+0x58], R2 ;  /* 0x00005802000085a7 */ /* 0x000f2400080010ff */
[----:B----4-:R-:W-:Y:S05]  /*bb90*/  @!P0 BRA `(.L_x_168) ;  /* 0xfffffffc00f08947 */ /* 0x010fea000383ffff */
[----:B------:R-:W-:Y:S05]  /*bba0*/  BRA `(.L_x_169) ;  /* 0xffffff9000547947 */ /* 0x000fea000383ffff */
.L_x_85:
[----:B---3--:R-:W-:-:S07]  /*bbb0*/  MOV R0, UR21 ;  /* 0x0000001500007c02 */ /* 0x008fce0008000f00 */
.L_x_170:
[----:B---3--:R3:W4:Y:S02]  /*bbc0*/  SYNCS.PHASECHK.TRANS64.TRYWAIT P0, [R0+URZ+0x60], R2 ;  /* 0x00006002000075a7 */ /* 0x00872400080011ff */
[----:B----4-:R-:W-:Y:S05]  /*bbd0*/  @!P0 NANOSLEEP.SYNCS 0x989680 ;  /* 0x009896800000895d */ /* 0x010fea0003900000 */
[----:B------:R-:W4:Y:S02]  /*bbe0*/  @!P0 SYNCS.PHASECHK.TRANS64 P0, [R0+URZ+0x60], R2 ;  /* 0x00006002000085a7 */ /* 0x000f2400080010ff */
[----:B----4-:R-:W-:Y:S05]  /*bbf0*/  @!P0 BRA `(.L_x_170) ;  /* 0xfffffffc00f08947 */ /* 0x010fea000383ffff */
[----:B------:R-:W-:Y:S05]  /*bc00*/  BRA `(.L_x_171) ;  /* 0xffffff9000447947 */ /* 0x000fea000383ffff */
.L_x_87:
[----:B-1----:R1:W2:Y:S02]  /*bc10*/  SYNCS.PHASECHK.TRANS64.TRYWAIT P0, [R3+URZ+0x80], R0 ;  /* 0x00008000030075a7 */ /* 0x0022a400080011ff */
[----:B--2---:R-:W-:Y:S05]  /*bc20*/  @!P0 NANOSLEEP.SYNCS 0x989680 ;  /* 0x009896800000895d */ /* 0x004fea0003900000 */
[----:B------:R-:W2:Y:S02]  /*bc30*/  @!P0 SYNCS.PHASECHK.TRANS64 P0, [R3+URZ+0x80], R0 ;  /* 0x00008000030085a7 */ /* 0x000ea400080010ff */
[----:B--2---:R-:W-:Y:S05]  /*bc40*/  @!P0 BRA `(.L_x_87) ;  /* 0xfffffffc00f08947 */ /* 0x004fea000383ffff */
[----:B------:R-:W-:Y:S05]  /*bc50*/  BRA `(.L_x_172) ;  /* 0xffffff94000c7947 */ /* 0x000fea000383ffff */
.L_x_98:
[----:B-1----:R-:W-:Y:S04]  /*bc60*/  MOV R3, UR44 ;  /* 0x0000002c00037c02 */ /* 0x002fe80008000f00 */
[----:B------:R1:W2:Y:S03]  /*bc70*/  SYNCS.PHASECHK.TRANS64.TRYWAIT P1, [R3+URZ+0x30], R4 ;  /* 0x00003004030075a7 */ /* 0x0002a600080211ff */
[----:B--2---:R-:W-:Y:S05]  /*bc80*/  @!P1 NANOSLEEP.SYNCS 0x989680 ;  /* 0x009896800000995d */ /* 0x004fea0003900000 */
[----:B------:R-:W2:Y:S02]  /*bc90*/  @!P1 SYNCS.PHASECHK.TRANS64 P1, [R3+URZ+0x30], R4 ;  /* 0x00003004030095a7 */ /* 0x000ea400080210ff */
[----:B--2---:R-:W-:Y:S05]  /*bca0*/  @!P1 BRA `(.L_x_98) ;  /* 0xfffffffc00ec9947 */ /* 0x004fea000383ffff */
[----:B------:R-:W-:Y:S05]  /*bcb0*/  BRA `(.L_x_97) ;  /* 0xffffffa000b87947 */ /* 0x000fea000383ffff */
.L_x_100:
[----:B--2---:R2:W4:Y:S02]  /*bcc0*/  SYNCS.PHASECHK.TRANS64.TRYWAIT P0, [R74+URZ+0xa0], R0 ;  /* 0x0000a0004a0075a7 */ /* 0x00452400080011ff */
[----:B----4-:R-:W-:Y:S05]  /*bcd0*/  @!P0 NANOSLEEP.SYNCS 0x989680 ;  /* 0x009896800000895d */ /* 0x010fea0003900000 */
[----:B------:R-:W4:Y:S02]  /*bce0*/  @!P0 SYNCS.PHASECHK.TRANS64 P0, [R74+URZ+0xa0], R0 ;  /* 0x0000a0004a0085a7 */ /* 0x000f2400080010ff */
[----:B----4-:R-:W-:Y:S05]  /*bcf0*/  @!P0 BRA `(.L_x_100) ;  /* 0xfffffffc00f08947 */ /* 0x010fea000383ffff */
[----:B------:R-:W-:Y:S05]  /*bd00*/  BRA `(.L_x_99) ;  /* 0xffffffa400187947 */ /* 0x000fea000383ffff */
.L_x_109:
[----:B-1----:R1:W2:Y:S02]  /*bd10*/  SYNCS.PHASECHK.TRANS64.TRYWAIT P0, [R2+URZ+0x30], R0 ;  /* 0x00003000020075a7 */ /* 0x0022a400080011ff */
[----:B--2---:R-:W-:Y:S05]  /*bd20*/  @!P0 NANOSLEEP.SYNCS 0x989680 ;  /* 0x009896800000895d */ /* 0x004fea0003900000 */
[----:B------:R-:W2:Y:S02]  /*bd30*/  @!P0 SYNCS.PHASECHK.TRANS64 P0, [R2+URZ+0x30], R0 ;  /* 0x00003000020085a7 */ /* 0x000ea400080010ff */
[----:B--2---:R-:W-:Y:S05]  /*bd40*/  @!P0 BRA `(.L_x_109) ;  /* 0xfffffffc00f08947 */ /* 0x004fea000383ffff */
[----:B------:R-:W-:Y:S05]  /*bd50*/  BRA `(.L_x_108) ;  /* 0xffffffb400e07947 */ /* 0x000fea000383ffff */
.L_x_117:
[----:B-1----:R1:W2:Y:S02]  /*bd60*/  SYNCS.PHASECHK.TRANS64.TRYWAIT P0, [R6+URZ+0x30], R5 ;  /* 0x00003005060075a7 */ /* 0x0022a400080011ff */
[----:B--2---:R-:W-:Y:S05]  /*bd70*/  @!P0 NANOSLEEP.SYNCS 0x989680 ;  /* 0x009896800000895d */ /* 0x004fea0003900000 */
[----:B------:R-:W2:Y:S02]  /*bd80*/  @!P0 SYNCS.PHASECHK.TRANS64 P0, [R6+URZ+0x30], R5 ;  /* 0x00003005060085a7 */ /* 0x000ea400080010ff */
[----:B--2---:R-:W-:Y:S05]  /*bd90*/  @!P0 BRA `(.L_x_117) ;  /* 0xfffffffc00f08947 */ /* 0x004fea000383ffff */
[----:B------:R-:W-:Y:S05]  /*bda0*/  BRA `(.L_x_116) ;  /* 0xffffffc800d87947 */ /* 0x000fea000383ffff */
.L_x_125:
[----:B-1----:R1:W2:Y:S02]  /*bdb0*/  SYNCS.PHASECHK.TRANS64.TRYWAIT P0, [R3+URZ+0x30], R0 ;  /* 0x00003000030075a7 */ /* 0x0022a400080011ff */
[----:B--2---:R-:W-:Y:S05]  /*bdc0*/  @!P0 NANOSLEEP.SYNCS 0x989680 ;  /* 0x009896800000895d */ /* 0x004fea0003900000 */
[----:B------:R-:W2:Y:S02]  /*bdd0*/  @!P0 SYNCS.PHASECHK.TRANS64 P0, [R3+URZ+0x30], R0 ;  /* 0x00003000030085a7 */ /* 0x000ea400080010ff */
[----:B--2---:R-:W-:Y:S05]  /*bde0*/  @!P0 BRA `(.L_x_125) ;  /* 0xfffffffc00f08947 */ /* 0x004fea000383ffff */
[----:B------:R-:W-:Y:S05]  /*bdf0*/  BRA `(.L_x_124) ;  /* 0xffffffdc00cc7947 */ /* 0x000fea000383ffff */
        .weak           $__internal_0_$__cuda_sm10x_tcgen05_guardrail_trap_col_being_dealloced_not_returned_by_alloc
        .type           $__internal_0_$__cuda_sm10x_tcgen05_guardrail_trap_col_being_dealloced_not_returned_by_alloc,@function
        .size           $__internal_0_$__cuda_sm10x_tcgen05_guardrail_trap_col_being_dealloced_not_returned_by_alloc,($__internal_1_$__cuda_sm10x_tcgen05_guardrail_trap_phase_invalid_during_alloc - $__internal_0_$__cuda_sm10x_tcgen05_guardrail_trap_col_being_dealloced_not_returned_by_alloc)
$__internal_0_$__cuda_sm10x_tcgen05_guardrail_trap_col_being_dealloced_not_returned_by_alloc:
[----:B------:R-:W-:Y:S05]  /*be00*/  BPT.TRAP 0x1 ;  /* 0x000000040000795c */ /* 0x000fea0000300000 */
[----:B------:R-:W-:-:S04]  /*be10*/  HFMA2 R3, -RZ, RZ, 0, 0 ;  /* 0x00000000ff037431 */ /* 0x000fc800000001ff */
[----:B------:R-:W-:Y:S05]  /*be20*/  RET.REL.NODEC R2 `(_ZN7cutlass13device_kernelINS_4gemm6kernel13GemmUniversalIN4cute5tupleIJiiiiEEENS1_10collective13CollectiveMmaINS1_35MainloopSm100TmaUmmaWarpSpecializedILi3ELi2ELi2ENS5_IJNS4_1CILi1EEENSA_ILi2EEESB_EEEEENS5_IJNSA_ILi128EEENSA_ILi256EEENSA_ILi64EEEEEENS_6half_tENS5_IJlSB_lEEESJ_SK_NS4_8TiledMMAINS4_8MMA_AtomIJNS4_20SM100_MMA_F16BF16_SSISJ_SJ_fLi128ELi256ELNS4_4UMMA5MajorE0ELSP_0ELNSO_7ScaleInE0ELSQ_0EEEEEENS4_6LayoutINS5_IJSB_SB_SB_EEENS5_IJNSA_ILi0EEESV_SV_EEEEENS5_IJNS4_10UnderscoreESY_SY_EEEEENS4_23SM90_TMA_LOAD_MULTICASTENS4_14ComposedLayoutINS4_7SwizzleILi3ELi4ELi3EEENS4_18smem_ptr_flag_bitsILi16EEENST_INS5_IJNSA_ILi8EEESH_EEENS5_IJSH_SB_EEEEEEEvNS4_8identityENS4_13SM90_TMA_LOADES1B_vS1C_EENS_8epilogue10collective18CollectiveEpilogueINS1F_23Sm100TmaWarpSpecializedILi4ELi2ELi64ELb1ELb0EEEJSI_NS5_IJNST_ISF_SB_EENST_ISH_SB_EEEEESJ_SK_SJ_SK_NS1F_6fusion15FusionCallbacksIS1J_NS1N_17LinearCombinationISJ_fSJ_fLNS_15FloatRoundStyleE2EEESI_S1M_JEEENS4_5SM1004TMEM4LOAD26SM100_TMEM_LOAD_32dp32b64xES1D_S1B_NS4_39AutoVectorizingCopyWithAssumedAlignmentILi128EEENS4_14SM90_TMA_STOREES1B_S1Y_S1Y_EEEvvEEEEvNT_6ParamsE) ;  /* 0xffffff4002747950 */ /* 0x000fea0003c3ffff */
        .weak           $__internal_1_$__cuda_sm10x_tcgen05_guardrail_trap_phase_invalid_during_alloc
        .type           $__internal_1_$__cuda_sm10x_tcgen05_guardrail_trap_phase_invalid_during_alloc,@function
        .size           $__internal_1_$__cuda_sm10x_tcgen05_guardrail_trap_phase_invalid_during_alloc,($__internal_2_$__cuda_sm10x_tcgen05_guardrail_trap_unallocated_columns_being_dealloced - $__internal_1_$__cuda_sm10x_tcgen05_guardrail_trap_phase_invalid_during_alloc)
$__internal_1_$__cuda_sm10x_tcgen05_guardrail_trap_phase_invalid_during_alloc:
[----:B------:R-:W-:Y:S05]  /*be30*/  BPT.TRAP 0x1 ;  /* 0x000000040000795c */ /* 0x000fea0000300000 */
[----:B------:R-:W-:-:S04]  /*be40*/  MOV R5, 0x0 ;  /* 0x0000000000057802 */ /* 0x000fc80000000f00 */
[----:B------:R-:W-:Y:S05]  /*be50*/  RET.REL.NODEC R4 `(_ZN7cutlass13device_kernelINS_4gemm6kernel13GemmUniversalIN4cute5tupleIJiiiiEEENS1_10collective13CollectiveMmaINS1_35MainloopSm100TmaUmmaWarpSpecializedILi3ELi2ELi2ENS5_IJNS4_1CILi1EEENSA_ILi2EEESB_EEEEENS5_IJNSA_ILi128EEENSA_ILi256EEENSA_ILi64EEEEEENS_6half_tENS5_IJlSB_lEEESJ_SK_NS4_8TiledMMAINS4_8MMA_AtomIJNS4_20SM100_MMA_F16BF16_SSISJ_SJ_fLi128ELi256ELNS4_4UMMA5MajorE0ELSP_0ELNSO_7ScaleInE0ELSQ_0EEEEEENS4_6LayoutINS5_IJSB_SB_SB_EEENS5_IJNSA_ILi0EEESV_SV_EEEEENS5_IJNS4_10UnderscoreESY_SY_EEEEENS4_23SM90_TMA_LOAD_MULTICASTENS4_14ComposedLayoutINS4_7SwizzleILi3ELi4ELi3EEENS4_18smem_ptr_flag_bitsILi16EEENST_INS5_IJNSA_ILi8EEESH_EEENS5_IJSH_SB_EEEEEEEvNS4_8identityENS4_13SM90_TMA_LOADES1B_vS1C_EENS_8epilogue10collective18CollectiveEpilogueINS1F_23Sm100TmaWarpSpecializedILi4ELi2ELi64ELb1ELb0EEEJSI_NS5_IJNST_ISF_SB_EENST_ISH_SB_EEEEESJ_SK_SJ_SK_NS1F_6fusion15FusionCallbacksIS1J_NS1N_17LinearCombinationISJ_fSJ_fLNS_15FloatRoundStyleE2EEESI_S1M_JEEENS4_5SM1004TMEM4LOAD26SM100_TMEM_LOAD_32dp32b64xES1D_S1B_NS4_39AutoVectorizingCopyWithAssumedAlignmentILi128EEENS4_14SM90_TMA_STOREES1B_S1Y_S1Y_EEEvvEEEEvNT_6ParamsE) ;  /* 0xffffff4004687950 */ /* 0x000fea0003c3ffff */
        .weak           $__internal_2_$__cuda_sm10x_tcgen05_guardrail_trap_unallocated_columns_being_dealloced
        .type           $__internal_2_$__cuda_sm10x_tcgen05_guardrail_trap_unallocated_columns_being_dealloced,@function
        .size           $__internal_2_$__cuda_sm10x_tcgen05_guardrail_trap_unallocated_columns_being_dealloced,(.L_x_174 - $__internal_2_$__cuda_sm10x_tcgen05_guardrail_trap_unallocated_columns_being_dealloced)
$__internal_2_$__cuda_sm10x_tcgen05_guardrail_trap_unallocated_columns_being_dealloced:
[----:B------:R-:W-:Y:S05]  /*be60*/  BPT.TRAP 0x1 ;  /* 0x000000040000795c */ /* 0x000fea0000300000 */
[----:B------:R-:W-:-:S04]  /*be70*/  HFMA2 R3, -RZ, RZ, 0, 0 ;  /* 0x00000000ff037431 */ /* 0x000fc800000001ff */
[----:B------:R-:W-:Y:S05]  /*be80*/  RET.REL.NODEC R2 `(_ZN7cutlass13device_kernelINS_4gemm6kernel13GemmUniversalIN4cute5tupleIJiiiiEEENS1_10collective13CollectiveMmaINS1_35MainloopSm100TmaUmmaWarpSpecializedILi3ELi2ELi2ENS5_IJNS4_1CILi1EEENSA_ILi2EEESB_EEEEENS5_IJNSA_ILi128EEENSA_ILi256EEENSA_ILi64EEEEEENS_6half_tENS5_IJlSB_lEEESJ_SK_NS4_8TiledMMAINS4_8MMA_AtomIJNS4_20SM100_MMA_F16BF16_SSISJ_SJ_fLi128ELi256ELNS4_4UMMA5MajorE0ELSP_0ELNSO_7ScaleInE0ELSQ_0EEEEEENS4_6LayoutINS5_IJSB_SB_SB_EEENS5_IJNSA_ILi0EEESV_SV_EEEEENS5_IJNS4_10UnderscoreESY_SY_EEEEENS4_23SM90_TMA_LOAD_MULTICASTENS4_14ComposedLayoutINS4_7SwizzleILi3ELi4ELi3EEENS4_18smem_ptr_flag_bitsILi16EEENST_INS5_IJNSA_ILi8EEESH_EEENS5_IJSH_SB_EEEEEEEvNS4_8identityENS4_13SM90_TMA_LOADES1B_vS1C_EENS_8epilogue10collective18CollectiveEpilogueINS1F_23Sm100TmaWarpSpecializedILi4ELi2ELi64ELb1ELb0EEEJSI_NS5_IJNST_ISF_SB_EENST_ISH_SB_EEEEESJ_SK_SJ_SK_NS1F_6fusion15FusionCallbacksIS1J_NS1N_17LinearCombinationISJ_fSJ_fLNS_15FloatRoundStyleE2EEESI_S1M_JEEENS4_5SM1004TMEM4LOAD26SM100_TMEM_LOAD_32dp32b64xES1D_S1B_NS4_39AutoVectorizingCopyWithAssumedAlignmentILi128EEENS4_14SM90_TMA_STOREES1B_S1Y_S1Y_EEEvvEEEEvNT_6ParamsE) ;  /* 0xffffff40025c7950 */ /* 0x000fea0003c3ffff */
.L_x_173:
[----:B------:R-:W-:-:S00]  /*be90*/  BRA `(.L_x_173) ;  /* 0xfffffffc00fc7947 */ /* 0x000fc0000383ffff */
[----:B------:R-:W-:-:S00]  /*bea0*/  NOP ;  /* 0x0000000000007918 */ /* 0x000fc00000000000 */
        /* <DEDUP_REMOVED lines=13> */
.L_x_174:


//--------------------- .nv.global.init           --------------------------
	.section	.nv.global.init,"aw",@progbits
.nv.global.init:
	.type		$str$27,@object
	.size		$str$27,($str$28 - $str$27)
$str$27:
        /*0000*/ 	.byte	0x28, 0x61, 0x64, 0x64, 0x72, 0x65, 0x73, 0x73, 0x20, 0x26, 0x20, 0x6d, 0x61, 0x73, 0x6b, 0x29
        /*0010*/ 	.byte	0x20, 0x3d, 0x3d, 0x20, 0x30, 0x00
	.type		$str$28,@object
	.size		$str$28,($str$26 - $str$28)
$str$28:
        /*0016*/ 	.byte	0x2f, 0x74, 0x6d, 0x70, 0x2f, 0x63, 0x75, 0x74, 0x6c, 0x61, 0x73, 0x73, 0x5f, 0x73, 0x77, 0x65
        /*0026*/ 	.byte	0x65, 0x70, 0x5f, 0x73, 0x72, 0x63, 0x2f, 0x69, 0x6e, 0x63, 0x6c, 0x75, 0x64, 0x65, 0x2f, 0x63
        /*0036*/ 	.byte	0x75, 0x74, 0x65, 0x2f, 0x70, 0x6f, 0x69, 0x6e, 0x74, 0x65, 0x72, 0x5f, 0x66, 0x6c, 0x61, 0x67
        /*0046*/ 	.byte	0x67, 0x65, 0x64, 0x2e, 0x68, 0x70, 0x70, 0x00
	.type		$str$26,@object
	.size		$str$26,($str$25 - $str$26)
$str$26:
        /*004e*/ 	.byte	0x2f, 0x74, 0x6d, 0x70, 0x2f, 0x63, 0x75, 0x74, 0x6c, 0x61, 0x73, 0x73, 0x5f, 0x73, 0x77, 0x65
        /*005e*/ 	.byte	0x65, 0x70, 0x5f, 0x73, 0x72, 0x63, 0x2f, 0x69, 0x6e, 0x63, 0x6c, 0x75, 0x64, 0x65, 0x2f, 0x63
        /*006e*/ 	.byte	0x75, 0x74, 0x65, 0x2f, 0x61, 0x74, 0x6f, 0x6d, 0x2f, 0x63, 0x6f, 0x70, 0x79, 0x5f, 0x74, 0x72
        /*007e*/ 	.byte	0x61, 0x69, 0x74, 0x73, 0x5f, 0x73, 0x6d, 0x31, 0x30, 0x30, 0x2e, 0x68, 0x70, 0x70, 0x00
	.type		$str$25,@object
	.size		$str$25,(__unnamed_1 - $str$25)
$str$25:
        /*008d*/ 	.byte	0x28, 0x28, 0x75, 0x69, 0x6e, 0x74, 0x33, 0x32, 0x5f, 0x74, 0x28, 0x74, 0x68, 0x72, 0x65, 0x61
        /*009d*/ 	.byte	0x64, 0x49, 0x64, 0x78, 0x2e, 0x78, 0x29, 0x20, 0x2f, 0x20, 0x33, 0x32, 0x29, 0x20, 0x25, 0x20
        /*00ad*/ 	.byte	0x34, 0x29, 0x20, 0x3d, 0x3d, 0x20, 0x28, 0x28, 0x28, 0x74, 0x6d, 0x65, 0x6d, 0x5f, 0x61, 0x64
        /*00bd*/ 	.byte	0x64, 0x72, 0x20, 0x3e, 0x3e, 0x20, 0x31, 0x36, 0x29, 0x20, 0x2f, 0x20, 0x33, 0x32, 0x29, 0x20
        /*00cd*/ 	.byte	0x25, 0x20, 0x34, 0x29, 0x00
	.type		__unnamed_1,@object
	.size		__unnamed_1,(__unnamed_2 - __unnamed_1)
__unnamed_1:
        /*00d2*/ 	.byte	0x61, 0x75, 0x74, 0x6f, 0x20, 0x63, 0x75, 0x74, 0x65, 0x3a, 0x3a, 0x61, 0x73, 0x5f, 0x70, 0x6f
        /* <DEDUP_REMOVED lines=24> */
        /*0262*/ 	.byte	0x3e, 0x3e, 0x3e, 0x3e, 0x5d, 0x00
	.type		__unnamed_2,@object
	.size		__unnamed_2,(.L_2 - __unnamed_2)
__unnamed_2:
        /* <DEDUP_REMOVED lines=43> */
        /*0518*/ 	.byte	0x74, 0x65, 0x3a, 0x3a, 0x43, 0x3c, 0x30, 0x3e, 0x3e, 0x3e, 0x3e, 0x5d, 0x00
.L_2:


//--------------------- .nv.shared._ZN7cutlass13device_kernelINS_4gemm6kernel13GemmUniversalIN4cute5tupleIJiiiiEEENS1_10collective13CollectiveMmaINS1_35MainloopSm100TmaUmmaWarpSpecializedILi3ELi2ELi2ENS5_IJNS4_1CILi1EEENSA_ILi2EEESB_EEEEENS5_IJNSA_ILi128EEENSA_ILi256EEENSA_ILi64EEEEEENS_6half_tENS5_IJlSB_lEEESJ_SK_NS4_8TiledMMAINS4_8MMA_AtomIJNS4_20SM100_MMA_F16BF16_SSISJ_SJ_fLi128ELi256ELNS4_4UMMA5MajorE0ELSP_0ELNSO_7ScaleInE0ELSQ_0EEEEEENS4_6LayoutINS5_IJSB_SB_SB_EEENS5_IJNSA_ILi0EEESV_SV_EEEEENS5_IJNS4_10UnderscoreESY_SY_EEEEENS4_23SM90_TMA_LOAD_MULTICASTENS4_14ComposedLayoutINS4_7SwizzleILi3ELi4ELi3EEENS4_18smem_ptr_flag_bitsILi16EEENST_INS5_IJNSA_ILi8EEESH_EEENS5_IJSH_SB_EEEEEEEvNS4_8identityENS4_13SM90_TMA_LOADES1B_vS1C_EENS_8epilogue10collective18CollectiveEpilogueINS1F_23Sm100TmaWarpSpecializedILi4ELi2ELi64ELb1ELb0EEEJSI_NS5_IJNST_ISF_SB_EENST_ISH_SB_EEEEESJ_SK_SJ_SK_NS1F_6fusion15FusionCallbacksIS1J_NS1N_17LinearCombinationISJ_fSJ_fLNS_15FloatRoundStyleE2EEESI_S1M_JEEENS4_5SM1004TMEM4LOAD26SM100_TMEM_LOAD_32dp32b64xES1D_S1B_NS4_39AutoVectorizingCopyWithAssumedAlignmentILi128EEENS4_14SM90_TMA_STOREES1B_S1Y_S1Y_EEEvvEEEEvNT_6ParamsE --------------------------
	.section	.nv.shared._ZN7cutlass13device_kernelINS_4gemm6kernel13GemmUniversalIN4cute5tupleIJiiiiEEENS1_10collective13CollectiveMmaINS1_35MainloopSm100TmaUmmaWarpSpecializedILi3ELi2ELi2ENS5_IJNS4_1CILi1EEENSA_ILi2EEESB_EEEEENS5_IJNSA_ILi128EEENSA_ILi256EEENSA_ILi64EEEEEENS_6half_tENS5_IJlSB_lEEESJ_SK_NS4_8TiledMMAINS4_8MMA_AtomIJNS4_20SM100_MMA_F16BF16_SSISJ_SJ_fLi128ELi256ELNS4_4UMMA5MajorE0ELSP_0ELNSO_7ScaleInE0ELSQ_0EEEEEENS4_6LayoutINS5_IJSB_SB_SB_EEENS5_IJNSA_ILi0EEESV_SV_EEEEENS5_IJNS4_10UnderscoreESY_SY_EEEEENS4_23SM90_TMA_LOAD_MULTICASTENS4_14ComposedLayoutINS4_7SwizzleILi3ELi4ELi3EEENS4_18smem_ptr_flag_bitsILi16EEENST_INS5_IJNSA_ILi8EEESH_EEENS5_IJSH_SB_EEEEEEEvNS4_8identityENS4_13SM90_TMA_LOADES1B_vS1C_EENS_8epilogue10collective18CollectiveEpilogueINS1F_23Sm100TmaWarpSpecializedILi4ELi2ELi64ELb1ELb0EEEJSI_NS5_IJNST_ISF_SB_EENST_ISH_SB_EEEEESJ_SK_SJ_SK_NS1F_6fusion15FusionCallbacksIS1J_NS1N_17LinearCombinationISJ_fSJ_fLNS_15FloatRoundStyleE2EEESI_S1M_JEEENS4_5SM1004TMEM4LOAD26SM100_TMEM_LOAD_32dp32b64xES1D_S1B_NS4_39AutoVectorizingCopyWithAssumedAlignmentILi128EEENS4_14SM90_TMA_STOREES1B_S1Y_S1Y_EEEvvEEEEvNT_6ParamsE,"aw",@nobits
	.sectionflags	@""
	.align	16
	.zero		1024


//--------------------- .nv.shared.reserved.0     --------------------------
	.section	.nv.shared.reserved.0,"aw",@nobits
	.weak		__nv_reservedSMEM_offset_0_alias
	.size		__nv_reservedSMEM_offset_0_alias, 0, 64
	.other		__nv_reservedSMEM_offset_0_alias,@"STO_CUDA_RESERVED_SHARED STV_DEFAULT"
__nv_reservedSMEM_offset_0_alias:
	.zero		0
.nv.shared.reserved.0:
	.zero		64
	.weak		__nv_reservedSMEM_tcgen05_partition
	.type		__nv_reservedSMEM_tcgen05_partition,@object
	.size		__nv_reservedSMEM_tcgen05_partition,(.L_0 - __nv_reservedSMEM_tcgen05_partition)
__nv_reservedSMEM_tcgen05_partition:
	.zero		32
.L_0:


//--------------------- .nv.global                --------------------------
	.section	.nv.global,"aw",@nobits
.nv.global:
	.type		_ZN40_INTERNAL_4315d602_4_k_cu_8cf98d42_348724cute1_E,@object
	.size		_ZN40_INTERNAL_4315d602_4_k_cu_8cf98d42_348724cute1_E,(_ZN40_INTERNAL_4315d602_4_k_cu_8cf98d42_348724cuda3std3__45__cpo6cbeginE - _ZN40_INTERNAL_4315d602_4_k_cu_8cf98d42_348724cute1_E)
_ZN40_INTERNAL_4315d602_4_k_cu_8cf98d42_348724cute1_E:
	.zero		1
	.type		_ZN40_INTERNAL_4315d602_4_k_cu_8cf98d42_348724cuda3std3__45__cpo6cbeginE,@object
	.size		_ZN40_INTERNAL_4315d602_4_k_cu_8cf98d42_348724cuda3std3__45__cpo6cbeginE,(_ZN40_INTERNAL_4315d602_4_k_cu_8cf98d42_348724cuda3std3__48in_placeE - _ZN40_INTERNAL_4315d602_4_k_cu_8cf98d42_348724cuda3std3__45__cpo6cbeginE)
_ZN40_INTERNAL_4315d602_4_k_cu_8cf98d42_348724cuda3std3__45__cpo6cbeginE:
	.zero		1
	.type		_ZN40_INTERNAL_4315d602_4_k_cu_8cf98d42_348724cuda3std3__48in_placeE,@object
	.size		_ZN40_INTERNAL_4315d602_4_k_cu_8cf98d42_348724cuda3std3__48in_placeE,(_ZN40_INTERNAL_4315d602_4_k_cu_8cf98d42_348724cuda3std6ranges3__45__cpo9iter_moveE - _ZN40_INTERNAL_4315d602_4_k_cu_8cf98d42_348724cuda3std3__48in_placeE)
_ZN40_INTERNAL_4315d602_4_k_cu_8cf98d42_348724cuda3std3__48in_placeE:
	.zero		1
	.type		_ZN40_INTERNAL_4315d602_4_k_cu_8cf98d42_348724cuda3std6ranges3__45__cpo9iter_moveE,@object
	.size		_ZN40_INTERNAL_4315d602_4_k_cu_8cf98d42_348724cuda3std6ranges3__45__cpo9iter_moveE,(_ZN40_INTERNAL_4315d602_4_k_cu_8cf98d42_348724cuda3std3__45__cpo5beginE - _ZN40_INTERNAL_4315d602_4_k_cu_8cf98d42_348724cuda3std6ranges3__45__cpo9iter_moveE)
_ZN40_INTERNAL_4315d602_4_k_cu_8cf98d42_348724cuda3std6ranges3__45__cpo9iter_moveE:
	.zero		1
	.type		_ZN40_INTERNAL_4315d602_4_k_cu_8cf98d42_348724cuda3std3__45__cpo5beginE,@object
	.size		_ZN40_INTERNAL_4315d602_4_k_cu_8cf98d42_348724cuda3std3__45__cpo5beginE,(_ZN40_INTERNAL_4315d602_4_k_cu_8cf98d42_348724cuda3std3__442_GLOBAL__N__4315d602_4_k_cu_8cf98d42_348726ignoreE - _ZN40_INTERNAL_4315d602_4_k_cu_8cf98d42_348724cuda3std3__45__cpo5beginE)
_ZN40_INTERNAL_4315d602_4_k_cu_8cf98d42_348724cuda3std3__45__cpo5beginE:
	.zero		1
	.type		_ZN40_INTERNAL_4315d602_4_k_cu_8cf98d42_348724cuda3std3__442_GLOBAL__N__4315d602_4_k_cu_8cf98d42_348726ignoreE,@object
	.size		_ZN40_INTERNAL_4315d602_4_k_cu_8cf98d42_348724cuda3std3__442_GLOBAL__N__4315d602_4_k_cu_8cf98d42_348726ignoreE,(_ZN40_INTERNAL_4315d602_4_k_cu_8cf98d42_348724cute7productE - _ZN40_INTERNAL_4315d602_4_k_cu_8cf98d42_348724cuda3std3__442_GLOBAL__N__4315d602_4_k_cu_8cf98d42_348726ignoreE)
_ZN40_INTERNAL_4315d602_4_k_cu_8cf98d42_348724cuda3std3__442_GLOBAL__N__4315d602_4_k_cu_8cf98d42_348726ignoreE:
	.zero		1
	.type		_ZN40_INTERNAL_4315d602_4_k_cu_8cf98d42_348724cute7productE,@object
	.size		_ZN40_INTERNAL_4315d602_4_k_cu_8cf98d42_348724cute7productE,(_ZN40_INTERNAL_4315d602_4_k_cu_8cf98d42_348724cuda3std3__45__cpo3endE - _ZN40_INTERNAL_4315d602_4_k_cu_8cf98d42_348724cute7productE)
_ZN40_INTERNAL_4315d602_4_k_cu_8cf98d42_348724cute7productE:
	.zero		1
	.type		_ZN40_INTERNAL_4315d602_4_k_cu_8cf98d42_348724cuda3std3__45__cpo3endE,@object
	.size		_ZN40_INTERNAL_4315d602_4_k_cu_8cf98d42_348724cuda3std3__45__cpo3endE,(_ZN40_INTERNAL_4315d602_4_k_cu_8cf98d42_348724cuda3std3__419piecewise_constructE - _ZN40_INTERNAL_4315d602_4_k_cu_8cf98d42_348724cuda3std3__45__cpo3endE)
_ZN40_INTERNAL_4315d602_4_k_cu_8cf98d42_348724cuda3std3__45__cpo3endE:
	.zero		1
	.type		_ZN40_INTERNAL_4315d602_4_k_cu_8cf98d42_348724cuda3std3__419piecewise_constructE,@object
	.size		_ZN40_INTERNAL_4315d602_4_k_cu_8cf98d42_348724cuda3std3__419piecewise_constructE,(_ZN40_INTERNAL_4315d602_4_k_cu_8cf98d42_348724cuda3std3__45__cpo4cendE - _ZN40_INTERNAL_4315d602_4_k_cu_8cf98d42_348724cuda3std3__419piecewise_constructE)
_ZN40_INTERNAL_4315d602_4_k_cu_8cf98d42_348724cuda3std3__419piecewise_constructE:
	.zero		1
	.type		_ZN40_INTERNAL_4315d602_4_k_cu_8cf98d42_348724cuda3std3__45__cpo4cendE,@object
	.size		_ZN40_INTERNAL_4315d602_4_k_cu_8cf98d42_348724cuda3std3__45__cpo4cendE,(_ZN40_INTERNAL_4315d602_4_k_cu_8cf98d42_348724cuda3std6ranges3__45__cpo4swapE - _ZN40_INTERNAL_4315d602_4_k_cu_8cf98d42_348724cuda3std3__45__cpo4cendE)
_ZN40_INTERNAL_4315d602_4_k_cu_8cf98d42_348724cuda3std3__45__cpo4cendE:
	.zero		1
	.type		_ZN40_INTERNAL_4315d602_4_k_cu_8cf98d42_348724cuda3std6ranges3__45__cpo4swapE,@object
	.size		_ZN40_INTERNAL_4315d602_4_k_cu_8cf98d42_348724cuda3std6ranges3__45__cpo4swapE,(.L_10 - _ZN40_INTERNAL_4315d602_4_k_cu_8cf98d42_348724cuda3std6ranges3__45__cpo4swapE)
_ZN40_INTERNAL_4315d602_4_k_cu_8cf98d42_348724cuda3std6ranges3__45__cpo4swapE:
	.zero		1
.L_10:


//--------------------- .nv.constant0._ZN7cutlass13device_kernelINS_4gemm6kernel13GemmUniversalIN4cute5tupleIJiiiiEEENS1_10collective13CollectiveMmaINS1_35MainloopSm100TmaUmmaWarpSpecializedILi3ELi2ELi2ENS5_IJNS4_1CILi1EEENSA_ILi2EEESB_EEEEENS5_IJNSA_ILi128EEENSA_ILi256EEENSA_ILi64EEEEEENS_6half_tENS5_IJlSB_lEEESJ_SK_NS4_8TiledMMAINS4_8MMA_AtomIJNS4_20SM100_MMA_F16BF16_SSISJ_SJ_fLi128ELi256ELNS4_4UMMA5MajorE0ELSP_0ELNSO_7ScaleInE0ELSQ_0EEEEEENS4_6LayoutINS5_IJSB_SB_SB_EEENS5_IJNSA_ILi0EEESV_SV_EEEEENS5_IJNS4_10UnderscoreESY_SY_EEEEENS4_23SM90_TMA_LOAD_MULTICASTENS4_14ComposedLayoutINS4_7SwizzleILi3ELi4ELi3EEENS4_18smem_ptr_flag_bitsILi16EEENST_INS5_IJNSA_ILi8EEESH_EEENS5_IJSH_SB_EEEEEEEvNS4_8identityENS4_13SM90_TMA_LOADES1B_vS1C_EENS_8epilogue10collective18CollectiveEpilogueINS1F_23Sm100TmaWarpSpecializedILi4ELi2ELi64ELb1ELb0EEEJSI_NS5_IJNST_ISF_SB_EENST_ISH_SB_EEEEESJ_SK_SJ_SK_NS1F_6fusion15FusionCallbacksIS1J_NS1N_17LinearCombinationISJ_fSJ_fLNS_15FloatRoundStyleE2EEESI_S1M_JEEENS4_5SM1004TMEM4LOAD26SM100_TMEM_LOAD_32dp32b64xES1D_S1B_NS4_39AutoVectorizingCopyWithAssumedAlignmentILi128EEENS4_14SM90_TMA_STOREES1B_S1Y_S1Y_EEEvvEEEEvNT_6ParamsE --------------------------
	.section	.nv.constant0._ZN7cutlass13device_kernelINS_4gemm6kernel13GemmUniversalIN4cute5tupleIJiiiiEEENS1_10collective13CollectiveMmaINS1_35MainloopSm100TmaUmmaWarpSpecializedILi3ELi2ELi2ENS5_IJNS4_1CILi1EEENSA_ILi2EEESB_EEEEENS5_IJNSA_ILi128EEENSA_ILi256EEENSA_ILi64EEEEEENS_6half_tENS5_IJlSB_lEEESJ_SK_NS4_8TiledMMAINS4_8MMA_AtomIJNS4_20SM100_MMA_F16BF16_SSISJ_SJ_fLi128ELi256ELNS4_4UMMA5MajorE0ELSP_0ELNSO_7ScaleInE0ELSQ_0EEEEEENS4_6LayoutINS5_IJSB_SB_SB_EEENS5_IJNSA_ILi0EEESV_SV_EEEEENS5_IJNS4_10UnderscoreESY_SY_EEEEENS4_23SM90_TMA_LOAD_MULTICASTENS4_14ComposedLayoutINS4_7SwizzleILi3ELi4ELi3EEENS4_18smem_ptr_flag_bitsILi16EEENST_INS5_IJNSA_ILi8EEESH_EEENS5_IJSH_SB_EEEEEEEvNS4_8identityENS4_13SM90_TMA_LOADES1B_vS1C_EENS_8epilogue10collective18CollectiveEpilogueINS1F_23Sm100TmaWarpSpecializedILi4ELi2ELi64ELb1ELb0EEEJSI_NS5_IJNST_ISF_SB_EENST_ISH_SB_EEEEESJ_SK_SJ_SK_NS1F_6fusion15FusionCallbacksIS1J_NS1N_17LinearCombinationISJ_fSJ_fLNS_15FloatRoundStyleE2EEESI_S1M_JEEENS4_5SM1004TMEM4LOAD26SM100_TMEM_LOAD_32dp32b64xES1D_S1B_NS4_39AutoVectorizingCopyWithAssumedAlignmentILi128EEENS4_14SM90_TMA_STOREES1B_S1Y_S1Y_EEEvvEEEEvNT_6ParamsE,"a",@progbits
	.sectionflags	@""
	.align	4
.nv.constant0._ZN7cutlass13device_kernelINS_4gemm6kernel13GemmUniversalIN4cute5tupleIJiiiiEEENS1_10collective13CollectiveMmaINS1_35MainloopSm100TmaUmmaWarpSpecializedILi3ELi2ELi2ENS5_IJNS4_1CILi1EEENSA_ILi2EEESB_EEEEENS5_IJNSA_ILi128EEENSA_ILi256EEENSA_ILi64EEEEEENS_6half_tENS5_IJlSB_lEEESJ_SK_NS4_8TiledMMAINS4_8MMA_AtomIJNS4_20SM100_MMA_F16BF16_SSISJ_SJ_fLi128ELi256ELNS4_4UMMA5MajorE0ELSP_0ELNSO_7ScaleInE0ELSQ_0EEEEEENS4_6LayoutINS5_IJSB_SB_SB_EEENS5_IJNSA_ILi0EEESV_SV_EEEEENS5_IJNS4_10UnderscoreESY_SY_EEEEENS4_23SM90_TMA_LOAD_MULTICASTENS4_14ComposedLayoutINS4_7SwizzleILi3ELi4ELi3EEENS4_18smem_ptr_flag_bitsILi16EEENST_INS5_IJNSA_ILi8EEESH_EEENS5_IJSH_SB_EEEEEEEvNS4_8identityENS4_13SM90_TMA_LOADES1B_vS1C_EENS_8epilogue10collective18CollectiveEpilogueINS1F_23Sm100TmaWarpSpecializedILi4ELi2ELi64ELb1ELb0EEEJSI_NS5_IJNST_ISF_SB_EENST_ISH_SB_EEEEESJ_SK_SJ_SK_NS1F_6fusion15FusionCallbacksIS1J_NS1N_17LinearCombinationISJ_fSJ_fLNS_15FloatRoundStyleE2EEESI_S1M_JEEENS4_5SM1004TMEM4LOAD26SM100_TMEM_LOAD_32dp32b64xES1D_S1B_NS4_39AutoVectorizingCopyWithAssumedAlignmentILi128EEENS4_14SM90_TMA_STOREES1B_S1Y_S1Y_EEEvvEEEEvNT_6ParamsE:
	.zero		2944


//--------------------- SYMBOLS --------------------------

	.type		.nv.reservedSmem.offset0,@object
	.size		.nv.reservedSmem.offset0,0x4
	.type		.nv.reservedSmem.cap,@object
	.size		.nv.reservedSmem.cap,0x4
	.type		__assertfail,@function
